	.target	sm_90a

	.elftype	@"ET_EXEC"


//--------------------- .note.nv.tkinfo           --------------------------
	.section	.note.nv.tkinfo,"",@"SHT_NOTE"
	.sectionflags	@"SHF_NOTE_NV_TKINFO"
	.tkinfo
        /*0018*/ 	.word	0x00000002
        /*0030*/ 	.string	""
        /*0030*/ 	.string	"ptxas"
        /*0030*/ 	.string	"Cuda compilation tools, release 13.0, V13.0.88"
        /*0030*/ 	.string	"Build cuda_13.0.r13.0/compiler.36424714_0"
        /*0030*/ 	.string	"-arch sm_90a -m 64 "



//--------------------- .note.nv.cuinfo           --------------------------
	.section	.note.nv.cuinfo,"",@"SHT_NOTE"
	.sectionflags	@"SHF_NOTE_NV_CUINFO"
        /*0018*/ 	.short	0x0002
        /*001a*/ 	.short	0x005a
        /*001c*/ 	.short	0x0082
	.zero		2


//--------------------- .nv.info                  --------------------------
	.section	.nv.info,"",@"SHT_CUDA_INFO"
	.align	4


	//----- nvinfo : EIATTR_REGCOUNT
	.align		4
        /*0000*/ 	.byte	0x04, 0x2f
        /*0002*/ 	.short	(.L_15 - .L_14)
	.align		4
.L_14:
        /*0004*/ 	.word	index@(_ZN7cutlass13device_kernelINS_4gemm6kernel13GemmUniversalIN4cute5tupleIJiiiiEEENS1_10collective13CollectiveMmaINS1_34MainloopSm90TmaGmmaWarpSpecializedILi3ENS5_IJNS4_1CILi1EEESB_SB_EEENS1_35KernelTmaWarpSpecializedCooperativeEEENS5_IJNSA_ILi256EEENSA_ILi224EEENSA_ILi128EEEEEEaNS5_IJlSB_lEEEaSJ_NS4_8TiledMMAINS4_8MMA_AtomIJNS4_4SM904GMMA26MMA_64x32x32_S32S8S8_SS_TNEEEENS4_6LayoutINS5_IJNSA_ILi2EEESB_SB_EEENS5_IJSB_NSA_ILi0EEEST_EEEEENS5_IJNS4_10UnderscoreESW_SW_EEEEENS4_13SM90_TMA_LOADENS4_14ComposedLayoutINS4_7SwizzleILi3ELi4ELi3EEENS4_18smem_ptr_flag_bitsILi8EEENSQ_INS5_IJNSA_ILi8EEESH_EEENS5_IJSH_SB_EEEEEEEvNS4_8identityESZ_S19_vS1A_EENS_8epilogue10collective6detail29Sm90TmaWarpSpecializedAdapterINS1D_15DefaultEpilogueIaSJ_SJ_NS1C_6thread17LinearCombinationIaLi1EiiLNS1H_9ScaleType4KindE0ELNS_15FloatRoundStyleE2EaEENS1_15EpilogueDefaultEEEEEvvEEEEvNT_6ParamsE)
        /*0008*/ 	.word	0x000000a8


	//----- nvinfo : EIATTR_FRAME_SIZE
	.align		4
.L_15:
        /*000c*/ 	.byte	0x04, 0x11
        /*000e*/ 	.short	(.L_17 - .L_16)
	.align		4
.L_16:
        /*0010*/ 	.word	index@(_ZN7cutlass13device_kernelINS_4gemm6kernel13GemmUniversalIN4cute5tupleIJiiiiEEENS1_10collective13CollectiveMmaINS1_34MainloopSm90TmaGmmaWarpSpecializedILi3ENS5_IJNS4_1CILi1EEESB_SB_EEENS1_35KernelTmaWarpSpecializedCooperativeEEENS5_IJNSA_ILi256EEENSA_ILi224EEENSA_ILi128EEEEEEaNS5_IJlSB_lEEEaSJ_NS4_8TiledMMAINS4_8MMA_AtomIJNS4_4SM904GMMA26MMA_64x32x32_S32S8S8_SS_TNEEEENS4_6LayoutINS5_IJNSA_ILi2EEESB_SB_EEENS5_IJSB_NSA_ILi0EEEST_EEEEENS5_IJNS4_10UnderscoreESW_SW_EEEEENS4_13SM90_TMA_LOADENS4_14ComposedLayoutINS4_7SwizzleILi3ELi4ELi3EEENS4_18smem_ptr_flag_bitsILi8EEENSQ_INS5_IJNSA_ILi8EEESH_EEENS5_IJSH_SB_EEEEEEEvNS4_8identityESZ_S19_vS1A_EENS_8epilogue10collective6detail29Sm90TmaWarpSpecializedAdapterINS1D_15DefaultEpilogueIaSJ_SJ_NS1C_6thread17LinearCombinationIaLi1EiiLNS1H_9ScaleType4KindE0ELNS_15FloatRoundStyleE2EaEENS1_15EpilogueDefaultEEEEEvvEEEEvNT_6ParamsE)
        /*0014*/ 	.word	0x00000140


	//----- nvinfo : EIATTR_MIN_STACK_SIZE
	.align		4
.L_17:
        /*0018*/ 	.byte	0x04, 0x12
        /*001a*/ 	.short	(.L_19 - .L_18)
	.align		4
.L_18:
        /*001c*/ 	.word	index@(_ZN7cutlass13device_kernelINS_4gemm6kernel13GemmUniversalIN4cute5tupleIJiiiiEEENS1_10collective13CollectiveMmaINS1_34MainloopSm90TmaGmmaWarpSpecializedILi3ENS5_IJNS4_1CILi1EEESB_SB_EEENS1_35KernelTmaWarpSpecializedCooperativeEEENS5_IJNSA_ILi256EEENSA_ILi224EEENSA_ILi128EEEEEEaNS5_IJlSB_lEEEaSJ_NS4_8TiledMMAINS4_8MMA_AtomIJNS4_4SM904GMMA26MMA_64x32x32_S32S8S8_SS_TNEEEENS4_6LayoutINS5_IJNSA_ILi2EEESB_SB_EEENS5_IJSB_NSA_ILi0EEEST_EEEEENS5_IJNS4_10UnderscoreESW_SW_EEEEENS4_13SM90_TMA_LOADENS4_14ComposedLayoutINS4_7SwizzleILi3ELi4ELi3EEENS4_18smem_ptr_flag_bitsILi8EEENSQ_INS5_IJNSA_ILi8EEESH_EEENS5_IJSH_SB_EEEEEEEvNS4_8identityESZ_S19_vS1A_EENS_8epilogue10collective6detail29Sm90TmaWarpSpecializedAdapterINS1D_15DefaultEpilogueIaSJ_SJ_NS1C_6thread17LinearCombinationIaLi1EiiLNS1H_9ScaleType4KindE0ELNS_15FloatRoundStyleE2EaEENS1_15EpilogueDefaultEEEEEvvEEEEvNT_6ParamsE)
        /*0020*/ 	.word	0x00000140
.L_19:


//--------------------- .nv.compat                --------------------------
	.section	.nv.compat,"",@"SHT_CUDA_COMPAT_INFO"
	.align	4
        /*0000*/ 	.byte	0x02, 0x09, 0x01, 0x00, 0x02, 0x02, 0x04, 0x00, 0x02, 0x05, 0x05, 0x00, 0x03, 0x07, 0x01, 0x01
        /*0010*/ 	.byte	0x02, 0x03, 0x01, 0x00, 0x02, 0x06, 0x01, 0x00, 0x04, 0x0b, 0x08, 0x00, 0x00, 0x00, 0x00, 0x00
        /*0020*/ 	.byte	0x00, 0x00, 0x00, 0x00


//--------------------- .nv.info._ZN7cutlass13device_kernelINS_4gemm6kernel13GemmUniversalIN4cute5tupleIJiiiiEEENS1_10collective13CollectiveMmaINS1_34MainloopSm90TmaGmmaWarpSpecializedILi3ENS5_IJNS4_1CILi1EEESB_SB_EEENS1_35KernelTmaWarpSpecializedCooperativeEEENS5_IJNSA_ILi256EEENSA_ILi224EEENSA_ILi128EEEEEEaNS5_IJlSB_lEEEaSJ_NS4_8TiledMMAINS4_8MMA_AtomIJNS4_4SM904GMMA26MMA_64x32x32_S32S8S8_SS_TNEEEENS4_6LayoutINS5_IJNSA_ILi2EEESB_SB_EEENS5_IJSB_NSA_ILi0EEEST_EEEEENS5_IJNS4_10UnderscoreESW_SW_EEEEENS4_13SM90_TMA_LOADENS4_14ComposedLayoutINS4_7SwizzleILi3ELi4ELi3EEENS4_18smem_ptr_flag_bitsILi8EEENSQ_INS5_IJNSA_ILi8EEESH_EEENS5_IJSH_SB_EEEEEEEvNS4_8identityESZ_S19_vS1A_EENS_8epilogue10collective6detail29Sm90TmaWarpSpecializedAdapterINS1D_15DefaultEpilogueIaSJ_SJ_NS1C_6thread17LinearCombinationIaLi1EiiLNS1H_9ScaleType4KindE0ELNS_15FloatRoundStyleE2EaEENS1_15EpilogueDefaultEEEEEvvEEEEvNT_6ParamsE --------------------------
	.section	.nv.info._ZN7cutlass13device_kernelINS_4gemm6kernel13GemmUniversalIN4cute5tupleIJiiiiEEENS1_10collective13CollectiveMmaINS1_34MainloopSm90TmaGmmaWarpSpecializedILi3ENS5_IJNS4_1CILi1EEESB_SB_EEENS1_35KernelTmaWarpSpecializedCooperativeEEENS5_IJNSA_ILi256EEENSA_ILi224EEENSA_ILi128EEEEEEaNS5_IJlSB_lEEEaSJ_NS4_8TiledMMAINS4_8MMA_AtomIJNS4_4SM904GMMA26MMA_64x32x32_S32S8S8_SS_TNEEEENS4_6LayoutINS5_IJNSA_ILi2EEESB_SB_EEENS5_IJSB_NSA_ILi0EEEST_EEEEENS5_IJNS4_10UnderscoreESW_SW_EEEEENS4_13SM90_TMA_LOADENS4_14ComposedLayoutINS4_7SwizzleILi3ELi4ELi3EEENS4_18smem_ptr_flag_bitsILi8EEENSQ_INS5_IJNSA_ILi8EEESH_EEENS5_IJSH_SB_EEEEEEEvNS4_8identityESZ_S19_vS1A_EENS_8epilogue10collective6detail29Sm90TmaWarpSpecializedAdapterINS1D_15DefaultEpilogueIaSJ_SJ_NS1C_6thread17LinearCombinationIaLi1EiiLNS1H_9ScaleType4KindE0ELNS_15FloatRoundStyleE2EaEENS1_15EpilogueDefaultEEEEEvvEEEEvNT_6ParamsE,"",@"SHT_CUDA_INFO"
	.sectionflags	@""
	.align	4


	//----- nvinfo : EIATTR_CUDA_API_VERSION
	.align		4
        /*0000*/ 	.byte	0x04, 0x37
        /*0002*/ 	.short	(.L_21 - .L_20)
.L_20:
        /*0004*/ 	.word	0x00000082


	//----- nvinfo : EIATTR_KPARAM_INFO
	.align		4
.L_21:
        /*0008*/ 	.byte	0x04, 0x17
        /*000a*/ 	.short	(.L_23 - .L_22)
.L_22:
        /*000c*/ 	.word	0x00000000
        /*0010*/ 	.short	0x0000
        /*0012*/ 	.short	0x0070
        /*0014*/ 	.byte	0x00, 0xf0, 0x01, 0x10


	//----- nvinfo : EIATTR_SPARSE_MMA_MASK
	.align		4
.L_23:
        /*0018*/ 	.byte	0x03, 0x50
        /*001a*/ 	.short	0x0000


	//----- nvinfo : EIATTR_MAXREG_COUNT
	.align		4
        /*001c*/ 	.byte	0x03, 0x1b
        /*001e*/ 	.short	0x00a8


	//----- nvinfo : EIATTR_NUM_BARRIERS
	.align		4
        /*0020*/ 	.byte	0x02, 0x4c
        /*0022*/ 	.byte	0x01
	.zero		1


	//----- nvinfo : EIATTR_EXTERNS
	.align		4
        /*0024*/ 	.byte	0x04, 0x0f
        /*0026*/ 	.short	(.L_25 - .L_24)


	//   ....[0]....
	.align		4
.L_24:
        /*0028*/ 	.word	index@(__assertfail)


	//----- nvinfo : EIATTR_ANNOTATIONS
	.align		4
.L_25:
        /*002c*/ 	.byte	0x04, 0x55
        /*002e*/ 	.short	(.L_27 - .L_26)


	//   ....[0]....
.L_26:
        /*0030*/ 	.word	0x00000001
        /*0034*/ 	.byte	0x80, 0x06, 0x00, 0x00, 0x01, 0x00, 0x00, 0x00, 0x90, 0x06, 0x00, 0x00, 0x01, 0x00, 0x00, 0x00
        /* <DEDUP_REMOVED lines=115> */
        /*0774*/ 	.byte	0x70, 0x1f, 0x01, 0x00, 0x01, 0x00, 0x00, 0x00, 0x90, 0x1f, 0x01, 0x00


	//----- nvinfo : EIATTR_MERCURY_ISA_VERSION
	.align		4
.L_27:
        /*0780*/ 	.byte	0x03, 0x5f
        /*0782*/ 	.short	0x0101


	//----- nvinfo : EIATTR_INT_WARP_WIDE_INSTR_OFFSETS
	.align		4
        /*0784*/ 	.byte	0x04, 0x31
        /*0786*/ 	.short	(.L_29 - .L_28)


	//   ....[0]....
.L_28:
        /*0788*/ 	.word	0x000004e0


	//   ....[1]....
        /*078c*/ 	.word	0x000004f0


	//   ....[2]....
        /*0790*/ 	.word	0x00000580


	//----- nvinfo : EIATTR_COOP_GROUP_MASK_REGIDS
	.align		4
.L_29:
        /*0794*/ 	.byte	0x04, 0x29
        /*0796*/ 	.short	(.L_31 - .L_30)


	//   ....[0]....
.L_30:
        /*0798*/ 	.word	0xffffffff


	//   ....[1]....
        /*079c*/ 	.word	0xffffffff


	//   ....[2]....
        /*07a0*/ 	.word	0xffffffff


	//   ....[3]....
        /*07a4*/ 	.word	0xffffffff


	//   ....[4]....
        /*07a8*/ 	.word	0xffffffff


	//----- nvinfo : EIATTR_COOP_GROUP_INSTR_OFFSETS
	.align		4
.L_31:
        /*07ac*/ 	.byte	0x04, 0x28
        /*07ae*/ 	.short	(.L_33 - .L_32)


	//   ....[0]....
.L_32:
        /*07b0*/ 	.word	0x00000070


	//   ....[1]....
        /*07b4*/ 	.word	0x00000080


	//   ....[2]....
        /*07b8*/ 	.word	0x000001a0


	//   ....[3]....
        /*07bc*/ 	.word	0x00000390


	//   ....[4]....
        /*07c0*/ 	.word	0x00001150


	//----- nvinfo : EIATTR_REG_RECONFIG
	.align		4
.L_33:
        /*07c4*/ 	.byte	0x01, 0x54
	.zero		2


	//----- nvinfo : EIATTR_SYSCALL_OFFSETS
	.align		4
        /*07c8*/ 	.byte	0x04, 0x46
        /*07ca*/ 	.short	(.L_35 - .L_34)


	//   ....[0]....
.L_34:
        /*07cc*/ 	.word	0x00001310


	//----- nvinfo : EIATTR_MBARRIER_INSTR_OFFSETS
	.align		4
.L_35:
        /*07d0*/ 	.byte	0x04, 0x39
        /*07d2*/ 	.short	(.L_37 - .L_36)


	//   ....[0]....
.L_36:
        /*07d4*/ 	.word	0x00000320
        /*07d8*/ 	.word	0x000000ff
        /*07dc*/ 	.word	0x00000000
        /*07e0*/ 	.short	0x0100
        /*07e2*/ 	.byte	0x08
	.zero		1


	//   ....[1]....
        /*07e4*/ 	.word	0x00000330
        /*07e8*/ 	.word	0x000000ff
        /*07ec*/ 	.word	0x00000018
        /*07f0*/ 	.short	0x0100
        /*07f2*/ 	.byte	0x08
	.zero		1


	//   ....[2]....
        /*07f4*/ 	.word	0x00000340
        /*07f8*/ 	.word	0x000000ff
        /*07fc*/ 	.word	0x00000008
        /*0800*/ 	.short	0x0100
        /*0802*/ 	.byte	0x08
	.zero		1


	//   ....[3]....
        /*0804*/ 	.word	0x00000350
        /*0808*/ 	.word	0x000000ff
        /*080c*/ 	.word	0x00000020
        /*0810*/ 	.short	0x0100
        /*0812*/ 	.byte	0x08
	.zero		1


	//   ....[4]....
        /*0814*/ 	.word	0x00000360
        /*0818*/ 	.word	0x000000ff
        /*081c*/ 	.word	0x00000010
        /*0820*/ 	.short	0x0100
        /*0822*/ 	.byte	0x08
	.zero		1


	//   ....[5]....
        /*0824*/ 	.word	0x00000370
        /*0828*/ 	.word	0x000000ff
        /*082c*/ 	.word	0x00000028
        /*0830*/ 	.short	0x0100
        /*0832*/ 	.byte	0x08
	.zero		1


	//   ....[6]....
        /*0834*/ 	.word	0x00000600
        /*0838*/ 	.word	0x000000ff
        /*083c*/ 	.word	0x00000040
        /*0840*/ 	.short	0x0100
        /*0842*/ 	.byte	0x10
	.zero		1


	//   ....[7]....
        /*0844*/ 	.word	0x000006a0
        /*0848*/ 	.word	0x000000ff
        /*084c*/ 	.word	0x00000048
        /*0850*/ 	.short	0x0100
        /*0852*/ 	.byte	0x10
	.zero		1


	//   ....[8]....
        /*0854*/ 	.word	0x000013f0
        /*0858*/ 	.word	0x00000004
        /*085c*/ 	.word	0x00000000
        /*0860*/ 	.short	0x010a
        /*0862*/ 	.byte	0x3f
	.zero		1


	//   ....[9]....
        /*0864*/ 	.word	0x00001430
        /*0868*/ 	.word	0x00000004
        /*086c*/ 	.word	0x00000000
        /*0870*/ 	.short	0x010a
        /*0872*/ 	.byte	0x3f
	.zero		1


	//   ....[10]....
        /*0874*/ 	.word	0x00003450
        /*0878*/ 	.word	0x00000004
        /*087c*/ 	.word	0x00000000
        /*0880*/ 	.short	0x010a
        /*0882*/ 	.byte	0x3f
	.zero		1


	//   ....[11]....
        /*0884*/ 	.word	0x00003490
        /*0888*/ 	.word	0x00000004
        /*088c*/ 	.word	0x00000000
        /*0890*/ 	.short	0x010a
        /*0892*/ 	.byte	0x3f
	.zero		1


	//   ....[12]....
        /*0894*/ 	.word	0x00005450
        /*0898*/ 	.word	0x00000003
        /*089c*/ 	.word	0x00000000
        /*08a0*/ 	.short	0x0101
        /*08a2*/ 	.byte	0x3f
	.zero		1


	//   ....[13]....
        /*08a4*/ 	.word	0x00005660
        /*08a8*/ 	.word	0x00000000
        /*08ac*/ 	.word	0x00000000
        /*08b0*/ 	.short	0x0101
        /*08b2*/ 	.byte	0x3f
	.zero		1


	//   ....[14]....
        /*08b4*/ 	.word	0x00011b10
        /*08b8*/ 	.word	0x0000000c
        /*08bc*/ 	.word	0x00000018
        /*08c0*/ 	.short	0x010a
        /*08c2*/ 	.byte	0x3f
	.zero		1


	//   ....[15]....
        /*08c4*/ 	.word	0x00011e90
        /*08c8*/ 	.word	0x00000002
        /*08cc*/ 	.word	0x00000048
        /*08d0*/ 	.short	0x0101
        /*08d2*/ 	.byte	0x3f
	.zero		1


	//   ....[16]....
        /*08d4*/ 	.word	0x00012690
        /*08d8*/ 	.word	0x00000005
        /*08dc*/ 	.word	0x00000000
        /*08e0*/ 	.short	0x010a
        /*08e2*/ 	.byte	0x3f
	.zero		1


	//   ....[17]....
        /*08e4*/ 	.word	0x00012720
        /*08e8*/ 	.word	0x00000007
        /*08ec*/ 	.word	0x00000000
        /*08f0*/ 	.short	0x010a
        /*08f2*/ 	.byte	0x3f
	.zero		1


	//   ....[18]....
        /*08f4*/ 	.word	0x000127b0
        /*08f8*/ 	.word	0x00000003
        /*08fc*/ 	.word	0x00000000
        /*0900*/ 	.short	0x010a
        /*0902*/ 	.byte	0x3f
	.zero		1


	//   ....[19]....
        /*0904*/ 	.word	0x00012810
        /*0908*/ 	.word	0x00000004
        /*090c*/ 	.word	0x00000000
        /*0910*/ 	.short	0x010a
        /*0912*/ 	.byte	0x3f
	.zero		1


	//   ....[20]....
        /*0914*/ 	.word	0x00012860
        /*0918*/ 	.word	0x00000004
        /*091c*/ 	.word	0x00000000
        /*0920*/ 	.short	0x010a
        /*0922*/ 	.byte	0x3f
	.zero		1


	//   ....[21]....
        /*0924*/ 	.word	0x00012930
        /*0928*/ 	.word	0x0000000c
        /*092c*/ 	.word	0x00000018
        /*0930*/ 	.short	0x010a
        /*0932*/ 	.byte	0x3f
	.zero		1


	//   ....[22]....
        /*0934*/ 	.word	0x00012a00
        /*0938*/ 	.word	0x00000005
        /*093c*/ 	.word	0x00000000
        /*0940*/ 	.short	0x010a
        /*0942*/ 	.byte	0x3f
	.zero		1


	//   ....[23]....
        /*0944*/ 	.word	0x00012a50
        /*0948*/ 	.word	0x00000007
        /*094c*/ 	.word	0x00000000
        /*0950*/ 	.short	0x010a
        /*0952*/ 	.byte	0x3f
	.zero		1


	//----- nvinfo : EIATTR_NUM_MBARRIERS
	.align		4
.L_37:
        /*0954*/ 	.byte	0x03, 0x38
        /*0956*/ 	.short	0x0008


	//----- nvinfo : EIATTR_EXIT_INSTR_OFFSETS
	.align		4
        /*0958*/ 	.byte	0x04, 0x1c
        /*095a*/ 	.short	(.L_39 - .L_38)


	//   ....[0]....
.L_38:
        /*095c*/ 	.word	0x00000700


	//   ....[1]....
        /*0960*/ 	.word	0x00001070


	//   ....[2]....
        /*0964*/ 	.word	0x00011090


	//   ....[3]....
        /*0968*/ 	.word	0x000117a0


	//   ....[4]....
        /*096c*/ 	.word	0x00012800


	//----- nvinfo : EIATTR_MAX_THREADS
	.align		4
.L_39:
        /*0970*/ 	.byte	0x04, 0x05
        /*0972*/ 	.short	(.L_41 - .L_40)
.L_40:
        /*0974*/ 	.word	0x00000180
        /*0978*/ 	.word	0x00000001
        /*097c*/ 	.word	0x00000001


	//----- nvinfo : EIATTR_CRS_STACK_SIZE
	.align		4
.L_41:
        /*0980*/ 	.byte	0x04, 0x1e
        /*0982*/ 	.short	(.L_43 - .L_42)
.L_42:
        /*0984*/ 	.word	0x00000000


	//----- nvinfo : EIATTR_CBANK_PARAM_SIZE
	.align		4
.L_43:
        /*0988*/ 	.byte	0x03, 0x19
        /*098a*/ 	.short	0x0470


	//----- nvinfo : EIATTR_PARAM_CBANK
	.align		4
        /*098c*/ 	.byte	0x04, 0x0a
        /*098e*/ 	.short	(.L_45 - .L_44)
	.align		4
.L_44:
        /*0990*/ 	.word	index@(.nv.constant0._ZN7cutlass13device_kernelINS_4gemm6kernel13GemmUniversalIN4cute5tupleIJiiiiEEENS1_10collective13CollectiveMmaINS1_34MainloopSm90TmaGmmaWarpSpecializedILi3ENS5_IJNS4_1CILi1EEESB_SB_EEENS1_35KernelTmaWarpSpecializedCooperativeEEENS5_IJNSA_ILi256EEENSA_ILi224EEENSA_ILi128EEEEEEaNS5_IJlSB_lEEEaSJ_NS4_8TiledMMAINS4_8MMA_AtomIJNS4_4SM904GMMA26MMA_64x32x32_S32S8S8_SS_TNEEEENS4_6LayoutINS5_IJNSA_ILi2EEESB_SB_EEENS5_IJSB_NSA_ILi0EEEST_EEEEENS5_IJNS4_10UnderscoreESW_SW_EEEEENS4_13SM90_TMA_LOADENS4_14ComposedLayoutINS4_7SwizzleILi3ELi4ELi3EEENS4_18smem_ptr_flag_bitsILi8EEENSQ_INS5_IJNSA_ILi8EEESH_EEENS5_IJSH_SB_EEEEEEEvNS4_8identityESZ_S19_vS1A_EENS_8epilogue10collective6detail29Sm90TmaWarpSpecializedAdapterINS1D_15DefaultEpilogueIaSJ_SJ_NS1C_6thread17LinearCombinationIaLi1EiiLNS1H_9ScaleType4KindE0ELNS_15FloatRoundStyleE2EaEENS1_15EpilogueDefaultEEEEEvvEEEEvNT_6ParamsE)
        /*0994*/ 	.short	0x0210
        /*0996*/ 	.short	0x0470


	//----- nvinfo : EIATTR_SW_WAR
	.align		4
.L_45:
        /*0998*/ 	.byte	0x04, 0x36
        /*099a*/ 	.short	(.L_47 - .L_46)
.L_46:
        /*099c*/ 	.word	0x00000008
.L_47:


//--------------------- .nv.callgraph             --------------------------
	.section	.nv.callgraph,"",@"SHT_CUDA_CALLGRAPH"
	.align	4
	.sectionentsize	8
	.align		4
        /*0000*/ 	.word	0x00000000
	.align		4
        /*0004*/ 	.word	0xffffffff
	.align		4
        /*0008*/ 	.word	index@(_ZN7cutlass13device_kernelINS_4gemm6kernel13GemmUniversalIN4cute5tupleIJiiiiEEENS1_10collective13CollectiveMmaINS1_34MainloopSm90TmaGmmaWarpSpecializedILi3ENS5_IJNS4_1CILi1EEESB_SB_EEENS1_35KernelTmaWarpSpecializedCooperativeEEENS5_IJNSA_ILi256EEENSA_ILi224EEENSA_ILi128EEEEEEaNS5_IJlSB_lEEEaSJ_NS4_8TiledMMAINS4_8MMA_AtomIJNS4_4SM904GMMA26MMA_64x32x32_S32S8S8_SS_TNEEEENS4_6LayoutINS5_IJNSA_ILi2EEESB_SB_EEENS5_IJSB_NSA_ILi0EEEST_EEEEENS5_IJNS4_10UnderscoreESW_SW_EEEEENS4_13SM90_TMA_LOADENS4_14ComposedLayoutINS4_7SwizzleILi3ELi4ELi3EEENS4_18smem_ptr_flag_bitsILi8EEENSQ_INS5_IJNSA_ILi8EEESH_EEENS5_IJSH_SB_EEEEEEEvNS4_8identityESZ_S19_vS1A_EENS_8epilogue10collective6detail29Sm90TmaWarpSpecializedAdapterINS1D_15DefaultEpilogueIaSJ_SJ_NS1C_6thread17LinearCombinationIaLi1EiiLNS1H_9ScaleType4KindE0ELNS_15FloatRoundStyleE2EaEENS1_15EpilogueDefaultEEEEEvvEEEEvNT_6ParamsE)
	.align		4
        /*000c*/ 	.word	index@(__assertfail)
	.align		4
        /*0010*/ 	.word	0x00000000
	.align		4
        /*0014*/ 	.word	0xfffffffe
	.align		4
        /*0018*/ 	.word	0x00000000
	.align		4
        /*001c*/ 	.word	0xfffffffd
	.align		4
        /*0020*/ 	.word	0x00000000
	.align		4
        /*0024*/ 	.word	0xfffffffc


//--------------------- .nv.constant4             --------------------------
	.section	.nv.constant4,"a",@progbits
	.align	8
	.align		8
.nv.constant4:
        /*0000*/ 	.dword	__assertfail
	.align		8
        /*0008*/ 	.dword	__unnamed_1
	.align		8
        /*0010*/ 	.dword	_ZN40_INTERNAL_14ff73b6_4_k_cu_ac062e8d_138374cuda3std3__45__cpo5beginE
	.align		8
        /*0018*/ 	.dword	_ZN40_INTERNAL_14ff73b6_4_k_cu_ac062e8d_138374cuda3std3__45__cpo3endE
	.align		8
        /*0020*/ 	.dword	_ZN40_INTERNAL_14ff73b6_4_k_cu_ac062e8d_138374cuda3std3__45__cpo6cbeginE
	.align		8
        /*0028*/ 	.dword	_ZN40_INTERNAL_14ff73b6_4_k_cu_ac062e8d_138374cuda3std3__45__cpo4cendE
	.align		8
        /*0030*/ 	.dword	_ZN40_INTERNAL_14ff73b6_4_k_cu_ac062e8d_138374cuda3std3__442_GLOBAL__N__14ff73b6_4_k_cu_ac062e8d_138376ignoreE
	.align		8
        /*0038*/ 	.dword	_ZN40_INTERNAL_14ff73b6_4_k_cu_ac062e8d_138374cuda3std3__419piecewise_constructE
	.align		8
        /*0040*/ 	.dword	_ZN40_INTERNAL_14ff73b6_4_k_cu_ac062e8d_138374cuda3std3__48in_placeE
	.align		8
        /*0048*/ 	.dword	_ZN40_INTERNAL_14ff73b6_4_k_cu_ac062e8d_138374cuda3std6ranges3__45__cpo4swapE
	.align		8
        /*0050*/ 	.dword	_ZN40_INTERNAL_14ff73b6_4_k_cu_ac062e8d_138374cuda3std6ranges3__45__cpo9iter_moveE
	.align		8
        /*0058*/ 	.dword	_ZN40_INTERNAL_14ff73b6_4_k_cu_ac062e8d_138374cute7productE
	.align		8
        /*0060*/ 	.dword	_ZN40_INTERNAL_14ff73b6_4_k_cu_ac062e8d_138374cute1_E
	.align		8
        /*0068*/ 	.dword	$str$22
	.align		8
        /*0070*/ 	.dword	$str$23


//--------------------- .text._ZN7cutlass13device_kernelINS_4gemm6kernel13GemmUniversalIN4cute5tupleIJiiiiEEENS1_10collective13CollectiveMmaINS1_34MainloopSm90TmaGmmaWarpSpecializedILi3ENS5_IJNS4_1CILi1EEESB_SB_EEENS1_35KernelTmaWarpSpecializedCooperativeEEENS5_IJNSA_ILi256EEENSA_ILi224EEENSA_ILi128EEEEEEaNS5_IJlSB_lEEEaSJ_NS4_8TiledMMAINS4_8MMA_AtomIJNS4_4SM904GMMA26MMA_64x32x32_S32S8S8_SS_TNEEEENS4_6LayoutINS5_IJNSA_ILi2EEESB_SB_EEENS5_IJSB_NSA_ILi0EEEST_EEEEENS5_IJNS4_10UnderscoreESW_SW_EEEEENS4_13SM90_TMA_LOADENS4_14ComposedLayoutINS4_7SwizzleILi3ELi4ELi3EEENS4_18smem_ptr_flag_bitsILi8EEENSQ_INS5_IJNSA_ILi8EEESH_EEENS5_IJSH_SB_EEEEEEEvNS4_8identityESZ_S19_vS1A_EENS_8epilogue10collective6detail29Sm90TmaWarpSpecializedAdapterINS1D_15DefaultEpilogueIaSJ_SJ_NS1C_6thread17LinearCombinationIaLi1EiiLNS1H_9ScaleType4KindE0ELNS_15FloatRoundStyleE2EaEENS1_15EpilogueDefaultEEEEEvvEEEEvNT_6ParamsE --------------------------
	.section	.text._ZN7cutlass13device_kernelINS_4gemm6kernel13GemmUniversalIN4cute5tupleIJiiiiEEENS1_10collective13CollectiveMmaINS1_34MainloopSm90TmaGmmaWarpSpecializedILi3ENS5_IJNS4_1CILi1EEESB_SB_EEENS1_35KernelTmaWarpSpecializedCooperativeEEENS5_IJNSA_ILi256EEENSA_ILi224EEENSA_ILi128EEEEEEaNS5_IJlSB_lEEEaSJ_NS4_8TiledMMAINS4_8MMA_AtomIJNS4_4SM904GMMA26MMA_64x32x32_S32S8S8_SS_TNEEEENS4_6LayoutINS5_IJNSA_ILi2EEESB_SB_EEENS5_IJSB_NSA_ILi0EEEST_EEEEENS5_IJNS4_10UnderscoreESW_SW_EEEEENS4_13SM90_TMA_LOADENS4_14ComposedLayoutINS4_7SwizzleILi3ELi4ELi3EEENS4_18smem_ptr_flag_bitsILi8EEENSQ_INS5_IJNSA_ILi8EEESH_EEENS5_IJSH_SB_EEEEEEEvNS4_8identityESZ_S19_vS1A_EENS_8epilogue10collective6detail29Sm90TmaWarpSpecializedAdapterINS1D_15DefaultEpilogueIaSJ_SJ_NS1C_6thread17LinearCombinationIaLi1EiiLNS1H_9ScaleType4KindE0ELNS_15FloatRoundStyleE2EaEENS1_15EpilogueDefaultEEEEEvvEEEEvNT_6ParamsE,"ax",@progbits
	.align	128
.text._ZN7cutlass13device_kernelINS_4gemm6kernel13GemmUniversalIN4cute5tupleIJiiiiEEENS1_10collective13CollectiveMmaINS1_34MainloopSm90TmaGmmaWarpSpecializedILi3ENS5_IJNS4_1CILi1EEESB_SB_EEENS1_35KernelTmaWarpSpecializedCooperativeEEENS5_IJNSA_ILi256EEENSA_ILi224EEENSA_ILi128EEEEEEaNS5_IJlSB_lEEEaSJ_NS4_8TiledMMAINS4_8MMA_AtomIJNS4_4SM904GMMA26MMA_64x32x32_S32S8S8_SS_TNEEEENS4_6LayoutINS5_IJNSA_ILi2EEESB_SB_EEENS5_IJSB_NSA_ILi0EEEST_EEEEENS5_IJNS4_10UnderscoreESW_SW_EEEEENS4_13SM90_TMA_LOADENS4_14ComposedLayoutINS4_7SwizzleILi3ELi4ELi3EEENS4_18smem_ptr_flag_bitsILi8EEENSQ_INS5_IJNSA_ILi8EEESH_EEENS5_IJSH_SB_EEEEEEEvNS4_8identityESZ_S19_vS1A_EENS_8epilogue10collective6detail29Sm90TmaWarpSpecializedAdapterINS1D_15DefaultEpilogueIaSJ_SJ_NS1C_6thread17LinearCombinationIaLi1EiiLNS1H_9ScaleType4KindE0ELNS_15FloatRoundStyleE2EaEENS1_15EpilogueDefaultEEEEEvvEEEEvNT_6ParamsE:
        .type           _ZN7cutlass13device_kernelINS_4gemm6kernel13GemmUniversalIN4cute5tupleIJiiiiEEENS1_10collective13CollectiveMmaINS1_34MainloopSm90TmaGmmaWarpSpecializedILi3ENS5_IJNS4_1CILi1EEESB_SB_EEENS1_35KernelTmaWarpSpecializedCooperativeEEENS5_IJNSA_ILi256EEENSA_ILi224EEENSA_ILi128EEEEEEaNS5_IJlSB_lEEEaSJ_NS4_8TiledMMAINS4_8MMA_AtomIJNS4_4SM904GMMA26MMA_64x32x32_S32S8S8_SS_TNEEEENS4_6LayoutINS5_IJNSA_ILi2EEESB_SB_EEENS5_IJSB_NSA_ILi0EEEST_EEEEENS5_IJNS4_10UnderscoreESW_SW_EEEEENS4_13SM90_TMA_LOADENS4_14ComposedLayoutINS4_7SwizzleILi3ELi4ELi3EEENS4_18smem_ptr_flag_bitsILi8EEENSQ_INS5_IJNSA_ILi8EEESH_EEENS5_IJSH_SB_EEEEEEEvNS4_8identityESZ_S19_vS1A_EENS_8epilogue10collective6detail29Sm90TmaWarpSpecializedAdapterINS1D_15DefaultEpilogueIaSJ_SJ_NS1C_6thread17LinearCombinationIaLi1EiiLNS1H_9ScaleType4KindE0ELNS_15FloatRoundStyleE2EaEENS1_15EpilogueDefaultEEEEEvvEEEEvNT_6ParamsE,@function
        .size           _ZN7cutlass13device_kernelINS_4gemm6kernel13GemmUniversalIN4cute5tupleIJiiiiEEENS1_10collective13CollectiveMmaINS1_34MainloopSm90TmaGmmaWarpSpecializedILi3ENS5_IJNS4_1CILi1EEESB_SB_EEENS1_35KernelTmaWarpSpecializedCooperativeEEENS5_IJNSA_ILi256EEENSA_ILi224EEENSA_ILi128EEEEEEaNS5_IJlSB_lEEEaSJ_NS4_8TiledMMAINS4_8MMA_AtomIJNS4_4SM904GMMA26MMA_64x32x32_S32S8S8_SS_TNEEEENS4_6LayoutINS5_IJNSA_ILi2EEESB_SB_EEENS5_IJSB_NSA_ILi0EEEST_EEEEENS5_IJNS4_10UnderscoreESW_SW_EEEEENS4_13SM90_TMA_LOADENS4_14ComposedLayoutINS4_7SwizzleILi3ELi4ELi3EEENS4_18smem_ptr_flag_bitsILi8EEENSQ_INS5_IJNSA_ILi8EEESH_EEENS5_IJSH_SB_EEEEEEEvNS4_8identityESZ_S19_vS1A_EENS_8epilogue10collective6detail29Sm90TmaWarpSpecializedAdapterINS1D_15DefaultEpilogueIaSJ_SJ_NS1C_6thread17LinearCombinationIaLi1EiiLNS1H_9ScaleType4KindE0ELNS_15FloatRoundStyleE2EaEENS1_15EpilogueDefaultEEEEEvvEEEEvNT_6ParamsE,(.L_x_516 - _ZN7cutlass13device_kernelINS_4gemm6kernel13GemmUniversalIN4cute5tupleIJiiiiEEENS1_10collective13CollectiveMmaINS1_34MainloopSm90TmaGmmaWarpSpecializedILi3ENS5_IJNS4_1CILi1EEESB_SB_EEENS1_35KernelTmaWarpSpecializedCooperativeEEENS5_IJNSA_ILi256EEENSA_ILi224EEENSA_ILi128EEEEEEaNS5_IJlSB_lEEEaSJ_NS4_8TiledMMAINS4_8MMA_AtomIJNS4_4SM904GMMA26MMA_64x32x32_S32S8S8_SS_TNEEEENS4_6LayoutINS5_IJNSA_ILi2EEESB_SB_EEENS5_IJSB_NSA_ILi0EEEST_EEEEENS5_IJNS4_10UnderscoreESW_SW_EEEEENS4_13SM90_TMA_LOADENS4_14ComposedLayoutINS4_7SwizzleILi3ELi4ELi3EEENS4_18smem_ptr_flag_bitsILi8EEENSQ_INS5_IJNSA_ILi8EEESH_EEENS5_IJSH_SB_EEEEEEEvNS4_8identityESZ_S19_vS1A_EENS_8epilogue10collective6detail29Sm90TmaWarpSpecializedAdapterINS1D_15DefaultEpilogueIaSJ_SJ_NS1C_6thread17LinearCombinationIaLi1EiiLNS1H_9ScaleType4KindE0ELNS_15FloatRoundStyleE2EaEENS1_15EpilogueDefaultEEEEEvvEEEEvNT_6ParamsE)
        .other          _ZN7cutlass13device_kernelINS_4gemm6kernel13GemmUniversalIN4cute5tupleIJiiiiEEENS1_10collective13CollectiveMmaINS1_34MainloopSm90TmaGmmaWarpSpecializedILi3ENS5_IJNS4_1CILi1EEESB_SB_EEENS1_35KernelTmaWarpSpecializedCooperativeEEENS5_IJNSA_ILi256EEENSA_ILi224EEENSA_ILi128EEEEEEaNS5_IJlSB_lEEEaSJ_NS4_8TiledMMAINS4_8MMA_AtomIJNS4_4SM904GMMA26MMA_64x32x32_S32S8S8_SS_TNEEEENS4_6LayoutINS5_IJNSA_ILi2EEESB_SB_EEENS5_IJSB_NSA_ILi0EEEST_EEEEENS5_IJNS4_10UnderscoreESW_SW_EEEEENS4_13SM90_TMA_LOADENS4_14ComposedLayoutINS4_7SwizzleILi3ELi4ELi3EEENS4_18smem_ptr_flag_bitsILi8EEENSQ_INS5_IJNSA_ILi8EEESH_EEENS5_IJSH_SB_EEEEEEEvNS4_8identityESZ_S19_vS1A_EENS_8epilogue10collective6detail29Sm90TmaWarpSpecializedAdapterINS1D_15DefaultEpilogueIaSJ_SJ_NS1C_6thread17LinearCombinationIaLi1EiiLNS1H_9ScaleType4KindE0ELNS_15FloatRoundStyleE2EaEENS1_15EpilogueDefaultEEEEEvvEEEEvNT_6ParamsE,@"STO_CUDA_ENTRY STV_DEFAULT"
_ZN7cutlass13device_kernelINS_4gemm6kernel13GemmUniversalIN4cute5tupleIJiiiiEEENS1_10collective13CollectiveMmaINS1_34MainloopSm90TmaGmmaWarpSpecializedILi3ENS5_IJNS4_1CILi1EEESB_SB_EEENS1_35KernelTmaWarpSpecializedCooperativeEEENS5_IJNSA_ILi256EEENSA_ILi224EEENSA_ILi128EEEEEEaNS5_IJlSB_lEEEaSJ_NS4_8TiledMMAINS4_8MMA_AtomIJNS4_4SM904GMMA26MMA_64x32x32_S32S8S8_SS_TNEEEENS4_6LayoutINS5_IJNSA_ILi2EEESB_SB_EEENS5_IJSB_NSA_ILi0EEEST_EEEEENS5_IJNS4_10UnderscoreESW_SW_EEEEENS4_13SM90_TMA_LOADENS4_14ComposedLayoutINS4_7SwizzleILi3ELi4ELi3EEENS4_18smem_ptr_flag_bitsILi8EEENSQ_INS5_IJNSA_ILi8EEESH_EEENS5_IJSH_SB_EEEEEEEvNS4_8identityESZ_S19_vS1A_EENS_8epilogue10collective6detail29Sm90TmaWarpSpecializedAdapterINS1D_15DefaultEpilogueIaSJ_SJ_NS1C_6thread17LinearCombinationIaLi1EiiLNS1H_9ScaleType4KindE0ELNS_15FloatRoundStyleE2EaEENS1_15EpilogueDefaultEEEEEvvEEEEvNT_6ParamsE:
[----:B------:R-:W0:Y:S02]  /*0000*/  LDC R1, c[0x0][0x28] ;  /* 0x00000a00ff017b82 */ /* 0x000e240000000800 */
[----:B0-----:R-:W-:Y:S01]  /*0010*/  VIADD R1, R1, 0xfffffec0 ;  /* 0xfffffec001017836 */ /* 0x001fe20000000000 */
[----:B------:R-:W0:Y:S01]  /*0020*/  S2R R2, SR_TID.X ;  /* 0x0000000000027919 */ /* 0x000e220000002100 */
[----:B------:R-:W-:Y:S01]  /*0030*/  ELECT P0, URZ, PT ;  /* 0x00000000003f782f */ /* 0x000fe20003800000 */
[----:B------:R-:W-:Y:S01]  /*0040*/  BSSY B0, `(.L_x_0) ;  /* 0x0000015000007945 */ /* 0x000fe20003800000 */
[--C-:B0-----:R-:W-:Y:S02]  /*0050*/  SHF.R.U32.HI R0, RZ, 0x5, R2.reuse ;  /* 0x00000005ff007819 */ /* 0x101fe40000011602 */
[----:B------:R-:W-:-:S03]  /*0060*/  SHF.R.U32.HI R2, RZ, 0x7, R2 ;  /* 0x00000007ff027819 */ /* 0x000fc60000011602 */
[----:B------:R-:W0:Y:S04]  /*0070*/  SHFL.IDX PT, R3, R0, RZ, 0x1f ;  /* 0x00001fff00037589 */ /* 0x000e2800000e0000 */
[----:B------:R-:W1:Y:S01]  /*0080*/  SHFL.IDX PT, R2, R2, RZ, 0x1f ;  /* 0x00001fff02027589 */ /* 0x000e6200000e0000 */
[----:B0-----:R-:W-:Y:S02]  /*0090*/  R2UR UR10, R3 ;  /* 0x00000000030a72ca */ /* 0x001fe400000e0000 */
[----:B-1----:R-:W-:-:S11]  /*00a0*/  R2UR UR5, R2 ;  /* 0x00000000020572ca */ /* 0x002fd600000e0000 */
[----:B------:R-:W-:Y:S02]  /*00b0*/  USHF.R.S32.HI UR4, URZ, 0x1f, UR10 ;  /* 0x0000001f3f047899 */ /* 0x000fe4000801140a */
[----:B------:R-:W-:Y:S02]  /*00c0*/  ISETP.NE.OR P0, PT, RZ, UR10, !P0 ;  /* 0x0000000aff007c0c */ /* 0x000fe4000c705670 */
[----:B------:R-:W-:-:S04]  /*00d0*/  ULEA.HI UR4, UR4, UR10, URZ, 0x2 ;  /* 0x0000000a04047291 */ /* 0x000fc8000f8f103f */
[----:B------:R-:W-:-:S04]  /*00e0*/  ULOP3.LUT UR4, UR4, 0xfffffffc, URZ, 0xc0, !UPT ;  /* 0xfffffffc04047892 */ /* 0x000fc8000f8ec03f */
[----:B------:R-:W-:-:S03]  /*00f0*/  UIADD3 UR10, UR10, -UR4, URZ ;  /* 0x800000040a0a7290 */ /* 0x000fc6000fffe03f */
[----:B------:R-:W-:Y:S09]  /*0100*/  @P0 BRA `(.L_x_1) ;  /* 0x0000000000200947 */ /* 0x000ff20003800000 */
[----:B------:R-:W-:Y:S02]  /*0110*/  ULDC.64 UR6, c[0x0][0x198] ;  /* 0x0000660000067ab9 */ /* 0x000fe40000000a00 */
[----:B------:R-:W-:Y:S02]  /*0120*/  UIADD3 UR8, UP0, UR6, 0xf0, URZ ;  /* 0x000000f006087890 */ /* 0x000fe4000ff1e03f */
[----:B------:R-:W-:Y:S02]  /*0130*/  UIADD3 UR6, UP1, UR6, 0x1f0, URZ ;  /* 0x000001f006067890 */ /* 0x000fe4000ff3e03f */
[----:B------:R-:W-:Y:S02]  /*0140*/  UIADD3.X UR9, URZ, UR7, URZ, UP0, !UPT ;  /* 0x000000073f097290 */ /* 0x000fe400087fe43f */
[----:B------:R-:W-:-:S07]  /*0150*/  UIADD3.X UR7, URZ, UR7, URZ, UP1, !UPT ;  /* 0x000000073f077290 */ /* 0x000fce0008ffe43f */
[----:B------:R0:W-:Y:S02]  /*0160*/  UTMACCTL.PF [UR8] ;  /* 0x00000000080079b9 */ /* 0x0001e40008040000 */
[----:B------:R0:W-:Y:S02]  /*0170*/  UTMACCTL.PF [UR6] ;  /* 0x00000000060079b9 */ /* 0x0001e40008040000 */
[----:B0-----:R-:W-:Y:S01]  /*0180*/  NOP ;  /* 0x0000000000007918 */ /* 0x001fe20000000000 */
.L_x_1:
[----:B------:R-:W-:Y:S05]  /*0190*/  BSYNC B0 ;  /* 0x0000000000007941 */ /* 0x000fea0003800000 */
.L_x_0:
[----:B------:R-:W0:Y:S01]  /*01a0*/  SHFL.IDX PT, R2, R0, RZ, 0x1f ;  /* 0x00001fff00027589 */ /* 0x000e2200000e0000 */
[----:B------:R-:W-:Y:S01]  /*01b0*/  UISETP.NE.AND UP0, UPT, UR10, 0x3, UPT ;  /* 0x000000030a00788c */ /* 0x000fe2000bf05270 */
[----:B------:R-:W-:Y:S01]  /*01c0*/  ISETP.NE.AND P1, PT, RZ, UR5, PT ;  /* 0x00000005ff007c0c */ /* 0x000fe2000bf25270 */
[----:B------:R-:W-:Y:S02]  /*01d0*/  UIADD3 UR18, UR5, -0x1, URZ ;  /* 0xffffffff05127890 */ /* 0x000fe4000fffe03f */
[----:B------:R-:W-:Y:S02]  /*01e0*/  UISETP.EQ.OR UP0, UPT, UR10, URZ, !UP0 ;  /* 0x0000003f0a00728c */ /* 0x000fe4000c702670 */
[----:B------:R-:W-:Y:S02]  /*01f0*/  UISETP.GE.U32.AND UP1, UPT, UR18, 0x2, UPT ;  /* 0x000000021200788c */ /* 0x000fe4000bf26070 */
[----:B------:R-:W-:-:S04]  /*0200*/  UISETP.EQ.AND UP0, UPT, UR5, URZ, UP0 ;  /* 0x0000003f0500728c */ /* 0x000fc80008702270 */
[----:B------:R-:W-:-:S04]  /*0210*/  USEL UR38, URZ, 0x1, !UP0 ;  /* 0x000000013f267887 */ /* 0x000fc8000c000000 */
[----:B------:R-:W-:Y:S01]  /*0220*/  USEL UR38, UR38, 0x2, UP1 ;  /* 0x0000000226267887 */ /* 0x000fe20008800000 */
[----:B0-----:R-:W-:-:S13]  /*0230*/  ISETP.NE.AND P0, PT, R2, RZ, PT ;  /* 0x000000ff0200720c */ /* 0x001fda0003f05270 */
[----:B------:R-:W-:Y:S05]  /*0240*/  @P0 BRA `(.L_x_2) ;  /* 0x0000000000500947 */ /* 0x000fea0003800000 */
[----:B------:R-:W0:Y:S01]  /*0250*/  S2UR UR8, SR_CgaCtaId ;  /* 0x00000000000879c3 */ /* 0x000e220000008800 */
[----:B------:R-:W-:Y:S01]  /*0260*/  UMOV UR4, 0x400 ;  /* 0x0000040000047882 */ /* 0x000fe20000000000 */
[----:B------:R-:W-:Y:S01]  /*0270*/  UMOV UR5, 0x1 ;  /* 0x0000000100057882 */ /* 0x000fe20000000000 */
[----:B------:R-:W-:Y:S01]  /*0280*/  UMOV UR6, 0x100 ;  /* 0x0000010000067882 */ /* 0x000fe20000000000 */
[----:B------:R-:W-:Y:S01]  /*0290*/  ELECT P0, URZ, PT ;  /* 0x00000000003f782f */ /* 0x000fe20003800000 */
[----:B------:R-:W-:-:S04]  /*02a0*/  UIADD3 UR6, -UR6, 0x100000, URZ ;  /* 0x0010000006067890 */ /* 0x000fc8000fffe13f */
[----:B------:R-:W-:Y:S02]  /*02b0*/  USHF.L.U32 UR7, UR6, 0xb, URZ ;  /* 0x0000000b06077899 */ /* 0x000fe4000800063f */
[----:B------:R-:W-:Y:S02]  /*02c0*/  USHF.L.U32 UR6, UR6, 0x1, URZ ;  /* 0x0000000106067899 */ /* 0x000fe4000800063f */
[----:B0-----:R-:W-:Y:S02]  /*02d0*/  ULEA UR8, UR8, UR4, 0x18 ;  /* 0x0000000408087291 */ /* 0x001fe4000f8ec03f */
[----:B------:R-:W-:-:S04]  /*02e0*/  UIADD3 UR4, -UR5, 0x100000, URZ ;  /* 0x0010000005047890 */ /* 0x000fc8000fffe13f */
[----:B------:R-:W-:Y:S02]  /*02f0*/  USHF.L.U32 UR5, UR4, 0xb, URZ ;  /* 0x0000000b04057899 */ /* 0x000fe4000800063f */
[----:B------:R-:W-:Y:S01]  /*0300*/  USHF.L.U32 UR4, UR4, 0x1, URZ ;  /* 0x0000000104047899 */ /* 0x000fe2000800063f */
[----:B------:R-:W0:Y:S11]  /*0310*/  FENCE.VIEW.ASYNC.S ;  /* 0x00000000000073c6 */ /* 0x000e360000000000 */
[----:B0-----:R0:W1:Y:S01]  /*0320*/  SYNCS.EXCH.64 URZ, [UR8], UR4 ;  /* 0x00000004083f75b2 */ /* 0x0010620008000100 */
[----:B------:R0:W2:Y:S01]  /*0330*/  SYNCS.EXCH.64 URZ, [UR8+0x18], UR6 ;  /* 0x00001806083f75b2 */ /* 0x0000a20008000100 */
[----:B------:R0:W3:Y:S01]  /*0340*/  SYNCS.EXCH.64 URZ, [UR8+0x8], UR4 ;  /* 0x00000804083f75b2 */ /* 0x0000e20008000100 */
[----:B------:R0:W4:Y:S01]  /*0350*/  SYNCS.EXCH.64 URZ, [UR8+0x20], UR6 ;  /* 0x00002006083f75b2 */ /* 0x0001220008000100 */
[----:B------:R0:W0:Y:S01]  /*0360*/  SYNCS.EXCH.64 URZ, [UR8+0x10], UR4 ;  /* 0x00001004083f75b2 */ /* 0x0000220008000100 */
[----:B------:R0:W0:Y:S01]  /*0370*/  SYNCS.EXCH.64 URZ, [UR8+0x28], UR6 ;  /* 0x00002806083f75b2 */ /* 0x0000220008000100 */
[----:B------:R-:W-:Y:S01]  /*0380*/  NOP ;  /* 0x0000000000007918 */ /* 0x000fe20000000000 */
.L_x_2:
[----:B------:R-:W5:Y:S01]  /*0390*/  SHFL.IDX PT, R0, R0, RZ, 0x1f ;  /* 0x00001fff00007589 */ /* 0x000f6200000e0000 */
[----:B------:R-:W-:Y:S01]  /*03a0*/  ELECT P0, URZ, PT ;  /* 0x00000000003f782f */ /* 0x000fe20003800000 */
[----:B------:R-:W1:Y:S01]  /*03b0*/  S2UR UR17, SR_CTAID.Y ;  /* 0x00000000001179c3 */ /* 0x000e620000002600 */
[----:B0-----:R-:W-:Y:S01]  /*03c0*/  ULDC UR5, c[0x0][0x65c] ;  /* 0x0001970000057ab9 */ /* 0x001fe20000000800 */
[----:B------:R-:W-:Y:S01]  /*03d0*/  UMOV UR12, 0x20 ;  /* 0x00000020000c7882 */ /* 0x000fe20000000000 */
[----:B------:R-:W-:Y:S01]  /*03e0*/  UISETP.NE.AND UP2, UPT, UR5, 0x1, UPT ;  /* 0x000000010500788c */ /* 0x000fe2000bf45270 */
[----:B------:R-:W-:Y:S01]  /*03f0*/  NOP ;  /* 0x0000000000007918 */ /* 0x000fe20000000000 */
[----:B------:R-:W-:Y:S02]  /*0400*/  NOP ;  /* 0x0000000000007918 */ /* 0x000fe40000000000 */
[----:B------:R-:W-:Y:S01]  /*0410*/  UP2UR UR39, UPR, URZ, 0x4 ;  /* 0x000000043f277883 */ /* 0x000fe20008000000 */
[----:B------:R-:W0:Y:S01]  /*0420*/  S2UR UR4, SR_CTAID.X ;  /* 0x00000000000479c3 */ /* 0x000e220000002500 */
[----:B------:R-:W-:-:S02]  /*0430*/  PLOP3.LUT P2, PT, PT, PT, UP2, 0x80, 0x0 ;  /* 0x000000000000781c */ /* 0x000fc40003f4f028 */
[----:B------:R-:W-:Y:S02]  /*0440*/  PLOP3.LUT P4, PT, PT, PT, UP2, 0x80, 0x0 ;  /* 0x000000000000781c */ /* 0x000fe40003f8f028 */
[----:B------:R-:W-:Y:S01]  /*0450*/  PLOP3.LUT P3, PT, PT, PT, UP2, 0x80, 0x0 ;  /* 0x000000000000781c */ /* 0x000fe20003f6f028 */
[----:B------:R-:W-:Y:S01]  /*0460*/  @UP2 ULDC UR14, c[0x0][0x10] ;  /* 0x00000400000e2ab9 */ /* 0x000fe20000000800 */
[----:B------:R-:W-:Y:S01]  /*0470*/  @UP2 UMOV UR9, URZ ;  /* 0x0000003f00092c82 */ /* 0x000fe20008000000 */
[----:B------:R-:W-:Y:S01]  /*0480*/  @!UP2 ULDC UR11, c[0x0][0xc] ;  /* 0x00000300000baab9 */ /* 0x000fe20000000800 */
[----:B-----5:R-:W-:Y:S01]  /*0490*/  ISETP.NE.OR P0, PT, R0, RZ, !P0 ;  /* 0x000000ff0000720c */ /* 0x020fe20004705670 */
[----:B-1----:R-:W-:Y:S02]  /*04a0*/  @UP2 UMOV UR7, UR17 ;  /* 0x0000001100072c82 */ /* 0x002fe40008000000 */
[----:B------:R-:W-:Y:S01]  /*04b0*/  @UP2 UMOV UR8, UR7 ;  /* 0x0000000700082c82 */ /* 0x000fe20008000000 */
[----:B------:R-:W-:Y:S01]  /*04c0*/  @!UP2 UMOV UR7, UR17 ;  /* 0x000000110007ac82 */ /* 0x000fe20008000000 */
[----:B0-----:R-:W-:-:S08]  /*04d0*/  @UP2 UIMAD.WIDE.U32 UR14, UR4, UR14, UR8 ;  /* 0x0000000e040e22a5 */ /* 0x001fd0000f8e0008 */
[----:B------:R-:W-:Y:S01]  /*04e0*/  VOTEU.ALL UP0, P0 ;  /* 0x00000000003f7886 */ /* 0x000fe20000000000 */
[----:B------:R-:W-:Y:S01]  /*04f0*/  VOTEU.ALL UP1, P0 ;  /* 0x00000000003f7886 */ /* 0x000fe20000020000 */
[----:B------:R-:W-:-:S03]  /*0500*/  IMAD.U32 R2, RZ, RZ, UR14 ;  /* 0x0000000eff027e24 */ /* 0x000fc6000f8e00ff */
[----:B------:R-:W0:Y:S01]  /*0510*/  @!UP0 S2UR UR6, SR_CgaCtaId ;  /* 0x00000000000689c3 */ /* 0x000e220000008800 */
[----:B------:R-:W-:Y:S01]  /*0520*/  @!UP0 UMOV UR5, 0x400 ;  /* 0x0000040000058882 */ /* 0x000fe20000000000 */
[----:B------:R-:W-:-:S04]  /*0530*/  @!UP0 UIADD3 UR12, -UR12, 0x100000, URZ ;  /* 0x001000000c0c8890 */ /* 0x000fc8000fffe13f */
[----:B------:R-:W-:Y:S02]  /*0540*/  @!UP0 USHF.L.U32 UR13, UR12, 0xb, URZ ;  /* 0x0000000b0c0d8899 */ /* 0x000fe4000800063f */
[----:B------:R-:W-:Y:S01]  /*0550*/  @!UP0 USHF.L.U32 UR12, UR12, 0x1, URZ ;  /* 0x000000010c0c8899 */ /* 0x000fe2000800063f */
[----:B------:R-:W-:Y:S01]  /*0560*/  IMAD.U32 R3, RZ, RZ, UR15 ;  /* 0x0000000fff037e24 */ /* 0x000fe2000f8e00ff */
[----:B0-----:R-:W-:Y:S01]  /*0570*/  @!UP0 ULEA UR16, UR6, UR5, 0x18 ;  /* 0x0000000506108291 */ /* 0x001fe2000f8ec03f */
[----:B------:R-:W-:Y:S01]  /*0580*/  VOTEU.ALL UP0, P0 ;  /* 0x00000000003f7886 */ /* 0x000fe20000000000 */
[----:B------:R-:W-:Y:S01]  /*0590*/  PLOP3.LUT P0, PT, PT, PT, UP2, 0x80, 0x0 ;  /* 0x000000000000781c */ /* 0x000fe20003f0f028 */
[----:B------:R-:W-:Y:S01]  /*05a0*/  UMOV UR5, URZ ;  /* 0x0000003f00057c82 */ /* 0x000fe20008000000 */
[----:B------:R-:W-:Y:S01]  /*05b0*/  @UP2 UMOV UR6, URZ ;  /* 0x0000003f00062c82 */ /* 0x000fe20008000000 */
[----:B------:R-:W-:Y:S02]  /*05c0*/  @!UP2 UIMAD.WIDE.U32 UR8, UR11, UR7, UR4 ;  /* 0x000000070b08a2a5 */ /* 0x000fe4000f8e0004 */
[----:B------:R-:W-:-:S04]  /*05d0*/  @UP2 UIADD3 UR6, UR15, UR6, URZ ;  /* 0x000000060f062290 */ /* 0x000fc8000fffe03f */
[----:B------:R-:W-:Y:S01]  /*05e0*/  IMAD.U32 R5, RZ, RZ, UR9 ;  /* 0x00000009ff057e24 */ /* 0x000fe2000f8e00ff */
[----:B------:R-:W0:Y:S02]  /*05f0*/  FENCE.VIEW.ASYNC.S ;  /* 0x00000000000073c6 */ /* 0x000e240000000000 */
[----:B0-----:R0:W2:Y:S01]  /*0600*/  @!UP0 SYNCS.EXCH.64 URZ, [UR16+0x40], UR12 ;  /* 0x0000400c103f85b2 */ /* 0x0010a20008000100 */
[----:B------:R-:W-:Y:S01]  /*0610*/  @P2 IMAD.U32 R6, RZ, RZ, UR6 ;  /* 0x00000006ff062e24 */ /* 0x000fe2000f8e00ff */
[----:B------:R-:W-:Y:S01]  /*0620*/  MOV R4, UR8 ;  /* 0x0000000800047c02 */ /* 0x000fe20008000f00 */
[----:B------:R-:W-:Y:S02]  /*0630*/  @P0 IMAD.MOV.U32 R7, RZ, RZ, R2 ;  /* 0x000000ffff070224 */ /* 0x000fe400078e0002 */
[----:B------:R-:W-:Y:S02]  /*0640*/  IMAD.U32 R2, RZ, RZ, UR8 ;  /* 0x00000008ff027e24 */ /* 0x000fe4000f8e00ff */
[----:B------:R-:W-:-:S02]  /*0650*/  @!P4 IMAD.MOV.U32 R6, RZ, RZ, R5 ;  /* 0x000000ffff06c224 */ /* 0x000fc400078e0005 */
[----:B------:R-:W-:Y:S02]  /*0660*/  @!P3 IMAD.MOV.U32 R7, RZ, RZ, R2 ;  /* 0x000000ffff07b224 */ /* 0x000fe400078e0002 */
[----:B------:R-:W-:Y:S01]  /*0670*/  IMAD.U32 R3, RZ, RZ, UR9 ;  /* 0x00000009ff037e24 */ /* 0x000fe2000f8e00ff */
[----:B------:R0:W-:Y:S04]  /*0680*/  STL [R1+0x40], R6 ;  /* 0x0000400601007387 */ /* 0x0001e80000100800 */
[----:B------:R0:W-:Y:S01]  /*0690*/  STL [R1+0x44], R7 ;  /* 0x0000440701007387 */ /* 0x0001e20000100800 */
[----:B------:R0:W2:Y:S01]  /*06a0*/  @!UP1 SYNCS.EXCH.64 URZ, [UR16+0x48], UR12 ;  /* 0x0000480c103f95b2 */ /* 0x0000a20008000100 */
[----:B------:R-:W-:Y:S01]  /*06b0*/  NOP ;  /* 0x0000000000007918 */ /* 0x000fe20000000000 */
[----:B--234-:R-:W-:Y:S06]  /*06c0*/  BAR.SYNC.DEFER_BLOCKING 0x0 ;  /* 0x0000000000007b1d */ /* 0x01cfec0000010000 */
[----:B------:R-:W-:Y:S05]  /*06d0*/  @!P1 BRA `(.L_x_3) ;  /* 0x0000010800709947 */ /* 0x000fea0003800000 */
[----:B------:R-:W-:-:S06]  /*06e0*/  UISETP.GT.U32.AND UP0, UPT, UR18, 0x1, UPT ;  /* 0x000000011200788c */ /* 0x000fcc000bf04070 */
[----:B------:R-:W-:-:S13]  /*06f0*/  PLOP3.LUT P0, PT, PT, PT, UP0, 0x80, 0x0 ;  /* 0x000000000000781c */ /* 0x000fda0003f0f008 */
[----:B0-----:R-:W-:Y:S05]  /*0700*/  @P0 EXIT ;  /* 0x000000000000094d */ /* 0x001fea0003800000 */
[----:B------:R-:W-:Y:S01]  /*0710*/  ULDC.64 UR8, c[0x0][0x650] ;  /* 0x0001940000087ab9 */ /* 0x000fe20000000a00 */
[----:B------:R-:W-:Y:S01]  /*0720*/  UMOV UR44, 0xffffffff ;  /* 0xffffffff002c7882 */ /* 0x000fe20000000000 */
[----:B------:R-:W-:Y:S01]  /*0730*/  ISETP.GE.U32.AND P0, PT, R7, UR8, PT ;  /* 0x0000000807007c0c */ /* 0x000fe2000bf06070 */
[----:B------:R-:W-:Y:S01]  /*0740*/  UMOV UR43, 0xffffffff ;  /* 0xffffffff002b7882 */ /* 0x000fe20000000000 */
[----:B------:R-:W-:Y:S01]  /*0750*/  UMOV UR42, 0xffffffff ;  /* 0xffffffff002a7882 */ /* 0x000fe20000000000 */
[----:B------:R-:W-:Y:S02]  /*0760*/  PRMT R0, RZ, 0x7610, R0 ;  /* 0x00007610ff007816 */ /* 0x000fe40000000000 */
[----:B------:R-:W-:-:S13]  /*0770*/  ISETP.GE.U32.AND.EX P0, PT, R6, UR9, PT, P0 ;  /* 0x0000000906007c0c */ /* 0x000fda000bf06100 */
[----:B------:R-:W-:Y:S05]  /*0780*/  @P0 BRA `(.L_x_4) ;  /* 0x0000000400800947 */ /* 0x000fea0003800000 */
[----:B------:R-:W-:Y:S01]  /*0790*/  I2FP.F32.U32 R0, UR4 ;  /* 0x0000000400007c45 */ /* 0x000fe20008201000 */
[----:B------:R-:W-:Y:S01]  /*07a0*/  ULDC.64 UR16, c[0x0][0x628] ;  /* 0x00018a0000107ab9 */ /* 0x000fe20000000a00 */
[----:B------:R-:W-:Y:S01]  /*07b0*/  ULDC UR6, c[0x0][0x150] ;  /* 0x0000540000067ab9 */ /* 0x000fe20000000800 */
[----:B------:R-:W-:Y:S01]  /*07c0*/  ISETP.NE.U32.AND P0, PT, RZ, UR16, PT ;  /* 0x00000010ff007c0c */ /* 0x000fe2000bf05070 */
[----:B------:R-:W-:Y:S01]  /*07d0*/  ULDC UR15, c[0x0][0x630] ;  /* 0x00018c00000f7ab9 */ /* 0x000fe20000000800 */
[----:B------:R-:W-:Y:S01]  /*07e0*/  FMUL R0, R0, UR6 ;  /* 0x0000000600007c20 */ /* 0x000fe20008400000 */
[----:B------:R-:W-:Y:S01]  /*07f0*/  R2UR UR18, R7 ;  /* 0x00000000071272ca */ /* 0x000fe200000e0000 */
[----:B------:R-:W-:Y:S01]  /*0800*/  ULDC UR20, c[0x0][0x154] ;  /* 0x0000550000147ab9 */ /* 0x000fe20000000800 */
[----:B------:R-:W-:Y:S01]  /*0810*/  ISETP.NE.AND.EX P0, PT, RZ, UR17, PT, P0 ;  /* 0x00000011ff007c0c */ /* 0x000fe2000bf05300 */
[----:B------:R0:W1:Y:S01]  /*0820*/  F2I.U32.TRUNC.NTZ R2, R0 ;  /* 0x0000000000027305 */ /* 0x000062000020f000 */
[----:B------:R-:W-:-:S02]  /*0830*/  R2UR UR19, R6 ;  /* 0x00000000061372ca */ /* 0x000fc400000e0000 */
[----:B------:R-:W-:Y:S02]  /*0840*/  R2UR UR8, R7 ;  /* 0x00000000070872ca */ /* 0x000fe400000e0000 */
[----:B------:R-:W-:-:S07]  /*0850*/  R2UR UR9, R6 ;  /* 0x00000000060972ca */ /* 0x000fce00000e0000 */
[----:B0-----:R-:W-:Y:S08]  /*0860*/  @!P0 BRA `(.L_x_5) ;  /* 0x0000000000308947 */ /* 0x001ff00003800000 */
[----:B------:R-:W-:Y:S01]  /*0870*/  R2UR UR8, R7 ;  /* 0x00000000070872ca */ /* 0x000fe200000e0000 */
[----:B------:R-:W-:Y:S01]  /*0880*/  ULDC UR6, c[0x0][0x634] ;  /* 0x00018d0000067ab9 */ /* 0x000fe20000000800 */
[----:B------:R-:W-:-:S11]  /*0890*/  R2UR UR14, R6 ;  /* 0x00000000060e72ca */ /* 0x000fd600000e0000 */
[----:B------:R-:W-:-:S04]  /*08a0*/  UIADD3 UR6, UP0, UR8, UR6, URZ ;  /* 0x0000000608067290 */ /* 0x000fc8000ff1e03f */
[----:B------:R-:W-:-:S04]  /*08b0*/  UIADD3.X UR14, URZ, UR14, URZ, UP0, !UPT ;  /* 0x0000000e3f0e7290 */ /* 0x000fc800087fe43f */
[----:B------:R-:W-:-:S04]  /*08c0*/  UIMAD.WIDE.U32 UR8, UR14, UR16, URZ ;  /* 0x000000100e0872a5 */ /* 0x000fc8000f8e003f */
[----:B------:R-:W-:Y:S02]  /*08d0*/  UIMAD.WIDE.U32 UR10, UP0, UR6, UR17, UR8 ;  /* 0x00000011060a72a5 */ /* 0x000fe4000f800008 */
[----:B------:R-:W-:Y:S02]  /*08e0*/  UIMAD.WIDE.U32 UR8, UR6, UR16, URZ ;  /* 0x00000010060872a5 */ /* 0x000fe4000f8e003f */
[----:B------:R-:W-:Y:S02]  /*08f0*/  UIADD3.X UR13, URZ, URZ, URZ, UP0, !UPT ;  /* 0x0000003f3f0d7290 */ /* 0x000fe400087fe43f */
[----:B------:R-:W-:Y:S01]  /*0900*/  UIADD3 URZ, UP0, UR9, UR10, URZ ;  /* 0x0000000a093f7290 */ /* 0x000fe2000ff1e03f */
[----:B------:R-:W-:-:S03]  /*0910*/  UMOV UR12, UR11 ;  /* 0x0000000b000c7c82 */ /* 0x000fc60008000000 */
[----:B------:R-:W-:-:S12]  /*0920*/  UIMAD.WIDE.U32.X UR8, UR14, UR17, UR12, UP0 ;  /* 0x000000110e0872a5 */ /* 0x000fd800080e040c */
.L_x_5:
[----:B------:R-:W-:Y:S01]  /*0930*/  USHF.R.U64 UR42, UR8, UR15, UR9 ;  /* 0x0000000f082a7299 */ /* 0x000fe20008001209 */
[----:B------:R-:W-:Y:S01]  /*0940*/  I2FP.F32.U32 R0, UR7 ;  /* 0x0000000700007c45 */ /* 0x000fe20008201000 */
[----:B------:R-:W-:Y:S01]  /*0950*/  USHF.R.U32.HI UR5, URZ, UR15, UR9 ;  /* 0x0000000f3f057299 */ /* 0x000fe20008011609 */
[----:B-1----:R-:W-:Y:S01]  /*0960*/  R2UR UR12, R2 ;  /* 0x00000000020c72ca */ /* 0x002fe200000e0000 */
[----:B------:R-:W-:Y:S02]  /*0970*/  UIADD3 UR6, UP0, URZ, -UR42, URZ ;  /* 0x8000002a3f067290 */ /* 0x000fe4000ff1e03f */
[----:B------:R-:W-:Y:S01]  /*0980*/  FMUL R0, R0, UR20 ;  /* 0x0000001400007c20 */ /* 0x000fe20008400000 */
[----:B------:R-:W-:Y:S01]  /*0990*/  ULDC.64 UR8, c[0x0][0x620] ;  /* 0x0001880000087ab9 */ /* 0x000fe20000000a00 */
[----:B------:R-:W-:Y:S01]  /*09a0*/  UIADD3.X UR5, URZ, ~UR5, URZ, UP0, !UPT ;  /* 0x800000053f057290 */ /* 0x000fe200087fe43f */
[----:B------:R-:W-:Y:S01]  /*09b0*/  UMOV UR10, UR18 ;  /* 0x00000012000a7c82 */ /* 0x000fe20008000000 */
[----:B------:R-:W-:-:S02]  /*09c0*/  UMOV UR11, UR19 ;  /* 0x00000013000b7c82 */ /* 0x000fc40008000000 */
[----:B------:R-:W-:Y:S01]  /*09d0*/  UIMAD UR5, UR5, UR8, URZ ;  /* 0x00000008050572a4 */ /* 0x000fe2000f8e023f */
[----:B------:R-:W0:Y:S01]  /*09e0*/  F2I.U32.TRUNC.NTZ R0, R0 ;  /* 0x0000000000007305 */ /* 0x000e22000020f000 */
[----:B------:R-:W-:Y:S02]  /*09f0*/  UIMAD.WIDE.U32 UR10, UR6, UR8, UR10 ;  /* 0x00000008060a72a5 */ /* 0x000fe4000f8e000a */
[----:B------:R-:W-:Y:S01]  /*0a00*/  UIMAD UR6, UR6, UR9, UR5 ;  /* 0x00000009060672a4 */ /* 0x000fe2000f8e0205 */
[----:B------:R-:W-:Y:S01]  /*0a10*/  ULDC UR21, c[0x0][0x658] ;  /* 0x0001960000157ab9 */ /* 0x000fe20000000800 */
[----:B------:R-:W-:Y:S02]  /*0a20*/  UMOV UR19, 0xffffffff ;  /* 0xffffffff00137882 */ /* 0x000fe40000000000 */
[----:B------:R-:W-:Y:S01]  /*0a30*/  UIADD3 UR6, UR11, UR6, URZ ;  /* 0x000000060b067290 */ /* 0x000fe2000fffe03f */
[----:B------:R-:W-:Y:S01]  /*0a40*/  ULDC UR15, c[0x0][0x618] ;  /* 0x00018600000f7ab9 */ /* 0x000fe20000000800 */
[----:B------:R-:W-:Y:S01]  /*0a50*/  ULDC.64 UR8, c[0x0][0x640] ;  /* 0x0001900000087ab9 */ /* 0x000fe20000000a00 */
[----:B------:R-:W-:Y:S01]  /*0a60*/  USHF.L.U32 UR11, UR19, UR21, URZ ;  /* 0x00000015130b7299 */ /* 0x000fe2000800063f */
[----:B------:R-:W-:Y:S01]  /*0a70*/  ISETP.NE.U32.AND P0, PT, RZ, UR8, PT ;  /* 0x00000008ff007c0c */ /* 0x000fe2000bf05070 */
[----:B------:R-:W-:-:S02]  /*0a80*/  USHF.R.U64 UR19, UR10, UR15, UR6 ;  /* 0x0000000f0a137299 */ /* 0x000fc40008001206 */
[----:B------:R-:W-:Y:S01]  /*0a90*/  USHF.R.U32.HI UR10, URZ, UR15, UR6 ;  /* 0x0000000f3f0a7299 */ /* 0x000fe20008011606 */
[----:B0-----:R-:W-:Y:S01]  /*0aa0*/  R2UR UR14, R0 ;  /* 0x00000000000e72ca */ /* 0x001fe200000e0000 */
[----:B------:R-:W-:Y:S01]  /*0ab0*/  ULDC UR17, c[0x0][0x608] ;  /* 0x0001820000117ab9 */ /* 0x000fe20000000800 */
[----:B------:R-:W-:Y:S01]  /*0ac0*/  ISETP.NE.AND.EX P0, PT, RZ, UR9, PT, P0 ;  /* 0x00000009ff007c0c */ /* 0x000fe2000bf05300 */
[----:B------:R-:W-:Y:S02]  /*0ad0*/  USHF.R.U64 UR23, UR19, UR17, UR10 ;  /* 0x0000001113177299 */ /* 0x000fe4000800120a */
[----:B------:R-:W-:Y:S01]  /*0ae0*/  USHF.R.U32.HI UR10, URZ, UR17, UR10 ;  /* 0x000000113f0a7299 */ /* 0x000fe2000801160a */
[----:B------:R-:W-:Y:S01]  /*0af0*/  UMOV UR16, 0x1 ;  /* 0x0000000100107882 */ /* 0x000fe20000000000 */
[----:B------:R-:W-:Y:S02]  /*0b00*/  UIADD3 UR12, -UR12, URZ, URZ ;  /* 0x0000003f0c0c7290 */ /* 0x000fe4000fffe13f */
[----:B------:R-:W-:-:S02]  /*0b10*/  USHF.R.U64 UR24, UR23, UR21, UR10 ;  /* 0x0000001517187299 */ /* 0x000fc4000800120a */
[----:B------:R-:W-:Y:S01]  /*0b20*/  USHF.L.U32 UR6, UR16, UR21, URZ ;  /* 0x0000001510067299 */ /* 0x000fe2000800063f */
[----:B------:R-:W-:Y:S01]  /*0b30*/  ULDC UR13, c[0x0][0x144] ;  /* 0x00005100000d7ab9 */ /* 0x000fe20000000800 */
[----:B------:R-:W-:Y:S01]  /*0b40*/  ULDC UR5, c[0x0][0x600] ;  /* 0x0001800000057ab9 */ /* 0x000fe20000000800 */
[----:B------:R-:W-:Y:S02]  /*0b50*/  ULOP3.LUT UR16, URZ, UR11, URZ, 0x33, !UPT ;  /* 0x0000000b3f107292 */ /* 0x000fe4000f8e333f */
[----:B------:R-:W-:Y:S02]  /*0b60*/  USHF.R.U32.HI UR11, URZ, UR21, UR10 ;  /* 0x000000153f0b7299 */ /* 0x000fe4000801160a */
[----:B------:R-:W-:Y:S02]  /*0b70*/  UIADD3 UR18, UR5, -0x1, URZ ;  /* 0xffffffff05127890 */ /* 0x000fe4000fffe03f */
[----:B------:R-:W-:Y:S02]  /*0b80*/  UIADD3 UR20, -UR14, URZ, URZ ;  /* 0x0000003f0e147290 */ /* 0x000fe4000fffe13f */
[----:B------:R-:W-:Y:S01]  /*0b90*/  UIMAD UR4, UR13, UR12, UR4 ;  /* 0x0000000c0d0472a4 */ /* 0x000fe2000f8e0204 */
[----:B------:R-:W-:Y:S01]  /*0ba0*/  ULDC UR25, c[0x0][0x148] ;  /* 0x0000520000197ab9 */ /* 0x000fe20000000800 */
[----:B------:R-:W-:Y:S01]  /*0bb0*/  ULDC UR21, c[0x0][0x648] ;  /* 0x0001920000157ab9 */ /* 0x000fe20000000800 */
[----:B------:R-:W-:Y:S01]  /*0bc0*/  ULDC UR22, c[0x0][0x638] ;  /* 0x00018e0000167ab9 */ /* 0x000fe20000000800 */
[----:B------:R-:W-:Y:S01]  /*0bd0*/  UMOV UR10, UR24 ;  /* 0x00000018000a7c82 */ /* 0x000fe20008000000 */
[----:B------:R-:W-:Y:S07]  /*0be0*/  @!P0 BRA `(.L_x_6) ;  /* 0x0000000000308947 */ /* 0x000fee0003800000 */
[----:B------:R-:W-:Y:S02]  /*0bf0*/  ULDC UR14, c[0x0][0x64c] ;  /* 0x00019300000e7ab9 */ /* 0x000fe40000000800 */
        /* <DEDUP_REMOVED lines=8> */
[----:B------:R-:W-:-:S07]  /*0c80*/  UIMAD.WIDE.U32.X UR8, UR17, UR9, UR14, UP0 ;  /* 0x00000009110872a5 */ /* 0x000fce00080e040e */
[----:B------:R-:W-:Y:S01]  /*0c90*/  UMOV UR10, UR8 ;  /* 0x00000008000a7c82 */ /* 0x000fe20008000000 */
[----:B------:R-:W-:-:S05]  /*0ca0*/  UMOV UR11, UR9 ;  /* 0x00000009000b7c82 */ /* 0x000fca0008000000 */
.L_x_6:
[----:B------:R-:W-:Y:S01]  /*0cb0*/  UISETP.NE.AND UP0, UPT, UR39, URZ, UPT ;  /* 0x0000003f2700728c */ /* 0x000fe2000bf05270 */
[----:B------:R-:W-:Y:S01]  /*0cc0*/  IMAD.MOV.U32 R0, RZ, RZ, 0x1 ;  /* 0x00000001ff007424 */ /* 0x000fe200078e00ff */
[----:B------:R-:W-:Y:S02]  /*0cd0*/  USHF.R.U64 UR8, UR10, UR21, UR11 ;  /* 0x000000150a087299 */ /* 0x000fe4000800120b */
[----:B------:R-:W-:Y:S02]  /*0ce0*/  ULOP3.LUT UR16, UR23, UR16, URZ, 0xc0, !UPT ;  /* 0x0000001017107292 */ /* 0x000fe4000f8ec03f */
[----:B------:R-:W-:Y:S02]  /*0cf0*/  ULOP3.LUT UR18, UR19, UR18, URZ, 0xc0, !UPT ;  /* 0x0000001213127292 */ /* 0x000fe4000f8ec03f */
[----:B------:R-:W-:-:S03]  /*0d00*/  UIMAD UR16, UR6, UR8, UR16 ;  /* 0x00000008061072a4 */ /* 0x000fc6000f8e0210 */
[----:B------:R-:W-:Y:S02]  /*0d10*/  @UP0 UIMAD UR4, UR25, UR20, UR7 ;  /* 0x00000014190402a4 */ /* 0x000fe4000f8e0207 */
[----:B------:R-:W-:-:S04]  /*0d20*/  UIADD3 UR7, -UR8, URZ, URZ ;  /* 0x0000003f08077290 */ /* 0x000fc8000fffe13f */
[----:B------:R-:W-:-:S03]  /*0d30*/  UIMAD UR6, UR7, UR22, UR24 ;  /* 0x00000016070672a4 */ /* 0x000fc6000f8e0218 */
[----:B------:R-:W-:Y:S01]  /*0d40*/  ULDC UR7, c[0x0][0x610] ;  /* 0x0001840000077ab9 */ /* 0x000fe20000000800 */
[----:B------:R-:W-:Y:S02]  /*0d50*/  UIMAD UR6, UR6, UR5, UR18 ;  /* 0x00000005060672a4 */ /* 0x000fe4000f8e0212 */
[----:B------:R-:W-:-:S04]  /*0d60*/  UIMAD UR4, UR16, UR7, UR4 ;  /* 0x00000007100472a4 */ /* 0x000fc8000f8e0204 */
[----:B------:R-:W-:Y:S02]  /*0d70*/  USEL UR43, UR6, UR4, !UP0 ;  /* 0x00000004062b7287 */ /* 0x000fe4000c000000 */
[----:B------:R-:W-:-:S12]  /*0d80*/  USEL UR44, UR4, UR6, !UP0 ;  /* 0x00000006042c7287 */ /* 0x000fd8000c000000 */
.L_x_4:
[----:B------:R-:W-:-:S08]  /*0d90*/  NOP ;  /* 0x0000000000007918 */ /* 0x000fd00000000000 */
[----:B------:R-:W0:Y:S02]  /*0da0*/  USETMAXREG.TRY_ALLOC.CTAPOOL UP0, 0xf0 ;  /* 0x000000f0000079c8 */ /* 0x000e240008000600 */
[----:B0-----:R-:W-:-:S13]  /*0db0*/  PLOP3.LUT P0, PT, PT, PT, UP0, 0x80, 0x0 ;  /* 0x000000000000781c */ /* 0x001fda0003f0f008 */
[----:B------:R-:W-:Y:S05]  /*0dc0*/  @!P0 BRA `(.L_x_4) ;  /* 0xfffffffc00f08947 */ /* 0x000fea000383ffff */
[----:B------:R-:W-:Y:S01]  /*0dd0*/  ULDC.64 UR4, c[0x0][0x598] ;  /* 0x0001660000047ab9 */ /* 0x000fe20000000a00 */
[----:B------:R-:W-:Y:S01]  /*0de0*/  ULDC.64 UR46, c[0x0][0x208] ;  /* 0x00008200002e7ab9 */ /* 0x000fe20000000a00 */
[----:B------:R-:W-:-:S04]  /*0df0*/  ISETP.NE.U32.AND P0, PT, RZ, UR4, PT ;  /* 0x00000004ff007c0c */ /* 0x000fc8000bf05070 */
[----:B------:R-:W-:-:S13]  /*0e00*/  ISETP.NE.AND.EX P0, PT, RZ, UR5, PT, P0 ;  /* 0x00000005ff007c0c */ /* 0x000fda000bf05300 */
[----:B------:R-:W-:Y:S05]  /*0e10*/  @!P0 BRA `(.L_x_7) ;  /* 0x00000000001c8947 */ /* 0x000fea0003800000 */
[----:B------:R-:W0:Y:S02]  /*0e20*/  LDC.64 R2, c[0x0][0x598] ;  /* 0x00016600ff027b82 */ /* 0x000e240000000a00 */
[----:B0-----:R-:W2:Y:S02]  /*0e30*/  LDG.E.64 R2, desc[UR46][R2.64] ;  /* 0x0000002e02027981 */ /* 0x001ea4000c1e1b00 */
[----:B--2---:R-:W-:-:S04]  /*0e40*/  ISETP.NE.U32.AND P0, PT, R2, RZ, PT ;  /* 0x000000ff0200720c */ /* 0x004fc80003f05070 */
[----:B------:R-:W-:-:S13]  /*0e50*/  ISETP.NE.AND.EX P0, PT, R3, RZ, PT, P0 ;  /* 0x000000ff0300720c */ /* 0x000fda0003f05300 */
[----:B------:R-:W-:Y:S05]  /*0e60*/  @!P0 BRA `(.L_x_7) ;  /* 0x0000000000088947 */ /* 0x000fea0003800000 */
[----:B------:R0:W5:Y:S01]  /*0e70*/  LD.E R16, desc[UR46][R2.64] ;  /* 0x0000002e02107980 */ /* 0x000162000c101900 */
[----:B------:R-:W-:Y:S05]  /*0e80*/  BRA `(.L_x_8) ;  /* 0x0000000000247947 */ /* 0x000fea0003800000 */
.L_x_7:
[----:B------:R-:W-:Y:S02]  /*0e90*/  ULDC.64 UR4, c[0x0][0x588] ;  /* 0x0001620000047ab9 */ /* 0x000fe40000000a00 */
[----:B------:R-:W-:-:S04]  /*0ea0*/  ISETP.NE.U32.AND P0, PT, RZ, UR4, PT ;  /* 0x00000004ff007c0c */ /* 0x000fc8000bf05070 */
[----:B------:R-:W-:-:S13]  /*0eb0*/  ISETP.NE.AND.EX P0, PT, RZ, UR5, PT, P0 ;  /* 0x00000005ff007c0c */ /* 0x000fda000bf05300 */
[----:B------:R-:W-:Y:S05]  /*0ec0*/  @!P0 BRA `(.L_x_9) ;  /* 0x00000000000c8947 */ /* 0x000fea0003800000 */
[----:B------:R-:W0:Y:S02]  /*0ed0*/  LDC.64 R16, c[0x0][0x588] ;  /* 0x00016200ff107b82 */ /* 0x000e240000000a00 */
[----:B0-----:R1:W5:Y:S01]  /*0ee0*/  LDG.E R16, desc[UR46][R16.64] ;  /* 0x0000002e10107981 */ /* 0x001362000c1e1900 */
[----:B------:R-:W-:Y:S05]  /*0ef0*/  BRA `(.L_x_8) ;  /* 0x0000000000087947 */ /* 0x000fea0003800000 */
.L_x_9:
[----:B------:R-:W-:Y:S02]  /*0f00*/  ULDC UR4, c[0x0][0x580] ;  /* 0x0001600000047ab9 */ /* 0x000fe40000000800 */
[----:B------:R-:W-:-:S07]  /*0f10*/  IMAD.U32 R16, RZ, RZ, UR4 ;  /* 0x00000004ff107e24 */ /* 0x000fce000f8e00ff */
.L_x_8:
[----:B------:R-:W-:Y:S02]  /*0f20*/  ULDC.64 UR4, c[0x0][0x5a0] ;  /* 0x0001680000047ab9 */ /* 0x000fe40000000a00 */
[----:B------:R-:W-:-:S04]  /*0f30*/  ISETP.NE.U32.AND P0, PT, RZ, UR4, PT ;  /* 0x00000004ff007c0c */ /* 0x000fc8000bf05070 */
[----:B------:R-:W-:-:S13]  /*0f40*/  ISETP.NE.AND.EX P0, PT, RZ, UR5, PT, P0 ;  /* 0x00000005ff007c0c */ /* 0x000fda000bf05300 */
[----:B------:R-:W-:Y:S05]  /*0f50*/  @!P0 BRA `(.L_x_10) ;  /* 0x00000000001c8947 */ /* 0x000fea0003800000 */
[----:B0-----:R-:W0:Y:S02]  /*0f60*/  LDC.64 R2, c[0x0][0x5a0] ;  /* 0x00016800ff027b82 */ /* 0x001e240000000a00 */
[----:B0-----:R-:W2:Y:S02]  /*0f70*/  LDG.E.64 R2, desc[UR46][R2.64] ;  /* 0x0000002e02027981 */ /* 0x001ea4000c1e1b00 */
[----:B--2---:R-:W-:-:S04]  /*0f80*/  ISETP.NE.U32.AND P0, PT, R2, RZ, PT ;  /* 0x000000ff0200720c */ /* 0x004fc80003f05070 */
[----:B------:R-:W-:-:S13]  /*0f90*/  ISETP.NE.AND.EX P0, PT, R3, RZ, PT, P0 ;  /* 0x000000ff0300720c */ /* 0x000fda0003f05300 */
[----:B------:R-:W-:Y:S05]  /*0fa0*/  @!P0 BRA `(.L_x_10) ;  /* 0x0000000000088947 */ /* 0x000fea0003800000 */
[----:B-1----:R0:W5:Y:S01]  /*0fb0*/  LD.E R17, desc[UR46][R2.64] ;  /* 0x0000002e02117980 */ /* 0x002162000c101900 */
[----:B------:R-:W-:Y:S05]  /*0fc0*/  BRA `(.L_x_11) ;  /* 0x0000000000247947 */ /* 0x000fea0003800000 */
.L_x_10:
[----:B------:R-:W-:Y:S02]  /*0fd0*/  ULDC.64 UR4, c[0x0][0x590] ;  /* 0x0001640000047ab9 */ /* 0x000fe40000000a00 */
[----:B------:R-:W-:-:S04]  /*0fe0*/  ISETP.NE.U32.AND P0, PT, RZ, UR4, PT ;  /* 0x00000004ff007c0c */ /* 0x000fc8000bf05070 */
[----:B------:R-:W-:-:S13]  /*0ff0*/  ISETP.NE.AND.EX P0, PT, RZ, UR5, PT, P0 ;  /* 0x00000005ff007c0c */ /* 0x000fda000bf05300 */
[----:B------:R-:W-:Y:S05]  /*1000*/  @!P0 BRA `(.L_x_12) ;  /* 0x00000000000c8947 */ /* 0x000fea0003800000 */
[----:B0-----:R-:W1:Y:S02]  /*1010*/  LDC.64 R2, c[0x0][0x590] ;  /* 0x00016400ff027b82 */ /* 0x001e640000000a00 */
[----:B-1----:R1:W5:Y:S01]  /*1020*/  LDG.E R17, desc[UR46][R2.64] ;  /* 0x0000002e02117981 */ /* 0x002362000c1e1900 */
[----:B------:R-:W-:Y:S05]  /*1030*/  BRA `(.L_x_11) ;  /* 0x0000000000087947 */ /* 0x000fea0003800000 */
.L_x_12:
[----:B------:R-:W-:Y:S02]  /*1040*/  ULDC UR4, c[0x0][0x584] ;  /* 0x0001610000047ab9 */ /* 0x000fe40000000800 */
[----:B-1----:R-:W-:-:S07]  /*1050*/  IMAD.U32 R17, RZ, RZ, UR4 ;  /* 0x00000004ff117e24 */ /* 0x002fce000f8e00ff */
.L_x_11:
[----:B------:R-:W-:-:S13]  /*1060*/  LOP3.LUT P0, RZ, R0, 0xff, RZ, 0xc0, !PT ;  /* 0x000000ff00ff7812 */ /* 0x000fda000780c0ff */
[----:B------:R-:W-:Y:S05]  /*1070*/  @!P0 EXIT ;  /* 0x000000000000894d */ /* 0x000fea0003800000 */
[----:B------:R-:W-:Y:S01]  /*1080*/  ULDC UR4, c[0x0][0x28c] ;  /* 0x0000a30000047ab9 */ /* 0x000fe20000000800 */
[----:B------:R-:W-:Y:S01]  /*1090*/  UMOV UR36, URZ ;  /* 0x0000003f00247c82 */ /* 0x000fe20008000000 */
[----:B------:R-:W-:Y:S01]  /*10a0*/  UIADD3 UR4, UR4, 0x7f, URZ ;  /* 0x0000007f04047890 */ /* 0x000fe2000fffe03f */
[----:B------:R-:W-:-:S03]  /*10b0*/  UMOV UR37, URZ ;  /* 0x0000003f00257c82 */ /* 0x000fc60008000000 */
[----:B------:R-:W-:-:S04]  /*10c0*/  USHF.R.S32.HI UR5, URZ, 0x1f, UR4 ;  /* 0x0000001f3f057899 */ /* 0x000fc80008011404 */
[----:B------:R-:W-:-:S04]  /*10d0*/  ULEA.HI UR5, UR5, UR4, URZ, 0x7 ;  /* 0x0000000405057291 */ /* 0x000fc8000f8f383f */
[----:B------:R-:W-:-:S12]  /*10e0*/  USHF.R.S32.HI UR40, URZ, 0x7, UR5 ;  /* 0x000000073f287899 */ /* 0x000fd80008011405 */
.L_x_482:
[----:B------:R-:W2:Y:S01]  /*10f0*/  S2R R0, SR_TID.X ;  /* 0x0000000000007919 */ /* 0x000ea20000002100 */
[----:B------:R-:W3:Y:S01]  /*1100*/  S2UR UR7, SR_CgaCtaId ;  /* 0x00000000000779c3 */ /* 0x000ee20000008800 */
[----:B------:R-:W-:Y:S02]  /*1110*/  UMOV UR6, 0x400 ;  /* 0x0000040000067882 */ /* 0x000fe40000000000 */
[----:B---3--:R-:W-:Y:S01]  /*1120*/  ULEA UR6, UR7, UR6, 0x18 ;  /* 0x0000000607067291 */ /* 0x008fe2000f8ec03f */
[----:B--2---:R-:W-:-:S04]  /*1130*/  LOP3.LUT R0, R0, 0x80, RZ, 0xc0, !PT ;  /* 0x0000008000007812 */ /* 0x004fc800078ec0ff */
[----:B------:R-:W-:-:S06]  /*1140*/  SHF.R.U32.HI R0, RZ, 0x7, R0 ;  /* 0x00000007ff007819 */ /* 0x000fcc0000011600 */
[----:B------:R-:W2:Y:S02]  /*1150*/  SHFL.IDX PT, R0, R0, RZ, 0x1f ;  /* 0x00001fff00007589 */ /* 0x000ea400000e0000 */
[----:B--2---:R-:W-:-:S13]  /*1160*/  R2UR UR4, R0 ;  /* 0x00000000000472ca */ /* 0x004fda00000e0000 */
[----:B------:R-:W-:-:S04]  /*1170*/  ULEA.HI UR5, UR4, UR4, URZ, 0x1 ;  /* 0x0000000404057291 */ /* 0x000fc8000f8f083f */
[----:B------:R-:W-:-:S04]  /*1180*/  ULOP3.LUT UR5, UR5, 0x7fffe, URZ, 0xc0, !UPT ;  /* 0x0007fffe05057892 */ /* 0x000fc8000f8ec03f */
[----:B------:R-:W-:-:S03]  /*1190*/  UIADD3 UR5, UR4, -UR5, URZ ;  /* 0x8000000504057290 */ /* 0x000fc6000fffe03f */
[----:B------:R-:W-:Y:S01]  /*11a0*/  ULDC UR4, c[0x0][0x28c] ;  /* 0x0000a30000047ab9 */ /* 0x000fe20000000800 */
[----:B------:R-:W-:Y:S01]  /*11b0*/  ULEA UR5, UR5, UR6, 0xd ;  /* 0x0000000605057291 */ /* 0x000fe2000f8e683f */
[----:B------:R-:W-:-:S03]  /*11c0*/  ISETP.LT.AND P0, PT, RZ, UR4, PT ;  /* 0x00000004ff007c0c */ /* 0x000fc6000bf01270 */
[----:B------:R-:W-:-:S04]  /*11d0*/  UIADD3 UR5, UR5, 0x100, URZ ;  /* 0x0000010005057890 */ /* 0x000fc8000fffe03f */
[----:B------:R-:W-:-:S04]  /*11e0*/  USHF.R.U32.HI UR5, URZ, 0x4, UR5 ;  /* 0x000000043f057899 */ /* 0x000fc80008011605 */
[----:B------:R-:W-:-:S04]  /*11f0*/  ULOP3.LUT UR5, UR5, 0x3fff, URZ, 0xc0, !UPT ;  /* 0x00003fff05057892 */ /* 0x000fc8000f8ec03f */
[----:B------:R-:W-:Y:S01]  /*1200*/  ULOP3.LUT UR41, UR5, 0x10000, URZ, 0xfc, !UPT ;  /* 0x0001000005297892 */ /* 0x000fe2000f8efc3f */
[----:B----4-:R-:W-:Y:S11]  /*1210*/  @P0 BRA `(.L_x_13) ;  /* 0x0000000000400947 */ /* 0x010ff60003800000 */
[----:B------:R-:W-:Y:S01]  /*1220*/  MOV R0, 0x0 ;  /* 0x0000000000007802 */ /* 0x000fe20000000f00 */
[----:B------:R-:W-:Y:S01]  /*1230*/  ULDC.64 UR4, c[0x4][0x68] ;  /* 0x01001a0000047ab9 */ /* 0x000fe20000000a00 */
[----:B------:R-:W-:Y:S01]  /*1240*/  ULDC.64 UR6, c[0x4][0x8] ;  /* 0x0100020000067ab9 */ /* 0x000fe20000000a00 */
[----:B------:R-:W-:Y:S01]  /*1250*/  IMAD.U32 R4, RZ, RZ, UR4 ;  /* 0x00000004ff047e24 */ /* 0x000fe2000f8e00ff */
[----:B------:R2:W3:Y:S01]  /*1260*/  LDC.64 R14, c[0x4][R0] ;  /* 0x01000000000e7b82 */ /* 0x0004e20000000a00 */
[----:B------:R-:W-:Y:S01]  /*1270*/  MOV R5, UR5 ;  /* 0x0000000500057c02 */ /* 0x000fe20008000f00 */
[----:B------:R-:W-:Y:S01]  /*1280*/  ULDC.64 UR4, c[0x4][0x70] ;  /* 0x01001c0000047ab9 */ /* 0x000fe20000000a00 */
[----:B------:R-:W-:Y:S02]  /*1290*/  IMAD.U32 R10, RZ, RZ, UR6 ;  /* 0x00000006ff0a7e24 */ /* 0x000fe4000f8e00ff */
[----:B------:R-:W-:Y:S02]  /*12a0*/  IMAD.U32 R6, RZ, RZ, UR4 ;  /* 0x00000004ff067e24 */ /* 0x000fe4000f8e00ff */
[----:B------:R-:W-:-:S02]  /*12b0*/  IMAD.U32 R7, RZ, RZ, UR5 ;  /* 0x00000005ff077e24 */ /* 0x000fc4000f8e00ff */
[----:B------:R-:W-:Y:S02]  /*12c0*/  IMAD.U32 R11, RZ, RZ, UR7 ;  /* 0x00000007ff0b7e24 */ /* 0x000fe4000f8e00ff */
[----:B------:R-:W-:Y:S02]  /*12d0*/  IMAD.MOV.U32 R8, RZ, RZ, 0x1e1 ;  /* 0x000001e1ff087424 */ /* 0x000fe400078e00ff */
[----:B------:R-:W-:Y:S02]  /*12e0*/  IMAD.MOV.U32 R12, RZ, RZ, 0x1 ;  /* 0x00000001ff0c7424 */ /* 0x000fe400078e00ff */
[----:B--2---:R-:W-:-:S07]  /*12f0*/  IMAD.MOV.U32 R13, RZ, RZ, RZ ;  /* 0x000000ffff0d7224 */ /* 0x004fce00078e00ff */
[----:B------:R-:W-:-:S07]  /*1300*/  LEPC R20, `(.L_x_13) ;  /* 0x000000001014794e */ /* 0x000fce0000000000 */
[----:B01-3-5:R-:W-:Y:S05]  /*1310*/  CALL.ABS.NOINC R14 ;  /* 0x000000000e007343 */ /* 0x02bfea0003c00000 */
.L_x_13:
[----:B------:R-:W-:-:S06]  /*1320*/  ULOP3.LUT UR4, UR38, 0x1, URZ, 0xfc, !UPT ;  /* 0x0000000126047892 */ /* 0x000fcc000f8efc3f */
[----:B------:R-:W-:-:S04]  /*1330*/  MOV R0, UR4 ;  /* 0x0000000400007c02 */ /* 0x000fc80008000f00 */
[----:B------:R-:W-:-:S13]  /*1340*/  ISETP.NE.AND P0, PT, R0, 0x3, PT ;  /* 0x000000030000780c */ /* 0x000fda0003f05270 */
[----:B------:R-:W-:Y:S05]  /*1350*/  @!P0 BRA `(.L_x_14) ;  /* 0x0000000000048947 */ /* 0x000fea0003800000 */
[----:B------:R-:W-:Y:S01]  /*1360*/  BPT.TRAP 0x1 ;  /* 0x000000040000795c */ /* 0x000fe20000300000 */
.L_x_14:
[----:B------:R-:W2:Y:S01]  /*1370*/  S2UR UR5, SR_CgaCtaId ;  /* 0x00000000000579c3 */ /* 0x000ea20000008800 */
[----:B------:R-:W-:Y:S01]  /*1380*/  UMOV UR4, 0x400 ;  /* 0x0000040000047882 */ /* 0x000fe20000000000 */
[----:B01----:R-:W-:Y:S02]  /*1390*/  IMAD.U32 R3, RZ, RZ, UR36 ;  /* 0x00000024ff037e24 */ /* 0x003fe4000f8e00ff */
[----:B------:R-:W-:-:S03]  /*13a0*/  IMAD.U32 R5, RZ, RZ, UR37 ;  /* 0x00000025ff057e24 */ /* 0x000fc6000f8e00ff */
[----:B------:R-:W-:Y:S01]  /*13b0*/  SHF.L.U32 R3, R3, 0x1f, RZ ;  /* 0x0000001f03037819 */ /* 0x000fe200000006ff */
[----:B--2---:R-:W-:-:S06]  /*13c0*/  ULEA UR4, UR5, UR4, 0x18 ;  /* 0x0000000405047291 */ /* 0x004fcc000f8ec03f */
[----:B------:R-:W-:-:S04]  /*13d0*/  IMAD.U32 R0, RZ, RZ, UR4 ;  /* 0x00000004ff007e24 */ /* 0x000fc8000f8e00ff */
[----:B------:R-:W-:-:S04]  /*13e0*/  IMAD R4, R5, 0x8, R0 ;  /* 0x0000000805047824 */ /* 0x000fc800078e0200 */
[----:B------:R0:W1:Y:S01]  /*13f0*/  SYNCS.PHASECHK.TRANS64.TRYWAIT P1, [R4+URZ], R3 ;  /* 0x00000003040075a7 */ /* 0x000062000802017f */
[----:B------:R-:W-:Y:S05]  /*1400*/  @!P0 BRA `(.L_x_15) ;  /* 0x0000000000048947 */ /* 0x000fea0003800000 */
[----:B------:R-:W-:Y:S01]  /*1410*/  BPT.TRAP 0x1 ;  /* 0x000000040000795c */ /* 0x000fe20000300000 */
.L_x_15:
[----:B-1----:R-:W-:Y:S05]  /*1420*/  @P1 BRA `(.L_x_16) ;  /* 0x0000000000081947 */ /* 0x002fea0003800000 */
[----:B------:R-:W1:Y:S02]  /*1430*/  SYNCS.PHASECHK.TRANS64.TRYWAIT P1, [R4+URZ], R3 ;  /* 0x00000003040075a7 */ /* 0x000e64000802017f */
[----:B-1----:R-:W-:Y:S05]  /*1440*/  @!P1 BRA `(.L_x_17) ;  /* 0x0000011000f09947 */ /* 0x002fea0003800000 */
.L_x_16:
[----:B------:R-:W-:-:S04]  /*1450*/  UISETP.LT.AND UP0, UPT, UR40, 0x1, UPT ;  /* 0x000000012800788c */ /* 0x000fc8000bf01270 */
[----:B------:R-:W-:-:S06]  /*1460*/  USEL UR4, UR40, 0x1, UP0 ;  /* 0x0000000128047887 */ /* 0x000fcc0008000000 */
[----:B01----:R-:W-:Y:S01]  /*1470*/  IMAD.U32 R3, RZ, RZ, UR4 ;  /* 0x00000004ff037e24 */ /* 0x003fe2000f8e00ff */
[----:B------:R-:W-:Y:S05]  /*1480*/  WARPSYNC.ALL ;  /* 0x0000000000007948 */ /* 0x000fea0003800000 */
[----:B------:R-:W-:-:S04]  /*1490*/  IADD3 R3, -R3, UR40, RZ ;  /* 0x0000002803037c10 */ /* 0x000fc8000fffe1ff */
[----:B------:R-:W-:Y:S02]  /*14a0*/  ISETP.GE.AND P1, PT, R3, 0x1, PT ;  /* 0x000000010300780c */ /* 0x000fe40003f26270 */
[----:B------:R-:W-:Y:S01]  /*14b0*/  R2UR UR4, R0 ;  /* 0x00000000000472ca */ /* 0x000fe200000e0000 */
[----:B------:R-:W-:Y:S01]  /*14c0*/  ULEA UR48, UR37, UR41, 0xb ;  /* 0x0000002925307291 */ /* 0x000fe2000f8e583f */
[----:B------:R-:W-:Y:S01]  /*14d0*/  WARPGROUP.ARRIVE ;  /* 0x00000000000079c5 */ /* 0x000fe20000000000 */
[----:B------:R-:W-:Y:S01]  /*14e0*/  UMOV UR21, 0x40000040 ;  /* 0x4000004000157882 */ /* 0x000fe20000000000 */
[----:B------:R-:W-:Y:S01]  /*14f0*/  UMOV UR23, 0x40000040 ;  /* 0x4000004000177882 */ /* 0x000fe20000000000 */
[----:B------:R-:W-:Y:S01]  /*1500*/  UMOV UR9, UR21 ;  /* 0x0000001500097c82 */ /* 0x000fe20008000000 */
[----:B------:R-:W-:Y:S01]  /*1510*/  UMOV UR11, 0x40000040 ;  /* 0x40000040000b7882 */ /* 0x000fe20000000000 */
[----:B------:R-:W-:Y:S01]  /*1520*/  UMOV UR13, UR21 ;  /* 0x00000015000d7c82 */ /* 0x000fe20008000000 */
[----:B------:R-:W-:Y:S01]  /*1530*/  UMOV UR20, UR48 ;  /* 0x0000003000147c82 */ /* 0x000fe20008000000 */
[----:B------:R-:W-:Y:S01]  /*1540*/  UMOV UR15, 0x40000040 ;  /* 0x40000040000f7882 */ /* 0x000fe20000000000 */
[----:B------:R-:W-:Y:S01]  /*1550*/  UMOV UR8, UR20 ;  /* 0x0000001400087c82 */ /* 0x000fe20008000000 */
[----:B------:R-:W-:Y:S01]  /*1560*/  UMOV UR12, UR20 ;  /* 0x00000014000c7c82 */ /* 0x000fe20008000000 */
[----:B------:R-:W-:Y:S01]  /*1570*/  UMOV UR5, UR21 ;  /* 0x0000001500057c82 */ /* 0x000fe20008000000 */
[----:B------:R-:W-:Y:S01]  /*1580*/  UIADD3 UR4, UR4, 0x18100, URZ ;  /* 0x0001810004047890 */ /* 0x000fe2000fffe03f */
[----:B------:R-:W-:Y:S01]  /*1590*/  UMOV UR7, 0x40000040 ;  /* 0x4000004000077882 */ /* 0x000fe20000000000 */
[----:B------:R-:W-:-:S02]  /*15a0*/  UMOV UR16, UR20 ;  /* 0x0000001400107c82 */ /* 0x000fc40008000000 */
[----:B------:R-:W-:Y:S01]  /*15b0*/  USHF.R.U32.HI UR4, URZ, 0x4, UR4 ;  /* 0x000000043f047899 */ /* 0x000fe20008011604 */
[----:B------:R-:W-:Y:S01]  /*15c0*/  UMOV UR17, UR21 ;  /* 0x0000001500117c82 */ /* 0x000fe20008000000 */
[----:B------:R-:W-:Y:S02]  /*15d0*/  UMOV UR19, 0x40000040 ;  /* 0x4000004000137882 */ /* 0x000fe40000000000 */
[----:B------:R-:W-:Y:S01]  /*15e0*/  ULOP3.LUT UR4, UR4, 0x3fff, URZ, 0xc0, !UPT ;  /* 0x00003fff04047892 */ /* 0x000fe2000f8ec03f */
[----:B------:R-:W-:Y:S01]  /*15f0*/  UMOV UR32, UR20 ;  /* 0x0000001400207c82 */ /* 0x000fe20008000000 */
[----:B------:R-:W-:Y:S02]  /*1600*/  UMOV UR33, UR21 ;  /* 0x0000001500217c82 */ /* 0x000fe40008000000 */
[----:B------:R-:W-:Y:S01]  /*1610*/  ULOP3.LUT UR45, UR4, 0x10000, URZ, 0xfc, !UPT ;  /* 0x00010000042d7892 */ /* 0x000fe2000f8efc3f */
[----:B------:R-:W-:Y:S02]  /*1620*/  UMOV UR35, 0x40000040 ;  /* 0x4000004000237882 */ /* 0x000fe40000000000 */
[----:B------:R-:W-:Y:S01]  /*1630*/  UMOV UR4, UR20 ;  /* 0x0000001400047c82 */ /* 0x000fe20008000000 */
[----:B------:R-:W-:-:S02]  /*1640*/  UIMAD UR49, UR37, 0x700, UR45 ;  /* 0x00000700253178a4 */ /* 0x000fc4000f8e022d */
[----:B------:R-:W-:Y:S02]  /*1650*/  UIADD3 UR27, UR48, 0x2, URZ ;  /* 0x00000002301b7890 */ /* 0x000fe4000fffe03f */
[----:B------:R-:W-:Y:S02]  /*1660*/  UIADD3 UR10, UR49, 0x100, URZ ;  /* 0x00000100310a7890 */ /* 0x000fe4000fffe03f */
[----:B------:R-:W-:Y:S02]  /*1670*/  UIADD3 UR14, UR49, 0x200, URZ ;  /* 0x00000200310e7890 */ /* 0x000fe4000fffe03f */
[----:B------:R-:W-:Y:S01]  /*1680*/  UMOV UR22, UR49 ;  /* 0x0000003100167c82 */ /* 0x000fe20008000000 */
[----:B------:R-:W-:Y:S01]  /*1690*/  UIADD3 UR6, UR49, 0x300, URZ ;  /* 0x0000030031067890 */ /* 0x000fe2000fffe03f */
[----:B------:R-:W-:Y:S01]  /*16a0*/  IGMMA.64x32x32.S8.S8 R24, gdesc[UR20], RZ, !UPT, gsb0 ;  /* 0x01200000141879f1 */ /* 0x000fe2000c0410ff */
[----:B------:R-:W-:Y:S02]  /*16b0*/  UIADD3 UR18, UR49, 0x400, URZ ;  /* 0x0000040031127890 */ /* 0x000fe4000fffe03f */
[----:B------:R-:W-:-:S02]  /*16c0*/  UIADD3 UR34, UR49, 0x500, URZ ;  /* 0x0000050031227890 */ /* 0x000fc4000fffe03f */
[----:B------:R-:W-:Y:S01]  /*16d0*/  UIADD3 UR26, UR49, 0x600, URZ ;  /* 0x00000600311a7890 */ /* 0x000fe2000fffe03f */
[----:B------:R-:W-:Y:S01]  /*16e0*/  UMOV UR24, UR20 ;  /* 0x0000001400187c82 */ /* 0x000fe20008000000 */
[----:B------:R-:W-:Y:S01]  /*16f0*/  UMOV UR25, UR21 ;  /* 0x0000001500197c82 */ /* 0x000fe20008000000 */
[----:B------:R-:W-:Y:S01]  /*1700*/  UIADD3 UR28, UR48, 0x400, URZ ;  /* 0x00000400301c7890 */ /* 0x000fe2000fffe03f */
[----:B------:R-:W-:-:S03]  /*1710*/  UMOV UR29, 0x40000040 ;  /* 0x40000040001d7882 */ /* 0x000fc60000000000 */
[----:B------:R-:W-:Y:S01]  /*1720*/  UMOV UR30, UR26 ;  /* 0x0000001a001e7c82 */ /* 0x000fe20008000000 */
[----:B------:R-:W-:Y:S02]  /*1730*/  UMOV UR21, UR29 ;  /* 0x0000001d00157c82 */ /* 0x000fe40008000000 */
[----:B------:R-:W-:Y:S01]  /*1740*/  UMOV UR20, UR28 ;  /* 0x0000001c00147c82 */ /* 0x000fe20008000000 */
[----:B------:R-:W-:Y:S02]  /*1750*/  WARPGROUP.DEPBAR.LE gsb0, 0x0 ;  /* 0x00008000000079c5 */ /* 0x000fe40000010000 */
[----:B------:R-:W-:Y:S01]  /*1760*/  WARPGROUP.ARRIVE ;  /* 0x00000000000079c5 */ /* 0x000fe20000000000 */
[----:B------:R-:W-:Y:S01]  /*1770*/  IMAD.MOV.U32 R21, RZ, RZ, R24 ;  /* 0x000000ffff157224 */ /* 0x000fe200078e0018 */
[----:B------:R-:W-:Y:S01]  /*1780*/  MOV R19, R26 ;  /* 0x0000001a00137202 */ /* 0x000fe20000000f00 */
[----:B------:R-:W-:Y:S01]  /*1790*/  IMAD.MOV.U32 R20, RZ, RZ, R25 ;  /* 0x000000ffff147224 */ /* 0x000fe200078e0019 */
[----:B------:R-:W-:Y:S01]  /*17a0*/  MOV R9, R34 ;  /* 0x0000002200097202 */ /* 0x000fe20000000f00 */
[----:B------:R-:W-:Y:S01]  /*17b0*/  IMAD.MOV.U32 R18, RZ, RZ, R27 ;  /* 0x000000ffff127224 */ /* 0x000fe200078e001b */
[----:B------:R-:W-:Y:S01]  /*17c0*/  IGMMA.64x32x32.S8.S8 R200, gdesc[UR8], RZ, !UPT, gsb0 ;  /* 0x0120000008c879f1 */ /* 0x000fe2000c0410ff */
[----:B------:R-:W-:Y:S01]  /*17d0*/  UMOV UR8, UR27 ;  /* 0x0000001b00087c82 */ /* 0x000fe20008000000 */
[----:B------:R-:W-:Y:S01]  /*17e0*/  UMOV UR27, 0x40000040 ;  /* 0x40000040001b7882 */ /* 0x000fe20000000000 */
[----:B------:R-:W-:Y:S01]  /*17f0*/  IMAD.MOV.U32 R15, RZ, RZ, R28 ;  /* 0x000000ffff0f7224 */ /* 0x000fe200078e001c */
[----:B------:R-:W-:Y:S01]  /*1800*/  UMOV UR31, UR27 ;  /* 0x0000001b001f7c82 */ /* 0x000fe20008000000 */
[----:B------:R-:W-:Y:S01]  /*1810*/  IMAD.MOV.U32 R14, RZ, RZ, R29 ;  /* 0x000000ffff0e7224 */ /* 0x000fe200078e001d */
[----:B------:R-:W-:Y:S01]  /*1820*/  UMOV UR9, 0x40000040 ;  /* 0x4000004000097882 */ /* 0x000fe20000000000 */
[----:B------:R-:W-:-:S02]  /*1830*/  IMAD.MOV.U32 R13, RZ, RZ, R30 ;  /* 0x000000ffff0d7224 */ /* 0x000fc400078e001e */
[----:B------:R-:W-:Y:S02]  /*1840*/  IMAD.MOV.U32 R12, RZ, RZ, R31 ;  /* 0x000000ffff0c7224 */ /* 0x000fe400078e001f */
[----:B------:R-:W-:Y:S02]  /*1850*/  IMAD.MOV.U32 R11, RZ, RZ, R32 ;  /* 0x000000ffff0b7224 */ /* 0x000fe400078e0020 */
[----:B------:R-:W-:Y:S02]  /*1860*/  IMAD.MOV.U32 R10, RZ, RZ, R33 ;  /* 0x000000ffff0a7224 */ /* 0x000fe400078e0021 */
[----:B------:R-:W-:Y:S02]  /*1870*/  IMAD.MOV.U32 R8, RZ, RZ, R35 ;  /* 0x000000ffff087224 */ /* 0x000fe400078e0023 */
[----:B------:R-:W-:Y:S02]  /*1880*/  IMAD.MOV.U32 R7, RZ, RZ, R36 ;  /* 0x000000ffff077224 */ /* 0x000fe400078e0024 */
[----:B------:R-:W-:-:S02]  /*1890*/  IMAD.MOV.U32 R6, RZ, RZ, R37 ;  /* 0x000000ffff067224 */ /* 0x000fc400078e0025 */
[----:B------:R-:W-:Y:S02]  /*18a0*/  IMAD.MOV.U32 R5, RZ, RZ, R38 ;  /* 0x000000ffff057224 */ /* 0x000fe400078e0026 */
[----:B------:R-:W-:Y:S01]  /*18b0*/  IMAD.MOV.U32 R4, RZ, RZ, R39 ;  /* 0x000000ffff047224 */ /* 0x000fe200078e0027 */
[----:B------:R-:W-:Y:S02]  /*18c0*/  WARPGROUP.DEPBAR.LE gsb0, 0x0 ;  /* 0x00008000000079c5 */ /* 0x000fe40000010000 */
[----:B------:R-:W-:Y:S01]  /*18d0*/  WARPGROUP.ARRIVE ;  /* 0x00000000000079c5 */ /* 0x000fe20000000000 */
[----:B------:R0:W-:Y:S04]  /*18e0*/  STL.64 [R1+0x108], R214 ;  /* 0x000108d601007387 */ /* 0x0001e80000100a00 */
[----:B------:R1:W-:Y:S01]  /*18f0*/  STL.64 [R1+0x100], R212 ;  /* 0x000100d401007387 */ /* 0x0003e20000100a00 */
[----:B------:R-:W-:Y:S01]  /*1900*/  IGMMA.64x32x32.S8.S8 R168, gdesc[UR12], RZ, !UPT, gsb0 ;  /* 0x012000000ca879f1 */ /* 0x000fe2000c0410ff */
[----:B------:R-:W-:Y:S01]  /*1910*/  UMOV UR12, UR28 ;  /* 0x0000001c000c7c82 */ /* 0x000fe20008000000 */
[----:B------:R-:W-:Y:S01]  /*1920*/  UMOV UR13, UR29 ;  /* 0x0000001d000d7c82 */ /* 0x000fe20008000000 */
[----:B------:R2:W-:Y:S04]  /*1930*/  STL.64 [R1+0xf8], R210 ;  /* 0x0000f8d201007387 */ /* 0x0005e80000100a00 */
[----:B------:R3:W-:Y:S01]  /*1940*/  STL.64 [R1+0xf0], R208 ;  /* 0x0000f0d001007387 */ /* 0x0007e20000100a00 */
[----:B0-----:R-:W-:-:S02]  /*1950*/  IMAD.MOV.U32 R214, RZ, RZ, R5 ;  /* 0x000000ffffd67224 */ /* 0x001fc400078e0005 */
[----:B------:R-:W-:Y:S01]  /*1960*/  IMAD.MOV.U32 R215, RZ, RZ, R4 ;  /* 0x000000ffffd77224 */ /* 0x000fe200078e0004 */
[----:B------:R0:W-:Y:S01]  /*1970*/  STL.64 [R1+0xe8], R206 ;  /* 0x0000e8ce01007387 */ /* 0x0001e20000100a00 */
[----:B-1----:R-:W-:Y:S02]  /*1980*/  IMAD.MOV.U32 R212, RZ, RZ, R7 ;  /* 0x000000ffffd47224 */ /* 0x002fe400078e0007 */
[----:B------:R-:W-:Y:S01]  /*1990*/  IMAD.MOV.U32 R213, RZ, RZ, R6 ;  /* 0x000000ffffd57224 */ /* 0x000fe200078e0006 */
[----:B------:R1:W-:Y:S01]  /*19a0*/  STL.64 [R1+0xe0], R204 ;  /* 0x0000e0cc01007387 */ /* 0x0003e20000100a00 */
[----:B--2---:R-:W-:Y:S01]  /*19b0*/  MOV R210, R9 ;  /* 0x0000000900d27202 */ /* 0x004fe20000000f00 */
[----:B------:R-:W-:Y:S02]  /*19c0*/  IMAD.MOV.U32 R211, RZ, RZ, R8 ;  /* 0x000000ffffd37224 */ /* 0x000fe400078e0008 */
[----:B------:R2:W-:Y:S01]  /*19d0*/  STL.64 [R1+0xd8], R202 ;  /* 0x0000d8ca01007387 */ /* 0x0005e20000100a00 */
[----:B---3--:R-:W-:-:S02]  /*19e0*/  IMAD.MOV.U32 R208, RZ, RZ, R11 ;  /* 0x000000ffffd07224 */ /* 0x008fc400078e000b */
[----:B------:R-:W-:Y:S01]  /*19f0*/  IMAD.MOV.U32 R209, RZ, RZ, R10 ;  /* 0x000000ffffd17224 */ /* 0x000fe200078e000a */
[----:B------:R3:W-:Y:S01]  /*1a00*/  STL.64 [R1+0xd0], R200 ;  /* 0x0000d0c801007387 */ /* 0x0007e20000100a00 */
[----:B0-----:R-:W-:Y:S02]  /*1a10*/  IMAD.MOV.U32 R206, RZ, RZ, R13 ;  /* 0x000000ffffce7224 */ /* 0x001fe400078e000d */
[----:B------:R-:W-:Y:S02]  /*1a20*/  IMAD.MOV.U32 R207, RZ, RZ, R12 ;  /* 0x000000ffffcf7224 */ /* 0x000fe400078e000c */
[----:B-1----:R-:W-:Y:S02]  /*1a30*/  IMAD.MOV.U32 R204, RZ, RZ, R15 ;  /* 0x000000ffffcc7224 */ /* 0x002fe400078e000f */
[----:B------:R-:W-:Y:S01]  /*1a40*/  IMAD.MOV.U32 R205, RZ, RZ, R14 ;  /* 0x000000ffffcd7224 */ /* 0x000fe200078e000e */
[----:B--2---:R-:W-:Y:S01]  /*1a50*/  MOV R202, R19 ;  /* 0x0000001300ca7202 */ /* 0x004fe20000000f00 */
[----:B------:R-:W-:-:S02]  /*1a60*/  IMAD.MOV.U32 R203, RZ, RZ, R18 ;  /* 0x000000ffffcb7224 */ /* 0x000fc400078e0012 */
[----:B---3--:R-:W-:Y:S02]  /*1a70*/  IMAD.MOV.U32 R200, RZ, RZ, R21 ;  /* 0x000000ffffc87224 */ /* 0x008fe400078e0015 */
[----:B------:R-:W-:Y:S01]  /*1a80*/  IMAD.MOV.U32 R201, RZ, RZ, R20 ;  /* 0x000000ffffc97224 */ /* 0x000fe200078e0014 */
[----:B------:R-:W-:Y:S02]  /*1a90*/  WARPGROUP.DEPBAR.LE gsb0, 0x0 ;  /* 0x00008000000079c5 */ /* 0x000fe40000010000 */
[----:B------:R-:W-:-:S06]  /*1aa0*/  WARPGROUP.ARRIVE ;  /* 0x00000000000079c5 */ /* 0x000fcc0000000000 */
[----:B------:R-:W-:Y:S01]  /*1ab0*/  IGMMA.64x32x32.S8.S8 R136, gdesc[UR4], RZ, !UPT, gsb0 ;  /* 0x01200000048879f1 */ /* 0x000fe2000c0410ff */
[----:B------:R-:W-:Y:S01]  /*1ac0*/  UMOV UR4, UR28 ;  /* 0x0000001c00047c82 */ /* 0x000fe20008000000 */
[----:B------:R-:W-:Y:S01]  /*1ad0*/  UMOV UR5, UR29 ;  /* 0x0000001d00057c82 */ /* 0x000fe20008000000 */
        /* <DEDUP_REMOVED lines=13> */
[----:B------:R-:W-:Y:S01]  /*1bb0*/  UIADD3 UR26, UR49, 0x202, URZ ;  /* 0x00000202311a7890 */ /* 0x000fe2000fffe03f */
[----:B------:R-:W-:Y:S01]  /*1bc0*/  UMOV UR24, UR8 ;  /* 0x0000000800187c82 */ /* 0x000fe20008000000 */
[----:B------:R-:W-:Y:S01]  /*1bd0*/  UMOV UR25, UR9 ;  /* 0x0000000900197c82 */ /* 0x000fe20008000000 */
[----:B------:R-:W-:Y:S02]  /*1be0*/  WARPGROUP.DEPBAR.LE gsb0, 0x0 ;  /* 0x00008000000079c5 */ /* 0x000fe40000010000 */
[----:B------:R-:W-:-:S06]  /*1bf0*/  WARPGROUP.ARRIVE ;  /* 0x00000000000079c5 */ /* 0x000fcc0000000000 */
[----:B------:R-:W-:Y:S01]  /*1c00*/  IGMMA.64x32x32.S8.S8 R24, gdesc[UR28], RZ, !UPT, gsb0 ;  /* 0x012000001c1879f1 */ /* 0x000fe2000c0410ff */
[----:B------:R-:W-:Y:S01]  /*1c10*/  UMOV UR30, UR10 ;  /* 0x0000000a001e7c82 */ /* 0x000fe20008000000 */
[----:B------:R-:W-:Y:S01]  /*1c20*/  UMOV UR31, UR11 ;  /* 0x0000000b001f7c82 */ /* 0x000fe20008000000 */
[----:B------:R-:W-:Y:S01]  /*1c30*/  UMOV UR11, 0x40000040 ;  /* 0x40000040000b7882 */ /* 0x000fe20000000000 */
[----:B------:R-:W-:Y:S02]  /*1c40*/  WARPGROUP.DEPBAR.LE gsb0, 0x0 ;  /* 0x00008000000079c5 */ /* 0x000fe40000010000 */
[----:B------:R-:W-:-:S06]  /*1c50*/  WARPGROUP.ARRIVE ;  /* 0x00000000000079c5 */ /* 0x000fcc0000000000 */
[----:B------:R-:W-:Y:S01]  /*1c60*/  IGMMA.64x32x32.S8.S8 R56, gdesc[UR32], RZ, !UPT, gsb0 ;  /* 0x01200000203879f1 */ /* 0x000fe2000c0410ff */
[----:B------:R-:W-:Y:S01]  /*1c70*/  UMOV UR27, 0x40000040 ;  /* 0x40000040001b7882 */ /* 0x000fe20000000000 */
        /* <DEDUP_REMOVED lines=11> */
[----:B------:R-:W-:Y:S01]  /*1d30*/  UIADD3 UR6, UR49, 0x2, URZ ;  /* 0x0000000231067890 */ /* 0x000fe2000fffe03f */
[----:B------:R-:W-:Y:S01]  /*1d40*/  UMOV UR19, 0x40000040 ;  /* 0x4000004000137882 */ /* 0x000fe20000000000 */
[----:B------:R-:W-:Y:S01]  /*1d50*/  UMOV UR4, UR8 ;  /* 0x0000000800047c82 */ /* 0x000fe20008000000 */
[----:B------:R-:W-:-:S04]  /*1d60*/  UMOV UR5, UR9 ;  /* 0x0000000900057c82 */ /* 0x000fc80008000000 */
[----:B------:R-:W-:Y:S01]  /*1d70*/  UMOV UR10, UR6 ;  /* 0x00000006000a7c82 */ /* 0x000fe20008000000 */
[----:B------:R-:W-:Y:S02]  /*1d80*/  WARPGROUP.DEPBAR.LE gsb0, 0x0 ;  /* 0x00008000000079c5 */ /* 0x000fe40000010000 */
[----:B------:R-:W-:-:S06]  /*1d90*/  WARPGROUP.ARRIVE ;  /* 0x00000000000079c5 */ /* 0x000fcc0000000000 */
[----:B------:R-:W-:Y:S03]  /*1da0*/  IGMMA.64x32x32.S8.S8 R152, gdesc[UR12], RZ, !UPT, gsb0 ;  /* 0x012000000c9879f1 */ /* 0x000fe6000c0410ff */
        /* <DEDUP_REMOVED lines=8> */
[----:B------:R-:W-:Y:S03]  /*1e30*/  IGMMA.64x32x32.S8.S8 R200, gdesc[UR8], R200, gsb0 ;  /* 0x0120000008c879f1 */ /* 0x000fe600080410c8 */
[----:B------:R-:W-:Y:S02]  /*1e40*/  WARPGROUP.DEPBAR.LE gsb0, 0x0 ;  /* 0x00008000000079c5 */ /* 0x000fe40000010000 */
[----:B------:R-:W-:Y:S04]  /*1e50*/  STL.64 [R1], R200 ;  /* 0x000000c801007387 */ /* 0x000fe80000100a00 */
[----:B------:R-:W-:Y:S04]  /*1e60*/  STL.64 [R1+0x8], R202 ;  /* 0x000008ca01007387 */ /* 0x000fe80000100a00 */
[----:B------:R-:W-:Y:S04]  /*1e70*/  STL.64 [R1+0x10], R204 ;  /* 0x000010cc01007387 */ /* 0x000fe80000100a00 */
[----:B------:R-:W-:Y:S04]  /*1e80*/  STL.64 [R1+0x18], R206 ;  /* 0x000018ce01007387 */ /* 0x000fe80000100a00 */
[----:B------:R-:W-:Y:S04]  /*1e90*/  STL.64 [R1+0x20], R208 ;  /* 0x000020d001007387 */ /* 0x000fe80000100a00 */
[----:B------:R-:W-:Y:S04]  /*1ea0*/  STL.64 [R1+0x28], R210 ;  /* 0x000028d201007387 */ /* 0x000fe80000100a00 */
[----:B------:R-:W-:Y:S04]  /*1eb0*/  STL.64 [R1+0x30], R212 ;  /* 0x000030d401007387 */ /* 0x000fe80000100a00 */
[----:B------:R0:W-:Y:S04]  /*1ec0*/  STL.64 [R1+0x38], R214 ;  /* 0x000038d601007387 */ /* 0x0001e80000100a00 */
[----:B0-----:R-:W2:Y:S04]  /*1ed0*/  LDL.LU.64 R214, [R1+0x108] ;  /* 0x0001080001d67983 */ /* 0x001ea80000300a00 */
[----:B------:R-:W2:Y:S04]  /*1ee0*/  LDL.LU.64 R212, [R1+0x100] ;  /* 0x0001000001d47983 */ /* 0x000ea80000300a00 */
[----:B------:R-:W2:Y:S04]  /*1ef0*/  LDL.LU.64 R210, [R1+0xf8] ;  /* 0x0000f80001d27983 */ /* 0x000ea80000300a00 */
[----:B------:R-:W2:Y:S04]  /*1f00*/  LDL.LU.64 R208, [R1+0xf0] ;  /* 0x0000f00001d07983 */ /* 0x000ea80000300a00 */
[----:B------:R-:W2:Y:S04]  /*1f10*/  LDL.LU.64 R206, [R1+0xe8] ;  /* 0x0000e80001ce7983 */ /* 0x000ea80000300a00 */
[----:B------:R-:W2:Y:S04]  /*1f20*/  LDL.LU.64 R204, [R1+0xe0] ;  /* 0x0000e00001cc7983 */ /* 0x000ea80000300a00 */
[----:B------:R-:W2:Y:S04]  /*1f30*/  LDL.LU.64 R202, [R1+0xd8] ;  /* 0x0000d80001ca7983 */ /* 0x000ea80000300a00 */
[----:B------:R-:W2:Y:S01]  /*1f40*/  LDL.LU.64 R200, [R1+0xd0] ;  /* 0x0000d00001c87983 */ /* 0x000ea20000300a00 */
[----:B------:R-:W-:Y:S01]  /*1f50*/  UIADD3 UR6, UR49, 0x302, URZ ;  /* 0x0000030231067890 */ /* 0x000fe2000fffe03f */
[----:B------:R-:W-:Y:S01]  /*1f60*/  UMOV UR7, 0x40000040 ;  /* 0x4000004000077882 */ /* 0x000fe20000000000 */
[----:B------:R-:W-:Y:S01]  /*1f70*/  UIADD3 UR34, UR49, 0x402, URZ ;  /* 0x0000040231227890 */ /* 0x000fe2000fffe03f */
[----:B------:R-:W-:Y:S01]  /*1f80*/  UMOV UR35, 0x40000040 ;  /* 0x4000004000237882 */ /* 0x000fe20000000000 */
[----:B------:R-:W-:Y:S01]  /*1f90*/  UIADD3 UR14, UR49, 0x502, URZ ;  /* 0x00000502310e7890 */ /* 0x000fe2000fffe03f */
[----:B------:R-:W-:Y:S01]  /*1fa0*/  UMOV UR12, UR8 ;  /* 0x00000008000c7c82 */ /* 0x000fe20008000000 */
[----:B------:R-:W-:Y:S01]  /*1fb0*/  UMOV UR13, UR9 ;  /* 0x00000009000d7c82 */ /* 0x000fe20008000000 */
[----:B------:R-:W-:Y:S01]  /*1fc0*/  UMOV UR15, 0x40000040 ;  /* 0x40000040000f7882 */ /* 0x000fe20000000000 */
[----:B--2---:R-:W-:-:S06]  /*1fd0*/  WARPGROUP.ARRIVE ;  /* 0x00000000000079c5 */ /* 0x004fcc0000000000 */
[----:B------:R-:W-:Y:S03]  /*1fe0*/  IGMMA.64x32x32.S8.S8 R200, gdesc[UR16], R200, gsb0 ;  /* 0x0120000010c879f1 */ /* 0x000fe600080410c8 */
[----:B------:R-:W-:Y:S02]  /*1ff0*/  WARPGROUP.DEPBAR.LE gsb0, 0x0 ;  /* 0x00008000000079c5 */ /* 0x000fe40000010000 */
[----:B------:R-:W-:Y:S01]  /*2000*/  WARPGROUP.ARRIVE ;  /* 0x00000000000079c5 */ /* 0x000fe20000000000 */
[----:B------:R-:W-:Y:S01]  /*2010*/  UIADD3 UR22, UR49, 0x602, URZ ;  /* 0x0000060231167890 */ /* 0x000fe2000fffe03f */
[----:B------:R-:W-:Y:S04]  /*2020*/  STL.64 [R1+0xc8], R214 ;  /* 0x0000c8d601007387 */ /* 0x000fe80000100a00 */
[----:B------:R-:W-:Y:S01]  /*2030*/  IGMMA.64x32x32.S8.S8 R168, gdesc[UR24], R168, gsb0 ;  /* 0x0120000018a879f1 */ /* 0x000fe200080410a8 */
[----:B------:R-:W-:Y:S01]  /*2040*/  UMOV UR20, UR8 ;  /* 0x0000000800147c82 */ /* 0x000fe20008000000 */
[----:B------:R-:W-:Y:S01]  /*2050*/  UMOV UR21, UR9 ;  /* 0x0000000900157c82 */ /* 0x000fe20008000000 */
[----:B------:R-:W-:Y:S01]  /*2060*/  UMOV UR23, 0x40000040 ;  /* 0x4000004000177882 */ /* 0x000fe20000000000 */
[----:B------:R-:W-:Y:S04]  /*2070*/  STL.64 [R1+0xc0], R212 ;  /* 0x0000c0d401007387 */ /* 0x000fe80000100a00 */
[----:B------:R-:W-:Y:S04]  /*2080*/  STL.64 [R1+0xb8], R210 ;  /* 0x0000b8d201007387 */ /* 0x000fe80000100a00 */
[----:B------:R-:W-:Y:S04]  /*2090*/  STL.64 [R1+0xb0], R208 ;  /* 0x0000b0d001007387 */ /* 0x000fe80000100a00 */
[----:B------:R-:W-:Y:S04]  /*20a0*/  STL.64 [R1+0xa8], R206 ;  /* 0x0000a8ce01007387 */ /* 0x000fe80000100a00 */
[----:B------:R-:W-:Y:S04]  /*20b0*/  STL.64 [R1+0xa0], R204 ;  /* 0x0000a0cc01007387 */ /* 0x000fe80000100a00 */
[----:B------:R-:W-:Y:S04]  /*20c0*/  STL.64 [R1+0x98], R202 ;  /* 0x000098ca01007387 */ /* 0x000fe80000100a00 */
[----:B------:R0:W-:Y:S04]  /*20d0*/  STL.64 [R1+0x90], R200 ;  /* 0x000090c801007387 */ /* 0x0001e80000100a00 */
[----:B0-----:R-:W2:Y:S04]  /*20e0*/  LDL.LU.64 R200, [R1] ;  /* 0x0000000001c87983 */ /* 0x001ea80000300a00 */
[----:B------:R-:W2:Y:S04]  /*20f0*/  LDL.LU.64 R202, [R1+0x8] ;  /* 0x0000080001ca7983 */ /* 0x000ea80000300a00 */
[----:B------:R-:W2:Y:S04]  /*2100*/  LDL.LU.64 R204, [R1+0x10] ;  /* 0x0000100001cc7983 */ /* 0x000ea80000300a00 */
[----:B------:R-:W2:Y:S04]  /*2110*/  LDL.LU.64 R206, [R1+0x18] ;  /* 0x0000180001ce7983 */ /* 0x000ea80000300a00 */
[----:B------:R-:W2:Y:S01]  /*2120*/  LDL.LU.64 R208, [R1+0x20] ;  /* 0x0000200001d07983 */ /* 0x000ea20000300a00 */
[----:B------:R-:W-:-:S02]  /*2130*/  WARPGROUP.DEPBAR.LE gsb0, 0x0 ;  /* 0x00008000000079c5 */ /* 0x000fc40000010000 */
[----:B------:R-:W-:Y:S01]  /*2140*/  WARPGROUP.ARRIVE ;  /* 0x00000000000079c5 */ /* 0x000fe20000000000 */
[----:B------:R-:W2:Y:S04]  /*2150*/  LDL.LU.64 R210, [R1+0x28] ;  /* 0x0000280001d27983 */ /* 0x000ea80000300a00 */
[----:B------:R-:W2:Y:S01]  /*2160*/  LDL.LU.64 R212, [R1+0x30] ;  /* 0x0000300001d47983 */ /* 0x000ea20000300a00 */
[----:B------:R-:W-:Y:S03]  /*2170*/  IGMMA.64x32x32.S8.S8 R136, gdesc[UR4], R136, gsb0 ;  /* 0x01200000048879f1 */ /* 0x000fe60008041088 */
[----:B------:R-:W2:Y:S01]  /*2180*/  LDL.LU.64 R214, [R1+0x38] ;  /* 0x0000380001d67983 */ /* 0x000ea20000300a00 */
[----:B------:R-:W-:Y:S01]  /*2190*/  UIADD3 UR4, UR48, 0x402, URZ ;  /* 0x0000040230047890 */ /* 0x000fe2000fffe03f */
[----:B------:R-:W-:-:S02]  /*21a0*/  WARPGROUP.DEPBAR.LE gsb0, 0x0 ;  /* 0x00008000000079c5 */ /* 0x000fc40000010000 */
[----:B------:R-:W-:-:S06]  /*21b0*/  WARPGROUP.ARRIVE ;  /* 0x00000000000079c5 */ /* 0x000fcc0000000000 */
[----:B------:R-:W-:Y:S03]  /*21c0*/  IGMMA.64x32x32.S8.S8 R104, gdesc[UR32], R104, gsb0 ;  /* 0x01200000206879f1 */ /* 0x000fe60008041068 */
[----:B------:R-:W-:Y:S02]  /*21d0*/  WARPGROUP.DEPBAR.LE gsb0, 0x0 ;  /* 0x00008000000079c5 */ /* 0x000fe40000010000 */
[----:B------:R-:W-:-:S06]  /*21e0*/  WARPGROUP.ARRIVE ;  /* 0x00000000000079c5 */ /* 0x000fcc0000000000 */
[----:B------:R-:W-:Y:S03]  /*21f0*/  IGMMA.64x32x32.S8.S8 R72, gdesc[UR12], R72, gsb0 ;  /* 0x012000000c4879f1 */ /* 0x000fe60008041048 */
[----:B------:R-:W-:Y:S02]  /*2200*/  WARPGROUP.DEPBAR.LE gsb0, 0x0 ;  /* 0x00008000000079c5 */ /* 0x000fe40000010000 */
[----:B------:R-:W-:-:S06]  /*2210*/  WARPGROUP.ARRIVE ;  /* 0x00000000000079c5 */ /* 0x000fcc0000000000 */
[----:B------:R-:W-:Y:S01]  /*2220*/  IGMMA.64x32x32.S8.S8 R40, gdesc[UR20], R40, gsb0 ;  /* 0x01200000142879f1 */ /* 0x000fe20008041028 */
[----:B------:R-:W-:Y:S01]  /*2230*/  UMOV UR20, UR4 ;  /* 0x0000000400147c82 */ /* 0x000fe20008000000 */
[----:B------:R-:W-:Y:S01]  /*2240*/  UMOV UR21, 0x40000040 ;  /* 0x4000004000157882 */ /* 0x000fe20000000000 */
[----:B------:R-:W-:Y:S01]  /*2250*/  UMOV UR12, UR20 ;  /* 0x00000014000c7c82 */ /* 0x000fe20008000000 */
        /* <DEDUP_REMOVED lines=11> */
[----:B------:R-:W-:-:S02]  /*2310*/  WARPGROUP.DEPBAR.LE gsb0, 0x0 ;  /* 0x00008000000079c5 */ /* 0x000fc40000010000 */
[----:B------:R-:W-:-:S06]  /*2320*/  WARPGROUP.ARRIVE ;  /* 0x00000000000079c5 */ /* 0x000fcc0000000000 */
[----:B------:R-:W-:Y:S03]  /*2330*/  IGMMA.64x32x32.S8.S8 R24, gdesc[UR20], R24, gsb0 ;  /* 0x01200000141879f1 */ /* 0x000fe60008041018 */
[----:B------:R-:W-:Y:S02]  /*2340*/  WARPGROUP.DEPBAR.LE gsb0, 0x0 ;  /* 0x00008000000079c5 */ /* 0x000fe40000010000 */
[----:B------:R-:W-:-:S06]  /*2350*/  WARPGROUP.ARRIVE ;  /* 0x00000000000079c5 */ /* 0x000fcc0000000000 */
[----:B------:R-:W-:Y:S01]  /*2360*/  IGMMA.64x32x32.S8.S8 R56, gdesc[UR12], R56, gsb0 ;  /* 0x012000000c3879f1 */ /* 0x000fe20008041038 */
[----:B------:R-:W-:Y:S02]  /*2370*/  UIADD3 UR14, UR49, 0x204, URZ ;  /* 0x00000204310e7890 */ /* 0x000fe4000fffe03f */
[----:B------:R-:W-:Y:S02]  /*2380*/  WARPGROUP.DEPBAR.LE gsb0, 0x0 ;  /* 0x00008000000079c5 */ /* 0x000fe40000010000 */
[----:B------:R-:W-:-:S06]  /*2390*/  WARPGROUP.ARRIVE ;  /* 0x00000000000079c5 */ /* 0x000fcc0000000000 */
[----:B------:R-:W-:Y:S03]  /*23a0*/  IGMMA.64x32x32.S8.S8 R88, gdesc[UR32], R88, gsb0 ;  /* 0x01200000205879f1 */ /* 0x000fe60008041058 */
[----:B------:R-:W-:Y:S02]  /*23b0*/  WARPGROUP.DEPBAR.LE gsb0, 0x0 ;  /* 0x00008000000079c5 */ /* 0x000fe40000010000 */
[----:B------:R-:W-:-:S06]  /*23c0*/  WARPGROUP.ARRIVE ;  /* 0x00000000000079c5 */ /* 0x000fcc0000000000 */
[----:B------:R-:W-:Y:S01]  /*23d0*/  IGMMA.64x32x32.S8.S8 R120, gdesc[UR4], R120, gsb0 ;  /* 0x01200000047879f1 */ /* 0x000fe20008041078 */
[----:B------:R-:W-:Y:S02]  /*23e0*/  UIADD3 UR4, UR48, 0x4, URZ ;  /* 0x0000000430047890 */ /* 0x000fe4000fffe03f */
[----:B------:R-:W-:Y:S01]  /*23f0*/  UIADD3 UR6, UR49, 0x104, URZ ;  /* 0x0000010431067890 */ /* 0x000fe2000fffe03f */
[----:B------:R-:W-:Y:S02]  /*2400*/  WARPGROUP.DEPBAR.LE gsb0, 0x0 ;  /* 0x00008000000079c5 */ /* 0x000fe40000010000 */
        /* <DEDUP_REMOVED lines=8> */
[----:B------:R-:W-:Y:S01]  /*2490*/  UIADD3 UR10, UR49, 0x4, URZ ;  /* 0x00000004310a7890 */ /* 0x000fe2000fffe03f */
[----:B------:R-:W-:Y:S01]  /*24a0*/  UMOV UR8, UR4 ;  /* 0x0000000400087c82 */ /* 0x000fe20008000000 */
[----:B------:R-:W-:Y:S01]  /*24b0*/  UMOV UR9, 0x40000040 ;  /* 0x4000004000097882 */ /* 0x000fe20000000000 */
[----:B------:R-:W-:Y:S01]  /*24c0*/  UMOV UR11, 0x40000040 ;  /* 0x40000040000b7882 */ /* 0x000fe20000000000 */
[----:B------:R-:W-:Y:S01]  /*24d0*/  UMOV UR4, UR8 ;  /* 0x0000000800047c82 */ /* 0x000fe20008000000 */
[----:B------:R-:W-:Y:S01]  /*24e0*/  UMOV UR5, UR9 ;  /* 0x0000000900057c82 */ /* 0x000fe20008000000 */
[----:B------:R-:W-:Y:S01]  /*24f0*/  UMOV UR7, 0x40000040 ;  /* 0x4000004000077882 */ /* 0x000fe20000000000 */
[----:B------:R-:W-:Y:S01]  /*2500*/  UMOV UR12, UR8 ;  /* 0x00000008000c7c82 */ /* 0x000fe20008000000 */
[----:B------:R-:W-:Y:S01]  /*2510*/  UMOV UR13, UR9 ;  /* 0x00000009000d7c82 */ /* 0x000fe20008000000 */
[----:B------:R-:W-:Y:S01]  /*2520*/  UMOV UR15, 0x40000040 ;  /* 0x40000040000f7882 */ /* 0x000fe20000000000 */
[----:B------:R-:W-:Y:S01]  /*2530*/  UIADD3 UR18, UR49, 0x304, URZ ;  /* 0x0000030431127890 */ /* 0x000fe2000fffe03f */
[----:B------:R-:W-:Y:S01]  /*2540*/  UMOV UR16, UR8 ;  /* 0x0000000800107c82 */ /* 0x000fe20008000000 */
[----:B------:R-:W-:Y:S01]  /*2550*/  UMOV UR17, UR9 ;  /* 0x0000000900117c82 */ /* 0x000fe20008000000 */
[----:B------:R-:W-:Y:S01]  /*2560*/  UMOV UR19, 0x40000040 ;  /* 0x4000004000137882 */ /* 0x000fe20000000000 */
[----:B------:R-:W-:Y:S01]  /*2570*/  UIADD3 UR22, UR49, 0x404, URZ ;  /* 0x0000040431167890 */ /* 0x000fe2000fffe03f */
[----:B------:R-:W-:Y:S01]  /*2580*/  UMOV UR20, UR8 ;  /* 0x0000000800147c82 */ /* 0x000fe20008000000 */
[----:B------:R-:W-:Y:S01]  /*2590*/  UMOV UR21, UR9 ;  /* 0x0000000900157c82 */ /* 0x000fe20008000000 */
[----:B------:R-:W-:-:S02]  /*25a0*/  WARPGROUP.DEPBAR.LE gsb0, 0x0 ;  /* 0x00008000000079c5 */ /* 0x000fc40000010000 */
[----:B--2---:R-:W-:-:S06]  /*25b0*/  WARPGROUP.ARRIVE ;  /* 0x00000000000079c5 */ /* 0x004fcc0000000000 */
[----:B------:R-:W-:Y:S03]  /*25c0*/  IGMMA.64x32x32.S8.S8 R200, gdesc[UR8], R200, gsb0 ;  /* 0x0120000008c879f1 */ /* 0x000fe600080410c8 */
[----:B------:R-:W-:Y:S02]  /*25d0*/  WARPGROUP.DEPBAR.LE gsb0, 0x0 ;  /* 0x00008000000079c5 */ /* 0x000fe40000010000 */
[----:B------:R-:W-:Y:S01]  /*25e0*/  IMAD.MOV.U32 R5, RZ, RZ, R214 ;  /* 0x000000ffff057224 */ /* 0x000fe200078e00d6 */
[----:B------:R-:W-:Y:S01]  /*25f0*/  MOV R9, R210 ;  /* 0x000000d200097202 */ /* 0x000fe20000000f00 */
[----:B------:R-:W-:Y:S01]  /*2600*/  IMAD.MOV.U32 R4, RZ, RZ, R215 ;  /* 0x000000ffff047224 */ /* 0x000fe200078e00d7 */
[----:B------:R-:W-:Y:S01]  /*2610*/  MOV R19, R202 ;  /* 0x000000ca00137202 */ /* 0x000fe20000000f00 */
[----:B------:R-:W-:Y:S01]  /*2620*/  IMAD.MOV.U32 R7, RZ, RZ, R212 ;  /* 0x000000ffff077224 */ /* 0x000fe200078e00d4 */
[----:B------:R-:W2:Y:S01]  /*2630*/  LDL.LU.64 R214, [R1+0xc8] ;  /* 0x0000c80001d67983 */ /* 0x000ea20000300a00 */
[----:B------:R-:W-:-:S02]  /*2640*/  IMAD.MOV.U32 R6, RZ, RZ, R213 ;  /* 0x000000ffff067224 */ /* 0x000fc400078e00d5 */
[----:B------:R-:W-:Y:S01]  /*2650*/  IMAD.MOV.U32 R8, RZ, RZ, R211 ;  /* 0x000000ffff087224 */ /* 0x000fe200078e00d3 */
[----:B------:R-:W2:Y:S01]  /*2660*/  LDL.LU.64 R212, [R1+0xc0] ;  /* 0x0000c00001d47983 */ /* 0x000ea20000300a00 */
[----:B------:R-:W-:Y:S02]  /*2670*/  IMAD.MOV.U32 R11, RZ, RZ, R208 ;  /* 0x000000ffff0b7224 */ /* 0x000fe400078e00d0 */
[----:B------:R-:W-:Y:S01]  /*2680*/  IMAD.MOV.U32 R10, RZ, RZ, R209 ;  /* 0x000000ffff0a7224 */ /* 0x000fe200078e00d1 */
[----:B------:R-:W2:Y:S01]  /*2690*/  LDL.LU.64 R210, [R1+0xb8] ;  /* 0x0000b80001d27983 */ /* 0x000ea20000300a00 */
[----:B------:R-:W-:Y:S02]  /*26a0*/  IMAD.MOV.U32 R13, RZ, RZ, R206 ;  /* 0x000000ffff0d7224 */ /* 0x000fe400078e00ce */
        /* <DEDUP_REMOVED lines=8> */
[----:B------:R-:W-:-:S03]  /*2730*/  IMAD.MOV.U32 R20, RZ, RZ, R201 ;  /* 0x000000ffff147224 */ /* 0x000fc600078e00c9 */
[----:B------:R-:W2:Y:S04]  /*2740*/  LDL.LU.64 R202, [R1+0x98] ;  /* 0x0000980001ca7983 */ /* 0x000ea80000300a00 */
[----:B------:R-:W2:Y:S01]  /*2750*/  LDL.LU.64 R200, [R1+0x90] ;  /* 0x0000900001c87983 */ /* 0x000ea20000300a00 */
        /* <DEDUP_REMOVED lines=21> */
[----:B------:R-:W-:Y:S01]  /*28b0*/  UMOV UR29, UR9 ;  /* 0x00000009001d7c82 */ /* 0x000fe20008000000 */
[----:B------:R-:W-:Y:S01]  /*28c0*/  UMOV UR31, 0x40000040 ;  /* 0x40000040001f7882 */ /* 0x000fe20000000000 */
[----:B------:R-:W-:Y:S02]  /*28d0*/  WARPGROUP.DEPBAR.LE gsb0, 0x0 ;  /* 0x00008000000079c5 */ /* 0x000fe40000010000 */
[----:B------:R-:W-:-:S06]  /*28e0*/  WARPGROUP.ARRIVE ;  /* 0x00000000000079c5 */ /* 0x000fcc0000000000 */
[----:B------:R-:W-:Y:S01]  /*28f0*/  IGMMA.64x32x32.S8.S8 R40, gdesc[UR28], R40, gsb0 ;  /* 0x012000001c2879f1 */ /* 0x000fe20008041028 */
[----:B------:R-:W-:Y:S01]  /*2900*/  UIADD3 UR4, UR48, 0x404, URZ ;  /* 0x0000040430047890 */ /* 0x000fe2000fffe03f */
[----:B------:R-:W-:-:S06]  /*2910*/  UMOV UR29, 0x40000040 ;  /* 0x40000040001d7882 */ /* 0x000fcc0000000000 */
[----:B------:R-:W-:Y:S01]  /*2920*/  UMOV UR28, UR4 ;  /* 0x00000004001c7c82 */ /* 0x000fe20008000000 */
[----:B------:R-:W-:Y:S02]  /*2930*/  WARPGROUP.DEPBAR.LE gsb0, 0x0 ;  /* 0x00008000000079c5 */ /* 0x000fe40000010000 */
[----:B------:R-:W-:-:S06]  /*2940*/  WARPGROUP.ARRIVE ;  /* 0x00000000000079c5 */ /* 0x000fcc0000000000 */
[----:B------:R-:W-:Y:S01]  /*2950*/  IGMMA.64x32x32.S8.S8 R24, gdesc[UR28], R24, gsb0 ;  /* 0x012000001c1879f1 */ /* 0x000fe20008041018 */
[----:B------:R-:W-:Y:S01]  /*2960*/  UMOV UR24, UR28 ;  /* 0x0000001c00187c82 */ /* 0x000fe20008000000 */
        /* <DEDUP_REMOVED lines=26> */
[----:B------:R-:W-:Y:S01]  /*2b10*/  STL.64 [R1+0x88], R214 ;  /* 0x000088d601007387 */ /* 0x000fe20000100a00 */
[----:B------:R-:W-:Y:S02]  /*2b20*/  WARPGROUP.DEPBAR.LE gsb0, 0x0 ;  /* 0x00008000000079c5 */ /* 0x000fe40000010000 */
[----:B------:R-:W-:-:S06]  /*2b30*/  WARPGROUP.ARRIVE ;  /* 0x00000000000079c5 */ /* 0x000fcc0000000000 */
[----:B------:R-:W-:Y:S01]  /*2b40*/  IGMMA.64x32x32.S8.S8 R216, gdesc[UR8], R216, gsb0 ;  /* 0x0120000008d879f1 */ /* 0x000fe200080410d8 */
[----:B------:R0:W-:Y:S04]  /*2b50*/  STL.64 [R1+0x80], R212 ;  /* 0x000080d401007387 */ /* 0x0001e80000100a00 */
[----:B------:R1:W-:Y:S04]  /*2b60*/  STL.64 [R1+0x78], R210 ;  /* 0x000078d201007387 */ /* 0x0003e80000100a00 */
[----:B------:R2:W-:Y:S04]  /*2b70*/  STL.64 [R1+0x70], R208 ;  /* 0x000070d001007387 */ /* 0x0005e80000100a00 */
[----:B------:R3:W-:Y:S01]  /*2b80*/  STL.64 [R1+0x68], R206 ;  /* 0x000068ce01007387 */ /* 0x0007e20000100a00 */
[----:B0-----:R-:W-:-:S03]  /*2b90*/  IMAD.MOV.U32 R212, RZ, RZ, R7 ;  /* 0x000000ffffd47224 */ /* 0x001fc600078e0007 */
[----:B------:R0:W-:Y:S01]  /*2ba0*/  STL.64 [R1+0x60], R204 ;  /* 0x000060cc01007387 */ /* 0x0001e20000100a00 */
[----:B-1----:R-:W-:Y:S01]  /*2bb0*/  MOV R210, R9 ;  /* 0x0000000900d27202 */ /* 0x002fe20000000f00 */
[----:B------:R-:W-:Y:S02]  /*2bc0*/  IMAD.MOV.U32 R211, RZ, RZ, R8 ;  /* 0x000000ffffd37224 */ /* 0x000fe400078e0008 */
[----:B------:R1:W-:Y:S01]  /*2bd0*/  STL.64 [R1+0x58], R202 ;  /* 0x000058ca01007387 */ /* 0x0003e20000100a00 */
[----:B--2---:R-:W-:Y:S02]  /*2be0*/  IMAD.MOV.U32 R208, RZ, RZ, R11 ;  /* 0x000000ffffd07224 */ /* 0x004fe400078e000b */
[----:B------:R-:W-:Y:S01]  /*2bf0*/  IMAD.MOV.U32 R209, RZ, RZ, R10 ;  /* 0x000000ffffd17224 */ /* 0x000fe200078e000a */
[----:B------:R2:W-:Y:S01]  /*2c00*/  STL.64 [R1+0x50], R200 ;  /* 0x000050c801007387 */ /* 0x0005e20000100a00 */
[----:B---3--:R-:W-:Y:S02]  /*2c10*/  IMAD.MOV.U32 R206, RZ, RZ, R13 ;  /* 0x000000ffffce7224 */ /* 0x008fe400078e000d */
[----:B------:R-:W-:-:S02]  /*2c20*/  IMAD.MOV.U32 R207, RZ, RZ, R12 ;  /* 0x000000ffffcf7224 */ /* 0x000fc400078e000c */
[----:B0-----:R-:W-:Y:S02]  /*2c30*/  IMAD.MOV.U32 R204, RZ, RZ, R15 ;  /* 0x000000ffffcc7224 */ /* 0x001fe400078e000f */
[----:B------:R-:W-:Y:S01]  /*2c40*/  IMAD.MOV.U32 R205, RZ, RZ, R14 ;  /* 0x000000ffffcd7224 */ /* 0x000fe200078e000e */
[----:B-1----:R-:W-:Y:S01]  /*2c50*/  MOV R202, R19 ;  /* 0x0000001300ca7202 */ /* 0x002fe20000000f00 */
[----:B------:R-:W-:Y:S02]  /*2c60*/  IMAD.MOV.U32 R203, RZ, RZ, R18 ;  /* 0x000000ffffcb7224 */ /* 0x000fe400078e0012 */
[----:B------:R-:W-:Y:S02]  /*2c70*/  IMAD.MOV.U32 R213, RZ, RZ, R6 ;  /* 0x000000ffffd57224 */ /* 0x000fe400078e0006 */
[----:B--2---:R-:W-:Y:S02]  /*2c80*/  IMAD.MOV.U32 R200, RZ, RZ, R21 ;  /* 0x000000ffffc87224 */ /* 0x004fe400078e0015 */
[----:B------:R-:W-:-:S02]  /*2c90*/  IMAD.MOV.U32 R201, RZ, RZ, R20 ;  /* 0x000000ffffc97224 */ /* 0x000fc400078e0014 */
[----:B------:R-:W-:Y:S02]  /*2ca0*/  IMAD.MOV.U32 R214, RZ, RZ, R5 ;  /* 0x000000ffffd67224 */ /* 0x000fe400078e0005 */
[----:B------:R-:W-:Y:S01]  /*2cb0*/  IMAD.MOV.U32 R215, RZ, RZ, R4 ;  /* 0x000000ffffd77224 */ /* 0x000fe200078e0004 */
[----:B------:R-:W-:Y:S02]  /*2cc0*/  UIADD3 UR12, UR48, 0x6, URZ ;  /* 0x00000006300c7890 */ /* 0x000fe4000fffe03f */
[----:B------:R-:W-:Y:S01]  /*2cd0*/  UIADD3 UR6, UR49, 0x6, URZ ;  /* 0x0000000631067890 */ /* 0x000fe2000fffe03f */
[----:B------:R-:W-:Y:S01]  /*2ce0*/  UMOV UR5, 0x40000040 ;  /* 0x4000004000057882 */ /* 0x000fe20000000000 */
[----:B------:R-:W-:-:S03]  /*2cf0*/  UMOV UR7, 0x40000040 ;  /* 0x4000004000077882 */ /* 0x000fc60000000000 */
[----:B------:R-:W-:Y:S01]  /*2d00*/  UMOV UR4, UR12 ;  /* 0x0000000c00047c82 */ /* 0x000fe20008000000 */
        /* <DEDUP_REMOVED lines=96> */
[----:B------:R-:W-:Y:S03]  /*3310*/  IGMMA.64x32x32.S8.S8 R216, gdesc[UR4], R216, gsb0 ;  /* 0x0120000004d879f1 */ /* 0x000fe600080410d8 */
[----:B------:R-:W-:Y:S02]  /*3320*/  WARPGROUP.DEPBAR.LE gsb0, 0x0 ;  /* 0x00008000000079c5 */ /* 0x000fe40000010000 */
[----:B------:R-:W-:Y:S05]  /*3330*/  @!P1 BRA `(.L_x_18) ;  /* 0x0000002000849947 */ /* 0x000fea0003800000 */
[----:B------:R-:W-:Y:S01]  /*3340*/  UIADD3 UR33, UR37, 0x1, URZ ;  /* 0x0000000125217890 */ /* 0x000fe2000fffe03f */
[----:B------:R-:W-:Y:S01]  /*3350*/  R2UR UR35, R3 ;  /* 0x00000000032372ca */ /* 0x000fe200000e0000 */
[----:B------:R-:W-:Y:S02]  /*3360*/  UMOV UR32, UR37 ;  /* 0x0000002500207c82 */ /* 0x000fe40008000000 */
[----:B------:R-:W-:-:S04]  /*3370*/  UISETP.NE.AND UP0, UPT, UR33, 0x3, UPT ;  /* 0x000000032100788c */ /* 0x000fc8000bf05270 */
[----:B------:R-:W-:Y:S02]  /*3380*/  USEL UR34, URZ, 0x1, UP0 ;  /* 0x000000013f227887 */ /* 0x000fe40008000000 */
[----:B------:R-:W-:Y:S02]  /*3390*/  USEL UR33, UR33, URZ, UP0 ;  /* 0x0000003f21217287 */ /* 0x000fe40008000000 */
[----:B------:R-:W-:-:S12]  /*33a0*/  ULOP3.LUT UR34, UR36, UR34, URZ, 0x3c, !UPT ;  /* 0x0000002224227292 */ /* 0x000fd8000f8e3c3f */
.L_x_25:
[----:B0-----:R-:W-:Y:S05]  /*33b0*/  @!P0 BRA `(.L_x_19) ;  /* 0x0000000000048947 */ /* 0x001fea0003800000 */
[----:B------:R-:W-:Y:S01]  /*33c0*/  BPT.TRAP 0x1 ;  /* 0x000000040000795c */ /* 0x000fe20000300000 */
.L_x_19:
[----:B------:R-:W0:Y:S01]  /*33d0*/  S2UR UR5, SR_CgaCtaId ;  /* 0x00000000000579c3 */ /* 0x000e220000008800 */
[----:B------:R-:W-:Y:S01]  /*33e0*/  UMOV UR4, 0x400 ;  /* 0x0000040000047882 */ /* 0x000fe20000000000 */
[----:B------:R-:W-:Y:S02]  /*33f0*/  IMAD.U32 R3, RZ, RZ, UR34 ;  /* 0x00000022ff037e24 */ /* 0x000fe4000f8e00ff */
[----:B------:R-:W-:-:S03]  /*3400*/  IMAD.U32 R5, RZ, RZ, UR33 ;  /* 0x00000021ff057e24 */ /* 0x000fc6000f8e00ff */
[----:B------:R-:W-:Y:S01]  /*3410*/  SHF.L.U32 R3, R3, 0x1f, RZ ;  /* 0x0000001f03037819 */ /* 0x000fe200000006ff */
[----:B0-----:R-:W-:-:S06]  /*3420*/  ULEA UR4, UR5, UR4, 0x18 ;  /* 0x0000000405047291 */ /* 0x001fcc000f8ec03f */
[----:B------:R-:W-:-:S05]  /*3430*/  MOV R0, UR4 ;  /* 0x0000000400007c02 */ /* 0x000fca0008000f00 */
[----:B------:R-:W-:-:S04]  /*3440*/  IMAD R4, R5, 0x8, R0 ;  /* 0x0000000805047824 */ /* 0x000fc800078e0200 */
[----:B------:R0:W1:Y:S01]  /*3450*/  SYNCS.PHASECHK.TRANS64.TRYWAIT P1, [R4+URZ], R3 ;  /* 0x00000003040075a7 */ /* 0x000062000802017f */
[----:B------:R-:W-:Y:S05]  /*3460*/  @!P0 BRA `(.L_x_20) ;  /* 0x0000000000048947 */ /* 0x000fea0003800000 */
[----:B------:R-:W-:Y:S01]  /*3470*/  BPT.TRAP 0x1 ;  /* 0x000000040000795c */ /* 0x000fe20000300000 */
.L_x_20:
[----:B-1----:R-:W-:Y:S05]  /*3480*/  @P1 BRA `(.L_x_21) ;  /* 0x0000000000081947 */ /* 0x002fea0003800000 */
[----:B------:R-:W1:Y:S02]  /*3490*/  SYNCS.PHASECHK.TRANS64.TRYWAIT P1, [R4+URZ], R3 ;  /* 0x00000003040075a7 */ /* 0x000e64000802017f */
[----:B-1----:R-:W-:Y:S05]  /*34a0*/  @!P1 BRA `(.L_x_22) ;  /* 0x000000f000ec9947 */ /* 0x002fea0003800000 */
.L_x_21:
[----:B------:R-:W-:Y:S04]  /*34b0*/  STL.64 [R1+0x138], R230 ;  /* 0x000138e601007387 */ /* 0x000fe80000100a00 */
[----:B------:R-:W-:Y:S04]  /*34c0*/  STL.64 [R1+0x130], R228 ;  /* 0x000130e401007387 */ /* 0x000fe80000100a00 */
[----:B------:R-:W-:Y:S04]  /*34d0*/  STL.64 [R1+0x128], R226 ;  /* 0x000128e201007387 */ /* 0x000fe80000100a00 */
[----:B------:R-:W-:Y:S04]  /*34e0*/  STL.64 [R1+0x120], R224 ;  /* 0x000120e001007387 */ /* 0x000fe80000100a00 */
[----:B------:R-:W-:Y:S04]  /*34f0*/  STL.64 [R1+0x118], R222 ;  /* 0x000118de01007387 */ /* 0x000fe80000100a00 */
[----:B------:R2:W-:Y:S04]  /*3500*/  STL.64 [R1+0x110], R220 ;  /* 0x000110dc01007387 */ /* 0x0005e80000100a00 */
[----:B--2---:R-:W2:Y:S04]  /*3510*/  LDL.LU.64 R220, [R1] ;  /* 0x0000000001dc7983 */ /* 0x004ea80000300a00 */
[----:B------:R-:W2:Y:S04]  /*3520*/  LDL.LU.64 R222, [R1+0x8] ;  /* 0x0000080001de7983 */ /* 0x000ea80000300a00 */
[----:B------:R-:W2:Y:S04]  /*3530*/  LDL.LU.64 R224, [R1+0x10] ;  /* 0x0000100001e07983 */ /* 0x000ea80000300a00 */
[----:B------:R-:W2:Y:S04]  /*3540*/  LDL.LU.64 R226, [R1+0x18] ;  /* 0x0000180001e27983 */ /* 0x000ea80000300a00 */
[----:B------:R-:W2:Y:S04]  /*3550*/  LDL.LU.64 R228, [R1+0x20] ;  /* 0x0000200001e47983 */ /* 0x000ea80000300a00 */
[----:B------:R-:W2:Y:S04]  /*3560*/  LDL.LU.64 R230, [R1+0x28] ;  /* 0x0000280001e67983 */ /* 0x000ea80000300a00 */
[----:B------:R-:W2:Y:S04]  /*3570*/  LDL.LU.64 R232, [R1+0x30] ;  /* 0x0000300001e87983 */ /* 0x000ea80000300a00 */
[----:B------:R-:W2:Y:S01]  /*3580*/  LDL.LU.64 R234, [R1+0x38] ;  /* 0x0000380001ea7983 */ /* 0x000ea20000300a00 */
[----:B------:R-:W-:-:S02]  /*3590*/  ULEA UR48, UR33, UR41, 0xb ;  /* 0x0000002921307291 */ /* 0x000fc4000f8e583f */
[----:B------:R-:W-:Y:S01]  /*35a0*/  UIMAD UR49, UR33, 0x700, UR45 ;  /* 0x00000700213178a4 */ /* 0x000fe2000f8e022d */
[----:B------:R-:W-:Y:S01]  /*35b0*/  UMOV UR5, 0x40000040 ;  /* 0x4000004000057882 */ /* 0x000fe20000000000 */
[----:B------:R-:W-:Y:S02]  /*35c0*/  UMOV UR7, 0x40000040 ;  /* 0x4000004000077882 */ /* 0x000fe40000000000 */
[----:B------:R-:W-:Y:S01]  /*35d0*/  UIADD3 UR10, UR49, 0x100, URZ ;  /* 0x00000100310a7890 */ /* 0x000fe2000fffe03f */
[----:B------:R-:W-:Y:S02]  /*35e0*/  UMOV UR4, UR48 ;  /* 0x0000003000047c82 */ /* 0x000fe40008000000 */
[----:B------:R-:W-:Y:S01]  /*35f0*/  UMOV UR6, UR49 ;  /* 0x0000003100067c82 */ /* 0x000fe20008000000 */
        /* <DEDUP_REMOVED lines=20> */
[----:B------:R-:W-:Y:S01]  /*3740*/  IMAD.MOV.U32 R8, RZ, RZ, R230 ;  /* 0x000000ffff087224 */ /* 0x000fe200078e00e6 */
[----:B------:R-:W-:Y:S01]  /*3750*/  UMOV UR24, UR4 ;  /* 0x0000000400187c82 */ /* 0x000fe20008000000 */
[----:B------:R-:W-:Y:S01]  /*3760*/  UMOV UR25, UR5 ;  /* 0x0000000500197c82 */ /* 0x000fe20008000000 */
[----:B------:R-:W-:Y:S01]  /*3770*/  UMOV UR27, 0x40000040 ;  /* 0x40000040001b7882 */ /* 0x000fe20000000000 */
[----:B------:R-:W-:Y:S01]  /*3780*/  IGMMA.64x32x32.S8.S8 R200, gdesc[UR8], R200, gsb0 ;  /* 0x0120000008c879f1 */ /* 0x000fe200080410c8 */
[----:B------:R-:W-:Y:S01]  /*3790*/  UIADD3 UR30, UR49, 0x600, URZ ;  /* 0x00000600311e7890 */ /* 0x000fe2000fffe03f */
[----:B------:R-:W-:Y:S01]  /*37a0*/  IMAD.MOV.U32 R7, RZ, RZ, R231 ;  /* 0x000000ffff077224 */ /* 0x000fe200078e00e7 */
[----:B------:R-:W-:Y:S01]  /*37b0*/  UMOV UR28, UR4 ;  /* 0x00000004001c7c82 */ /* 0x000fe20008000000 */
[----:B------:R-:W-:Y:S01]  /*37c0*/  UMOV UR29, UR5 ;  /* 0x00000005001d7c82 */ /* 0x000fe20008000000 */
[----:B------:R-:W-:Y:S01]  /*37d0*/  UMOV UR31, 0x40000040 ;  /* 0x40000040001f7882 */ /* 0x000fe20000000000 */
[----:B------:R-:W-:Y:S01]  /*37e0*/  UIADD3 UR8, UR48, 0x400, URZ ;  /* 0x0000040030087890 */ /* 0x000fe2000fffe03f */
[----:B------:R-:W-:Y:S01]  /*37f0*/  IMAD.MOV.U32 R10, RZ, RZ, R228 ;  /* 0x000000ffff0a7224 */ /* 0x000fe200078e00e4 */
[----:B------:R-:W2:Y:S01]  /*3800*/  LDL.LU.64 R230, [R1+0x138] ;  /* 0x0001380001e67983 */ /* 0x000ea20000300a00 */
[----:B------:R-:W-:Y:S01]  /*3810*/  IMAD.MOV.U32 R9, RZ, RZ, R229 ;  /* 0x000000ffff097224 */ /* 0x000fe200078e00e5 */
[----:B------:R-:W-:Y:S01]  /*3820*/  MOV R12, R226 ;  /* 0x000000e2000c7202 */ /* 0x000fe20000000f00 */
[----:B------:R-:W-:Y:S01]  /*3830*/  IMAD.MOV.U32 R11, RZ, RZ, R227 ;  /* 0x000000ffff0b7224 */ /* 0x000fe200078e00e3 */
[----:B------:R-:W2:Y:S01]  /*3840*/  LDL.LU.64 R228, [R1+0x130] ;  /* 0x0001300001e47983 */ /* 0x000ea20000300a00 */
        /* <DEDUP_REMOVED lines=11> */
[----:B01----:R-:W-:Y:S01]  /*3900*/  IMAD.MOV.U32 R4, RZ, RZ, R234 ;  /* 0x000000ffff047224 */ /* 0x003fe200078e00ea */
[----:B------:R-:W2:Y:S01]  /*3910*/  LDL.LU.64 R220, [R1+0x110] ;  /* 0x0001100001dc7983 */ /* 0x000ea20000300a00 */
[----:B------:R-:W-:Y:S01]  /*3920*/  IMAD.MOV.U32 R3, RZ, RZ, R235 ;  /* 0x000000ffff037224 */ /* 0x000fe200078e00eb */
        /* <DEDUP_REMOVED lines=49> */
[----:B--2---:R-:W-:-:S06]  /*3c40*/  WARPGROUP.ARRIVE ;  /* 0x00000000000079c5 */ /* 0x004fcc0000000000 */
[----:B------:R-:W-:Y:S01]  /*3c50*/  IGMMA.64x32x32.S8.S8 R216, gdesc[UR28], R216, gsb0 ;  /* 0x012000001cd879f1 */ /* 0x000fe200080410d8 */
[----:B------:R0:W-:Y:S04]  /*3c60*/  STL.64 [R1+0x100], R212 ;  /* 0x000100d401007387 */ /* 0x0001e80000100a00 */
[----:B------:R1:W-:Y:S04]  /*3c70*/  STL.64 [R1+0xf8], R210 ;  /* 0x0000f8d201007387 */ /* 0x0003e80000100a00 */
[----:B------:R2:W-:Y:S04]  /*3c80*/  STL.64 [R1+0xf0], R208 ;  /* 0x0000f0d001007387 */ /* 0x0005e80000100a00 */
[----:B------:R3:W-:Y:S01]  /*3c90*/  STL.64 [R1+0xe8], R206 ;  /* 0x0000e8ce01007387 */ /* 0x0007e20000100a00 */
[----:B0-----:R-:W-:-:S03]  /*3ca0*/  IMAD.MOV.U32 R212, RZ, RZ, R6 ;  /* 0x000000ffffd47224 */ /* 0x001fc600078e0006 */
[----:B------:R0:W-:Y:S01]  /*3cb0*/  STL.64 [R1+0xe0], R204 ;  /* 0x0000e0cc01007387 */ /* 0x0001e20000100a00 */
[----:B-1----:R-:W-:Y:S01]  /*3cc0*/  IMAD.MOV.U32 R210, RZ, RZ, R8 ;  /* 0x000000ffffd27224 */ /* 0x002fe200078e0008 */
[----:B------:R-:W-:Y:S02]  /*3cd0*/  MOV R211, R7 ;  /* 0x0000000700d37202 */ /* 0x000fe40000000f00 */
[----:B------:R1:W-:Y:S01]  /*3ce0*/  STL.64 [R1+0xd8], R202 ;  /* 0x0000d8ca01007387 */ /* 0x0003e20000100a00 */
[----:B--2---:R-:W-:Y:S02]  /*3cf0*/  IMAD.MOV.U32 R208, RZ, RZ, R10 ;  /* 0x000000ffffd07224 */ /* 0x004fe400078e000a */
[----:B------:R-:W-:Y:S01]  /*3d00*/  IMAD.MOV.U32 R209, RZ, RZ, R9 ;  /* 0x000000ffffd17224 */ /* 0x000fe200078e0009 */
[----:B------:R2:W-:Y:S01]  /*3d10*/  STL.64 [R1+0xd0], R200 ;  /* 0x0000d0c801007387 */ /* 0x0005e20000100a00 */
[----:B---3--:R-:W-:Y:S02]  /*3d20*/  IMAD.MOV.U32 R206, RZ, RZ, R12 ;  /* 0x000000ffffce7224 */ /* 0x008fe400078e000c */
[----:B------:R-:W-:Y:S01]  /*3d30*/  IMAD.MOV.U32 R207, RZ, RZ, R11 ;  /* 0x000000ffffcf7224 */ /* 0x000fe200078e000b */
[----:B0-----:R-:W-:Y:S01]  /*3d40*/  MOV R204, R14 ;  /* 0x0000000e00cc7202 */ /* 0x001fe20000000f00 */
[----:B------:R-:W-:-:S02]  /*3d50*/  IMAD.MOV.U32 R205, RZ, RZ, R13 ;  /* 0x000000ffffcd7224 */ /* 0x000fc400078e000d */
[----:B------:R-:W-:Y:S02]  /*3d60*/  IMAD.MOV.U32 R213, RZ, RZ, R5 ;  /* 0x000000ffffd57224 */ /* 0x000fe400078e0005 */
[----:B-1----:R-:W-:Y:S02]  /*3d70*/  IMAD.MOV.U32 R202, RZ, RZ, R18 ;  /* 0x000000ffffca7224 */ /* 0x002fe400078e0012 */
[----:B------:R-:W-:Y:S02]  /*3d80*/  IMAD.MOV.U32 R203, RZ, RZ, R15 ;  /* 0x000000ffffcb7224 */ /* 0x000fe400078e000f */
[----:B--2---:R-:W-:Y:S02]  /*3d90*/  IMAD.MOV.U32 R200, RZ, RZ, R20 ;  /* 0x000000ffffc87224 */ /* 0x004fe400078e0014 */
[----:B------:R-:W-:Y:S02]  /*3da0*/  IMAD.MOV.U32 R201, RZ, RZ, R19 ;  /* 0x000000ffffc97224 */ /* 0x000fe400078e0013 */
[----:B------:R-:W-:-:S02]  /*3db0*/  IMAD.MOV.U32 R214, RZ, RZ, R4 ;  /* 0x000000ffffd67224 */ /* 0x000fc400078e0004 */
[----:B------:R-:W-:Y:S01]  /*3dc0*/  IMAD.MOV.U32 R215, RZ, RZ, R3 ;  /* 0x000000ffffd77224 */ /* 0x000fe200078e0003 */
[----:B------:R-:W-:Y:S02]  /*3dd0*/  UIADD3 UR4, UR48, 0x2, URZ ;  /* 0x0000000230047890 */ /* 0x000fe4000fffe03f */
[----:B------:R-:W-:Y:S01]  /*3de0*/  UIADD3 UR6, UR49, 0x2, URZ ;  /* 0x0000000231067890 */ /* 0x000fe2000fffe03f */
[----:B------:R-:W-:Y:S01]  /*3df0*/  UMOV UR5, 0x40000040 ;  /* 0x4000004000057882 */ /* 0x000fe20000000000 */
[----:B------:R-:W-:Y:S01]  /*3e00*/  UMOV UR7, 0x40000040 ;  /* 0x4000004000077882 */ /* 0x000fe20000000000 */
        /* <DEDUP_REMOVED lines=74> */
[----:B------:R-:W-:Y:S04]  /*42b0*/  STL.64 [R1+0xc8], R214 ;  /* 0x0000c8d601007387 */ /* 0x000fe80000100a00 */
        /* <DEDUP_REMOVED lines=18> */
[----:B------:R-:W-:Y:S01]  /*43e0*/  UMOV UR16, UR28 ;  /* 0x0000001c00107c82 */ /* 0x000fe20008000000 */
[----:B------:R-:W-:Y:S01]  /*43f0*/  UMOV UR17, UR29 ;  /* 0x0000001d00117c82 */ /* 0x000fe20008000000 */
[----:B------:R-:W-:-:S02]  /*4400*/  WARPGROUP.DEPBAR.LE gsb0, 0x0 ;  /* 0x00008000000079c5 */ /* 0x000fc40000010000 */
        /* <DEDUP_REMOVED lines=17> */
[----:B------:R-:W-:Y:S02]  /*4520*/  UIADD3 UR4, UR48, 0x4, URZ ;  /* 0x0000000430047890 */ /* 0x000fe4000fffe03f */
[----:B------:R-:W-:Y:S01]  /*4530*/  UIADD3 UR6, UR49, 0x4, URZ ;  /* 0x0000000431067890 */ /* 0x000fe2000fffe03f */
[----:B------:R-:W-:Y:S01]  /*4540*/  UMOV UR5, 0x40000040 ;  /* 0x4000004000057882 */ /* 0x000fe20000000000 */
[----:B------:R-:W-:Y:S01]  /*4550*/  UMOV UR7, 0x40000040 ;  /* 0x4000004000077882 */ /* 0x000fe20000000000 */
[----:B------:R-:W-:Y:S02]  /*4560*/  WARPGROUP.DEPBAR.LE gsb0, 0x0 ;  /* 0x00008000000079c5 */ /* 0x000fe40000010000 */
[----:B--2---:R-:W-:-:S06]  /*4570*/  WARPGROUP.ARRIVE ;  /* 0x00000000000079c5 */ /* 0x004fcc0000000000 */
[----:B------:R-:W-:Y:S03]  /*4580*/  IGMMA.64x32x32.S8.S8 R200, gdesc[UR4], R200, gsb0 ;  /* 0x0120000004c879f1 */ /* 0x000fe600080410c8 */
[----:B------:R-:W-:Y:S02]  /*4590*/  WARPGROUP.DEPBAR.LE gsb0, 0x0 ;  /* 0x00008000000079c5 */ /* 0x000fe40000010000 */
[----:B------:R-:W-:Y:S02]  /*45a0*/  IMAD.MOV.U32 R4, RZ, RZ, R214 ;  /* 0x000000ffff047224 */ /* 0x000fe400078e00d6 */
[----:B------:R-:W-:Y:S02]  /*45b0*/  IMAD.MOV.U32 R3, RZ, RZ, R215 ;  /* 0x000000ffff037224 */ /* 0x000fe400078e00d7 */
        /* <DEDUP_REMOVED lines=19> */
[----:B------:R-:W-:-:S03]  /*46f0*/  IMAD.MOV.U32 R19, RZ, RZ, R201 ;  /* 0x000000ffff137224 */ /* 0x000fc600078e00c9 */
        /* <DEDUP_REMOVED lines=92> */
[----:B---3--:R-:W-:Y:S01]  /*4cc0*/  IMAD.MOV.U32 R206, RZ, RZ, R12 ;  /* 0x000000ffffce7224 */ /* 0x008fe200078e000c */
[----:B------:R-:W-:Y:S01]  /*4cd0*/  MOV R207, R11 ;  /* 0x0000000b00cf7202 */ /* 0x000fe20000000f00 */
[----:B------:R-:W-:-:S02]  /*4ce0*/  IMAD.MOV.U32 R211, RZ, RZ, R7 ;  /* 0x000000ffffd37224 */ /* 0x000fc400078e0007 */
[----:B0-----:R-:W-:Y:S02]  /*4cf0*/  IMAD.MOV.U32 R204, RZ, RZ, R14 ;  /* 0x000000ffffcc7224 */ /* 0x001fe400078e000e */
[----:B------:R-:W-:Y:S02]  /*4d00*/  IMAD.MOV.U32 R205, RZ, RZ, R13 ;  /* 0x000000ffffcd7224 */ /* 0x000fe400078e000d */
[----:B-1----:R-:W-:Y:S02]  /*4d10*/  IMAD.MOV.U32 R202, RZ, RZ, R18 ;  /* 0x000000ffffca7224 */ /* 0x002fe400078e0012 */
[----:B------:R-:W-:Y:S01]  /*4d20*/  IMAD.MOV.U32 R203, RZ, RZ, R15 ;  /* 0x000000ffffcb7224 */ /* 0x000fe200078e000f */
[----:B--2---:R-:W-:Y:S01]  /*4d30*/  MOV R200, R20 ;  /* 0x0000001400c87202 */ /* 0x004fe20000000f00 */
        /* <DEDUP_REMOVED lines=106> */
[----:B------:R-:W-:Y:S01]  /*53e0*/  BPT.TRAP 0x1 ;  /* 0x000000040000795c */ /* 0x000fe20000300000 */
.L_x_23:
[----:B------:R-:W-:Y:S01]  /*53f0*/  UISETP.GT.U32.AND UP0, UPT, UR38, 0x1, UPT ;  /* 0x000000012600788c */ /* 0x000fe2000bf04070 */
[----:B------:R-:W-:-:S04]  /*5400*/  IMAD.U32 R3, RZ, RZ, UR32 ;  /* 0x00000020ff037e24 */ /* 0x000fc8000f8e00ff */
[----:B------:R-:W-:Y:S01]  /*5410*/  IMAD R3, R3, 0x8, R0 ;  /* 0x0000000803037824 */ /* 0x000fe200078e0200 */
[----:B------:R-:W-:-:S03]  /*5420*/  PLOP3.LUT P1, PT, PT, PT, UP0, 0x80, 0x0 ;  /* 0x000000000000781c */ /* 0x000fc60003f2f008 */
[----:B------:R-:W-:-:S05]  /*5430*/  VIADD R3, R3, 0x18 ;  /* 0x0000001803037836 */ /* 0x000fca0000000000 */
[----:B------:R-:W-:-:S04]  /*5440*/  PRMT R3, RZ, 0x654, R3 ;  /* 0x00000654ff037816 */ /* 0x000fc80000000003 */
[----:B------:R0:W-:Y:S01]  /*5450*/  SYNCS.ARRIVE.TRANS64.RED.A1T0 RZ, [R3+URZ], RZ ;  /* 0x000000ff03ff79a7 */ /* 0x0001e2000810043f */
[----:B------:R-:W-:Y:S05]  /*5460*/  @P1 BRA `(.L_x_24) ;  /* 0x0000000000041947 */ /* 0x000fea0003800000 */
[----:B------:R-:W-:Y:S01]  /*5470*/  BPT.TRAP 0x1 ;  /* 0x000000040000795c */ /* 0x000fe20000300000 */
.L_x_24:
[----:B------:R-:W-:Y:S02]  /*5480*/  UISETP.GT.AND UP2, UPT, UR35, 0x1, UPT ;  /* 0x000000012300788c */ /* 0x000fe4000bf44270 */
[----:B------:R-:W-:Y:S02]  /*5490*/  UIADD3 UR33, UR33, 0x1, URZ ;  /* 0x0000000121217890 */ /* 0x000fe4000fffe03f */
[----:B------:R-:W-:Y:S02]  /*54a0*/  UIADD3 UR32, UR32, 0x1, URZ ;  /* 0x0000000120207890 */ /* 0x000fe4000fffe03f */
[----:B------:R-:W-:Y:S01]  /*54b0*/  PLOP3.LUT P1, PT, PT, PT, UP2, 0x80, 0x0 ;  /* 0x000000000000781c */ /* 0x000fe20003f2f028 */
[----:B------:R-:W-:Y:S02]  /*54c0*/  UISETP.NE.AND UP0, UPT, UR33, 0x3, UPT ;  /* 0x000000032100788c */ /* 0x000fe4000bf05270 */
[----:B------:R-:W-:Y:S02]  /*54d0*/  UIADD3 UR4, UR35, -0x1, URZ ;  /* 0xffffffff23047890 */ /* 0x000fe4000fffe03f */
[----:B------:R-:W-:-:S02]  /*54e0*/  UISETP.NE.AND UP1, UPT, UR32, 0x3, UPT ;  /* 0x000000032000788c */ /* 0x000fc4000bf25270 */
[----:B------:R-:W-:Y:S02]  /*54f0*/  USEL UR5, URZ, 0x1, UP0 ;  /* 0x000000013f057887 */ /* 0x000fe40008000000 */
[----:B------:R-:W-:Y:S02]  /*5500*/  USEL UR33, UR33, URZ, UP0 ;  /* 0x0000003f21217287 */ /* 0x000fe40008000000 */
[----:B------:R-:W-:Y:S02]  /*5510*/  USEL UR32, UR32, URZ, UP1 ;  /* 0x0000003f20207287 */ /* 0x000fe40008800000 */
[----:B------:R-:W-:Y:S01]  /*5520*/  ULOP3.LUT UR34, UR34, UR5, URZ, 0x3c, !UPT ;  /* 0x0000000522227292 */ /* 0x000fe2000f8e3c3f */
[----:B------:R-:W-:Y:S01]  /*5530*/  UMOV UR35, UR4 ;  /* 0x0000000400237c82 */ /* 0x000fe20008000000 */
[----:B------:R-:W-:Y:S10]  /*5540*/  @P1 BRA `(.L_x_25) ;  /* 0xffffffdc00981947 */ /* 0x000ff4000383ffff */
.L_x_18:
[----:B0-----:R-:W0:Y:S02]  /*5550*/  LDC R3, c[0x0][0x28c] ;  /* 0x0000a300ff037b82 */ /* 0x001e240000000800 */
[----:B0-----:R-:W-:-:S13]  /*5560*/  ISETP.GE.AND P1, PT, R3, 0x1, PT ;  /* 0x000000010300780c */ /* 0x001fda0003f26270 */
[----:B------:R-:W-:Y:S05]  /*5570*/  @!P1 BRA `(.L_x_26) ;  /* 0x0000000000449947 */ /* 0x000fea0003800000 */
[----:B------:R-:W-:Y:S05]  /*5580*/  @!P0 BRA `(.L_x_27) ;  /* 0x0000000000048947 */ /* 0x000fea0003800000 */
[----:B------:R-:W-:Y:S01]  /*5590*/  BPT.TRAP 0x1 ;  /* 0x000000040000795c */ /* 0x000fe20000300000 */
.L_x_27:
[----:B------:R-:W-:-:S04]  /*55a0*/  UISETP.LT.AND UP0, UPT, UR40, 0x1, UPT ;  /* 0x000000012800788c */ /* 0x000fc8000bf01270 */
[----:B------:R-:W-:Y:S02]  /*55b0*/  USEL UR6, UR40, 0x1, UP0 ;  /* 0x0000000128067887 */ /* 0x000fe40008000000 */
[----:B------:R-:W-:Y:S02]  /*55c0*/  UISETP.GT.U32.AND UP0, UPT, UR38, 0x1, UPT ;  /* 0x000000012600788c */ /* 0x000fe4000bf04070 */
[----:B------:R-:W-:-:S04]  /*55d0*/  UIADD3 UR6, UR37, UR40, -UR6 ;  /* 0x0000002825067290 */ /* 0x000fc8000fffe806 */
[----:B------:R-:W-:Y:S01]  /*55e0*/  UIMAD.WIDE.U32 UR4, UR6, -0x55555555, URZ ;  /* 0xaaaaaaab060478a5 */ /* 0x000fe2000f8e003f */
[----:B------:R-:W-:-:S03]  /*55f0*/  PLOP3.LUT P0, PT, PT, PT, UP0, 0x80, 0x0 ;  /* 0x000000000000781c */ /* 0x000fc60003f0f008 */
[----:B------:R-:W-:-:S04]  /*5600*/  USHF.R.U32.HI UR4, URZ, 0x1, UR5 ;  /* 0x000000013f047899 */ /* 0x000fc80008011605 */
[----:B------:R-:W-:-:S06]  /*5610*/  UIMAD UR6, UR4, -0x3, UR6 ;  /* 0xfffffffd040678a4 */ /* 0x000fcc000f8e0206 */
[----:B------:R-:W-:-:S04]  /*5620*/  IMAD.U32 R3, RZ, RZ, UR6 ;  /* 0x00000006ff037e24 */ /* 0x000fc8000f8e00ff */
[----:B------:R-:W-:-:S05]  /*5630*/  IMAD R0, R3, 0x8, R0 ;  /* 0x0000000803007824 */ /* 0x000fca00078e0200 */
[----:B------:R-:W-:-:S04]  /*5640*/  IADD3 R0, R0, 0x18, RZ ;  /* 0x0000001800007810 */ /* 0x000fc80007ffe0ff */
[----:B------:R-:W-:-:S04]  /*5650*/  PRMT R0, RZ, 0x654, R0 ;  /* 0x00000654ff007816 */ /* 0x000fc80000000000 */
[----:B------:R0:W-:Y:S01]  /*5660*/  SYNCS.ARRIVE.TRANS64.RED.A1T0 RZ, [R0+URZ], RZ ;  /* 0x000000ff00ff79a7 */ /* 0x0001e2000810043f */
[----:B------:R-:W-:Y:S05]  /*5670*/  @P0 BRA `(.L_x_26) ;  /* 0x0000000000040947 */ /* 0x000fea0003800000 */
[----:B------:R-:W-:Y:S01]  /*5680*/  BPT.TRAP 0x1 ;  /* 0x000000040000795c */ /* 0x000fe20000300000 */
.L_x_26:
[----:B------:R-:W0:Y:S01]  /*5690*/  S2R R6, SR_TID.X ;  /* 0x0000000000067919 */ /* 0x000e220000002100 */
[----:B------:R-:W-:Y:S02]  /*56a0*/  UIMAD UR43, UR43, 0xe0, URZ ;  /* 0x000000e02b2b78a4 */ /* 0x000fe4000f8e023f */
[----:B------:R-:W-:Y:S01]  /*56b0*/  USHF.R.S32.HI UR10, URZ, 0x1f, UR42 ;  /* 0x0000001f3f0a7899 */ /* 0x000fe2000801142a */
[----:B------:R-:W-:Y:S01]  /*56c0*/  ULDC.64 UR6, c[0x0][0x5d0] ;  /* 0x0001740000067ab9 */ /* 0x000fe20000000a00 */
[----:B------:R-:W-:Y:S02]  /*56d0*/  UIMAD.WIDE UR8, UR44, 0x100, URZ ;  /* 0x000001002c0878a5 */ /* 0x000fe4000f8e023f */
[----:B------:R-:W-:Y:S01]  /*56e0*/  IMAD.U32 R13, RZ, RZ, UR43 ;  /* 0x0000002bff0d7e24 */ /* 0x000fe2000f8e00ff */
[----:B------:R-:W-:Y:S02]  /*56f0*/  UIMAD UR4, UR10, UR6, URZ ;  /* 0x000000060a0472a4 */ /* 0x000fe4000f8e023f */
[----:B------:R-:W-:-:S02]  /*5700*/  USHF.L.U32 UR44, UR44, 0x8, URZ ;  /* 0x000000082c2c7899 */ /* 0x000fc4000800063f */
[----:B------:R-:W-:Y:S02]  /*5710*/  UIMAD UR4, UR42, UR7, UR4 ;  /* 0x000000072a0472a4 */ /* 0x000fe4000f8e0204 */
[----:B------:R-:W-:Y:S02]  /*5720*/  UIADD3 UR37, UR40, UR37, URZ ;  /* 0x0000002528257290 */ /* 0x000fe4000fffe03f */
[----:B------:R-:W-:Y:S02]  /*5730*/  UISETP.GE.U32.AND UP2, UPT, UR40, 0x3, UPT ;  /* 0x000000032800788c */ /* 0x000fe4000bf46070 */
[----:B------:R-:W-:-:S04]  /*5740*/  UISETP.GT.U32.AND UP1, UPT, UR37, 0x2, UPT ;  /* 0x000000022500788c */ /* 0x000fc8000bf24070 */
[----:B------:R-:W-:Y:S01]  /*5750*/  UISETP.LT.U32.AND UP1, UPT, UR40, 0x3, UP1 ;  /* 0x000000032800788c */ /* 0x000fe20008f21070 */
[--C-:B0-----:R-:W-:Y:S01]  /*5760*/  SHF.R.U32.HI R0, RZ, 0x2, R6.reuse ;  /* 0x00000002ff007819 */ /* 0x101fe20000011606 */
[C---:B------:R-:W-:Y:S01]  /*5770*/  IMAD.SHL.U32 R12, R6.reuse, 0x2, RZ ;  /* 0x00000002060c7824 */ /* 0x040fe200078e00ff */
[----:B------:R-:W-:Y:S02]  /*5780*/  LOP3.LUT R3, R6, 0x60, RZ, 0xc0, !PT ;  /* 0x0000006006037812 */ /* 0x000fe400078ec0ff */
[----:B------:R-:W-:Y:S02]  /*5790*/  SHF.R.U32.HI R234, RZ, 0x7, R6 ;  /* 0x00000007ffea7819 */ /* 0x000fe40000011606 */
[----:B------:R-:W-:Y:S02]  /*57a0*/  LOP3.LUT R0, R0, 0x7, RZ, 0xc0, !PT ;  /* 0x0000000700007812 */ /* 0x000fe400078ec0ff */
[----:B------:R-:W-:Y:S02]  /*57b0*/  SHF.R.U32.HI R3, RZ, 0x1, R3 ;  /* 0x00000001ff037819 */ /* 0x000fe40000011603 */
[----:B------:R-:W-:-:S02]  /*57c0*/  LOP3.LUT R234, R234, 0x1, RZ, 0xc0, !PT ;  /* 0x00000001eaea7812 */ /* 0x000fc400078ec0ff */
[----:B------:R-:W-:Y:S02]  /*57d0*/  IADD3 R5, RZ, -R3, -R0 ;  /* 0x80000003ff057210 */ /* 0x000fe40007ffe800 */
[----:B------:R-:W-:Y:S01]  /*57e0*/  LOP3.LUT R12, R13, 0x6, R12, 0xf8, !PT ;  /* 0x000000060d0c7812 */ /* 0x000fe200078ef80c */
[C---:B------:R-:W-:Y:S02]  /*57f0*/  IMAD.SHL.U32 R235, R234.reuse, 0x40, RZ ;  /* 0x00000040eaeb7824 */ /* 0x040fe400078e00ff */
[----:B------:R-:W-:Y:S01]  /*5800*/  IMAD R234, R234, -0x40, R5 ;  /* 0xffffffc0eaea7824 */ /* 0x000fe200078e0205 */
[----:B------:R-:W-:Y:S01]  /*5810*/  SHF.R.S32.HI R13, RZ, 0x1f, R12 ;  /* 0x0000001fff0d7819 */ /* 0x000fe2000001140c */
[----:B------:R-:W-:Y:S01]  /*5820*/  IMAD.U32 R5, RZ, RZ, UR6 ;  /* 0x00000006ff057e24 */ /* 0x000fe2000f8e00ff */
[----:B------:R-:W-:Y:S01]  /*5830*/  LOP3.LUT R235, R235, 0x40, R0, 0xe2, !PT ;  /* 0x00000040ebeb7812 */ /* 0x000fe200078ee200 */
[----:B------:R-:W-:Y:S01]  /*5840*/  ULDC UR6, c[0x0][0x284] ;  /* 0x0000a10000067ab9 */ /* 0x000fe20000000800 */
[----:B------:R-:W-:Y:S01]  /*5850*/  LOP3.LUT R0, R6, 0x3, RZ, 0xc0, !PT ;  /* 0x0000000306007812 */ /* 0x000fe200078ec0ff */
[----:B------:R-:W-:Y:S01]  /*5860*/  IMAD.WIDE.U32 R4, R5, UR42, R12 ;  /* 0x0000002a05047c25 */ /* 0x000fe2000f8e000c */
[----:B------:R-:W-:-:S03]  /*5870*/  LOP3.LUT R235, R235, UR8, R3, 0xfe, !PT ;  /* 0x00000008ebeb7c12 */ /* 0x000fc6000f8efe03 */
[----:B------:R-:W-:Y:S01]  /*5880*/  VIADD R5, R5, UR4 ;  /* 0x0000000405057c36 */ /* 0x000fe20008000000 */
[----:B------:R-:W-:Y:S01]  /*5890*/  ULDC UR4, c[0x0][0x288] ;  /* 0x0000a20000047ab9 */ /* 0x000fe20000000800 */
[----:B------:R-:W-:Y:S01]  /*58a0*/  IMAD.U32 R3, RZ, RZ, UR6 ;  /* 0x00000006ff037e24 */ /* 0x000fe2000f8e00ff */
[----:B------:R-:W-:-:S04]  /*58b0*/  UISETP.GE.AND UP0, UPT, UR43, UR4, UPT ;  /* 0x000000042b00728c */ /* 0x000fc8000bf06270 */
[----:B------:R-:W-:Y:S02]  /*58c0*/  UISETP.GE.OR UP0, UPT, UR44, UR6, UP0 ;  /* 0x000000062c00728c */ /* 0x000fe40008706670 */
[----:B------:R-:W-:Y:S01]  /*58d0*/  IADD3 R234, R3, -UR44, R234 ;  /* 0x8000002c03ea7c10 */ /* 0x000fe2000fffe0ea */
[----:B------:R-:W-:Y:S01]  /*58e0*/  USEL UR6, URZ, 0x1, !UP1 ;  /* 0x000000013f067887 */ /* 0x000fe2000c800000 */
[----:B------:R-:W-:Y:S01]  /*58f0*/  MOV R3, 0xfffffffe ;  /* 0xfffffffe00037802 */ /* 0x000fe20000000f00 */
[----:B------:R-:W-:Y:S01]  /*5900*/  UMOV UR44, 0xffffffff ;  /* 0xffffffff002c7882 */ /* 0x000fe20000000000 */
[----:B------:R-:W-:Y:S01]  /*5910*/  PLOP3.LUT P0, PT, PT, PT, UP0, 0x80, 0x0 ;  /* 0x000000000000781c */ /* 0x000fe20003f0f008 */
[----:B------:R-:W-:Y:S02]  /*5920*/  ULOP3.LUT UR36, UR36, UR6, URZ, 0x3c, !UPT ;  /* 0x0000000624247292 */ /* 0x000fe4000f8e3c3f */
[----:B------:R-:W-:Y:S01]  /*5930*/  IMAD R0, R0, R3, UR4 ;  /* 0x0000000400007e24 */ /* 0x000fe2000f8e0203 */
[----:B------:R-:W-:-:S03]  /*5940*/  UIMAD.WIDE.U32 UR4, UR37, -0x55555555, URZ ;  /* 0xaaaaaaab250478a5 */ /* 0x000fc6000f8e003f */
[----:B------:R-:W-:Y:S01]  /*5950*/  VIADD R0, R0, -UR43 ;  /* 0x8000002b00007c36 */ /* 0x000fe20008000000 */
[----:B------:R-:W-:-:S04]  /*5960*/  USHF.R.U32.HI UR4, URZ, 0x1, UR5 ;  /* 0x000000013f047899 */ /* 0x000fc80008011605 */
[----:B------:R-:W-:Y:S02]  /*5970*/  UIMAD UR37, UR4, -0x3, UR37 ;  /* 0xfffffffd042578a4 */ /* 0x000fe4000f8e0225 */
[----:B------:R-:W-:Y:S01]  /*5980*/  @UP2 ULOP3.LUT UR36, UR36, 0x1, UR4, 0x78, !UPT ;  /* 0x0000000124242892 */ /* 0x000fe2000f8e7804 */
[----:B------:R-:W-:Y:S11]  /*5990*/  @P0 BRA `(.L_x_28) ;  /* 0x000000ac00e00947 */ /* 0x000ff60003800000 */
[----:B------:R-:W0:Y:S01]  /*59a0*/  LDC.64 R8, c[0x0][0x5c8] ;  /* 0x00017200ff087b82 */ /* 0x000e220000000a00 */
[----:B------:R-:W-:Y:S01]  /*59b0*/  ULDC.64 UR4, c[0x0][0x5c0] ;  /* 0x0001700000047ab9 */ /* 0x000fe20000000a00 */
[----:B------:R-:W-:Y:S01]  /*59c0*/  BSSY B0, `(.L_x_28) ;  /* 0x0000af5000007945 */ /* 0x000fe20003800000 */
[----:B0-----:R-:W-:Y:S02]  /*59d0*/  IMAD R3, R8, UR9, RZ ;  /* 0x0000000908037c24 */ /* 0x001fe4000f8e02ff */
[----:B------:R-:W-:-:S04]  /*59e0*/  IMAD.WIDE.U32 R4, R235, R8, R4 ;  /* 0x00000008eb047225 */ /* 0x000fc800078e0004 */
[----:B------:R-:W-:Y:S01]  /*59f0*/  IMAD R3, R235, R9, R3 ;  /* 0x00000009eb037224 */ /* 0x000fe200078e0203 */
[----:B------:R-:W-:Y:S01]  /*5a00*/  IADD3 R4, P0, R4, UR4, RZ ;  /* 0x0000000404047c10 */ /* 0x000fe2000ff1e0ff */
[----:B------:R-:W-:Y:S02]  /*5a10*/  IMAD.SHL.U32 R10, R8, 0x8, RZ ;  /* 0x00000008080a7824 */ /* 0x000fe400078e00ff */
[----:B------:R-:W-:-:S05]  /*5a20*/  IMAD.IADD R3, R5, 0x1, R3 ;  /* 0x0000000105037824 */ /* 0x000fca00078e0203 */
[----:B------:R-:W-:Y:S02]  /*5a30*/  IADD3.X R5, R3, UR5, RZ, P0, !PT ;  /* 0x0000000503057c10 */ /* 0x000fe400087fe4ff */
[CC--:B------:R-:W-:Y:S02]  /*5a40*/  LEA R6, P0, R8.reuse, R4.reuse, 0x7 ;  /* 0x0000000408067211 */ /* 0x0c0fe400078038ff */
[C-C-:B------:R-:W-:Y:S02]  /*5a50*/  SHF.L.U64.HI R3, R8.reuse, 0x3, R9.reuse ;  /* 0x0000000308037819 */ /* 0x140fe40000010209 */
[----:B------:R-:W-:Y:S02]  /*5a60*/  LEA.HI.X R7, R8, R5, R9, 0x7, P0 ;  /* 0x0000000508077211 */ /* 0x000fe400000f3c09 */
[----:B-----5:R-:W-:Y:S02]  /*5a70*/  ISETP.NE.AND P0, PT, R17, RZ, PT ;  /* 0x000000ff1100720c */ /* 0x020fe40003f05270 */
[----:B------:R-:W-:-:S02]  /*5a80*/  IADD3 R8, P1, R10, R4, RZ ;  /* 0x000000040a087210 */ /* 0x000fc40007f3e0ff */
[----:B------:R-:W-:-:S03]  /*5a90*/  IADD3 R10, P2, R10, R6, RZ ;  /* 0x000000060a0a7210 */ /* 0x000fc60007f5e0ff */
[C---:B------:R-:W-:Y:S02]  /*5aa0*/  IMAD.X R9, R3.reuse, 0x1, R5, P1 ;  /* 0x0000000103097824 */ /* 0x040fe400008e0605 */
[----:B------:R-:W-:-:S04]  /*5ab0*/  IMAD.X R11, R3, 0x1, R7, P2 ;  /* 0x00000001030b7824 */ /* 0x000fc800010e0607 */
[----:B------:R-:W-:Y:S05]  /*5ac0*/  @!P0 BRA `(.L_x_29) ;  /* 0x0000008000c08947 */ /* 0x000fea0003800000 */
[----:B------:R-:W0:Y:S01]  /*5ad0*/  LDC.64 R18, c[0x0][0x5b0] ;  /* 0x00016c00ff127b82 */ /* 0x000e220000000a00 */
[----:B------:R-:W-:Y:S01]  /*5ae0*/  ULDC.64 UR6, c[0x0][0x5b8] ;  /* 0x00016e0000067ab9 */ /* 0x000fe20000000a00 */
[----:B------:R-:W-:Y:S01]  /*5af0*/  ISETP.GE.AND P3, PT, R234, 0x1, PT ;  /* 0x00000001ea00780c */ /* 0x000fe20003f66270 */
[----:B------:R-:W-:Y:S02]  /*5b00*/  UIMAD UR4, UR10, UR6, URZ ;  /* 0x000000060a0472a4 */ /* 0x000fe4000f8e023f */
[----:B------:R-:W-:Y:S01]  /*5b10*/  IMAD.U32 R22, RZ, RZ, UR6 ;  /* 0x00000006ff167e24 */ /* 0x000fe2000f8e00ff */
[----:B------:R-:W-:Y:S01]  /*5b20*/  BSSY B1, `(.L_x_30) ;  /* 0x000000f000017945 */ /* 0x000fe20003800000 */
[----:B------:R-:W-:Y:S01]  /*5b30*/  ISETP.LT.OR P1, PT, R0, 0x1, !P3 ;  /* 0x000000010000780c */ /* 0x000fe20005f21670 */
[----:B------:R-:W-:Y:S01]  /*5b40*/  UIMAD UR4, UR42, UR7, UR4 ;  /* 0x000000072a0472a4 */ /* 0x000fe2000f8e0204 */
[----:B------:R-:W1:Y:S01]  /*5b50*/  LDC.64 R20, c[0x0][0x5a8] ;  /* 0x00016a00ff147b82 */ /* 0x000e620000000a00 */
[----:B------:R-:W-:-:S04]  /*5b60*/  IMAD.WIDE.U32 R22, R22, UR42, R12 ;  /* 0x0000002a16167c25 */ /* 0x000fc8000f8e000c */
[----:B------:R-:W-:Y:S01]  /*5b70*/  IMAD.MOV.U32 R232, RZ, RZ, R22 ;  /* 0x000000ffffe87224 */ /* 0x000fe200078e0016 */
[----:B------:R-:W-:Y:S01]  /*5b80*/  IADD3 R233, R23, UR4, RZ ;  /* 0x0000000417e97c10 */ /* 0x000fe2000fffe0ff */
[----:B0-----:R-:W-:Y:S02]  /*5b90*/  IMAD R3, R18, UR9, RZ ;  /* 0x0000000912037c24 */ /* 0x001fe4000f8e02ff */
[----:B------:R-:W-:-:S04]  /*5ba0*/  IMAD.WIDE.U32 R12, R235, R18, R232 ;  /* 0x00000012eb0c7225 */ /* 0x000fc800078e00e8 */
[----:B------:R-:W-:Y:S01]  /*5bb0*/  IMAD R3, R235, R19, R3 ;  /* 0x00000013eb037224 */ /* 0x000fe200078e0203 */
[----:B-1----:R-:W-:-:S04]  /*5bc0*/  IADD3 R14, P0, R12, R20, RZ ;  /* 0x000000140c0e7210 */ /* 0x002fc80007f1e0ff */
[----:B------:R0:W-:Y:S01]  /*5bd0*/  STL [R1+0x48], R3 ;  /* 0x0000480301007387 */ /* 0x0001e20000100800 */
[----:B------:R-:W-:Y:S01]  /*5be0*/  IADD3.X R15, R21, R13, R3, P0, !PT ;  /* 0x0000000d150f7210 */ /* 0x000fe200007fe403 */
[----:B------:R-:W-:Y:S07]  /*5bf0*/  @P1 BRA `(.L_x_31) ;  /* 0x0000000000041947 */ /* 0x000fee0003800000 */
[----:B------:R1:W5:Y:S02]  /*5c00*/  LDG.E.U8 R2, desc[UR46][R14.64] ;  /* 0x0000002e0e027981 */ /* 0x000364000c1e1100 */
.L_x_31:
[----:B------:R-:W-:Y:S05]  /*5c10*/  BSYNC B1 ;  /* 0x0000000000017941 */ /* 0x000fea0003800000 */
.L_x_30:
[----:B------:R-:W2:Y:S01]  /*5c20*/  LDL.LU R12, [R1] ;  /* 0x00000000010c7983 */ /* 0x000ea20000300800 */
[----:B0----5:R-:W-:Y:S01]  /*5c30*/  LOP3.LUT R3, R2, 0xffff, RZ, 0xc0, !PT ;  /* 0x0000ffff02037812 */ /* 0x021fe200078ec0ff */
[----:B------:R-:W-:Y:S01]  /*5c40*/  BSSY B1, `(.L_x_32) ;  /* 0x000000a000017945 */ /* 0x000fe20003800000 */
[----:B------:R-:W-:Y:S02]  /*5c50*/  ISETP.LT.OR P0, PT, R0, 0x2, !P3 ;  /* 0x000000020000780c */ /* 0x000fe40005f01670 */
[----:B------:R-:W-:-:S05]  /*5c60*/  PRMT R3, R3, 0x8880, RZ ;  /* 0x0000888003037816 */ /* 0x000fca00000000ff */
[----:B------:R-:W-:-:S04]  /*5c70*/  IMAD R3, R3, R17, RZ ;  /* 0x0000001103037224 */ /* 0x000fc800078e02ff */
[----:B--2---:R-:W-:-:S05]  /*5c80*/  @!P1 IMAD R12, R12, R16, R3 ;  /* 0x000000100c0c9224 */ /* 0x004fca00078e0203 */
[----:B------:R0:W-:Y:S01]  /*5c90*/  @!P1 STG.E.U8 desc[UR46][R4.64], R12 ;  /* 0x0000000c04009986 */ /* 0x0001e2000c10112e */
[----:B------:R-:W-:Y:S05]  /*5ca0*/  @P0 BRA `(.L_x_33) ;  /* 0x00000000000c0947 */ /* 0x000fea0003800000 */
[----:B------:R-:W2:Y:S02]  /*5cb0*/  LDG.E.U8 R2, desc[UR46][R14.64+0x1] ;  /* 0x0000012e0e027981 */ /* 0x000ea4000c1e1100 */
[----:B--2---:R-:W-:-:S05]  /*5cc0*/  PRMT R3, R2, 0x8880, RZ ;  /* 0x0000888002037816 */ /* 0x004fca00000000ff */
[----:B------:R-:W-:-:S07]  /*5cd0*/  IMAD R3, R3, R17, RZ ;  /* 0x0000001103037224 */ /* 0x000fce00078e02ff */
.L_x_33:
[----:B------:R-:W-:Y:S05]  /*5ce0*/  BSYNC B1 ;  /* 0x0000000000017941 */ /* 0x000fea0003800000 */
.L_x_32:
[----:B0-----:R-:W2:Y:S04]  /*5cf0*/  LDL.LU R12, [R1+0x4] ;  /* 0x00000400010c7983 */ /* 0x001ea80000300800 */
[----:B------:R0:W-:Y:S04]  /*5d00*/  STL [R1+0x4c], R2 ;  /* 0x00004c0201007387 */ /* 0x0001e80000100800 */
[----:B0-----:R-:W3:Y:S01]  /*5d10*/  LDL.LU R2, [R1+0x48] ;  /* 0x0000480001027983 */ /* 0x001ee20000300800 */
[C---:B------:R-:W-:Y:S01]  /*5d20*/  SHF.L.U64.HI R237, R18.reuse, 0x3, R19 ;  /* 0x0000000312ed7819 */ /* 0x040fe20000010213 */
[----:B------:R-:W-:Y:S01]  /*5d30*/  IMAD.SHL.U32 R236, R18, 0x8, RZ ;  /* 0x0000000812ec7824 */ /* 0x000fe200078e00ff */
[----:B------:R-:W-:Y:S01]  /*5d40*/  ISETP.GE.AND P2, PT, R234, 0x9, PT ;  /* 0x00000009ea00780c */ /* 0x000fe20003f46270 */
[----:B--2---:R-:W-:-:S05]  /*5d50*/  @!P0 IMAD R12, R12, R16, R3 ;  /* 0x000000100c0c8224 */ /* 0x004fca00078e0203 */
[----:B------:R0:W-:Y:S02]  /*5d60*/  @!P0 STG.E.U8 desc[UR46][R4.64+0x1], R12 ;  /* 0x0000010c04008986 */ /* 0x0001e4000c10112e */
[----:B0-----:R-:W-:-:S04]  /*5d70*/  IMAD.WIDE.U32 R12, R235, R18, R236 ;  /* 0x00000012eb0c7225 */ /* 0x001fc800078e00ec */
[----:B---3--:R-:W-:Y:S02]  /*5d80*/  IMAD.IADD R13, R2, 0x1, R13 ;  /* 0x00000001020d7824 */ /* 0x008fe400078e020d */
[----:B------:R0:W5:Y:S01]  /*5d90*/  LDL.LU R2, [R1+0x4c] ;  /* 0x00004c0001027983 */ /* 0x0001620000300800 */
[----:B------:R-:W-:Y:S01]  /*5da0*/  ISETP.LT.OR P4, PT, R0, 0x1, !P2 ;  /* 0x000000010000780c */ /* 0x000fe20005781670 */
[----:B------:R-:W-:Y:S01]  /*5db0*/  BSSY B1, `(.L_x_34) ;  /* 0x0000007000017945 */ /* 0x000fe20003800000 */
[----:B------:R-:W-:-:S04]  /*5dc0*/  IADD3 R12, P0, P1, R22, R20, R12 ;  /* 0x00000014160c7210 */ /* 0x000fc8000791e00c */
[----:B------:R-:W-:-:S07]  /*5dd0*/  IADD3.X R13, R233, R21, R13, P0, P1 ;  /* 0x00000015e90d7210 */ /* 0x000fce00007e240d */
[----:B0-----:R-:W-:Y:S05]  /*5de0*/  @P4 BRA `(.L_x_35) ;  /* 0x00000000000c4947 */ /* 0x001fea0003800000 */
[----:B-----5:R-:W2:Y:S02]  /*5df0*/  LDG.E.U8 R2, desc[UR46][R12.64] ;  /* 0x0000002e0c027981 */ /* 0x020ea4000c1e1100 */
[----:B--2---:R-:W-:-:S05]  /*5e00*/  PRMT R3, R2, 0x8880, RZ ;  /* 0x0000888002037816 */ /* 0x004fca00000000ff */
[----:B------:R-:W-:-:S07]  /*5e10*/  IMAD R3, R3, R17, RZ ;  /* 0x0000001103037224 */ /* 0x000fce00078e02ff */
.L_x_35:
[----:B------:R-:W-:Y:S05]  /*5e20*/  BSYNC B1 ;  /* 0x0000000000017941 */ /* 0x000fea0003800000 */
.L_x_34:
[----:B-----5:R0:W-:Y:S04]  /*5e30*/  STL [R1+0x4c], R2 ;  /* 0x00004c0201007387 */ /* 0x0201e80000100800 */
[----:B0-----:R-:W2:Y:S01]  /*5e40*/  LDL.LU R2, [R1+0x8] ;  /* 0x0000080001027983 */ /* 0x001ea20000300800 */
[----:B------:R-:W-:Y:S01]  /*5e50*/  ISETP.LT.OR P0, PT, R0, 0x2, !P2 ;  /* 0x000000020000780c */ /* 0x000fe20005701670 */
[----:B--2---:R-:W-:-:S05]  /*5e60*/  @!P4 IMAD R2, R2, R16, R3 ;  /* 0x000000100202c224 */ /* 0x004fca00078e0203 */
[----:B------:R0:W-:Y:S04]  /*5e70*/  @!P4 STG.E.U8 desc[UR46][R8.64], R2 ;  /* 0x000000020800c986 */ /* 0x0001e8000c10112e */
[----:B0-----:R0:W5:Y:S01]  /*5e80*/  LDL.LU R2, [R1+0x4c] ;  /* 0x00004c0001027983 */ /* 0x0011620000300800 */
[----:B------:R-:W-:Y:S04]  /*5e90*/  BSSY B1, `(.L_x_36) ;  /* 0x0000005000017945 */ /* 0x000fe80003800000 */
[----:B------:R-:W-:Y:S05]  /*5ea0*/  @P0 BRA `(.L_x_37) ;  /* 0x00000000000c0947 */ /* 0x000fea0003800000 */
[----:B-----5:R-:W2:Y:S02]  /*5eb0*/  LDG.E.U8 R2, desc[UR46][R12.64+0x1] ;  /* 0x0000012e0c027981 */ /* 0x020ea4000c1e1100 */
[----:B--2---:R-:W-:-:S05]  /*5ec0*/  PRMT R3, R2, 0x8880, RZ ;  /* 0x0000888002037816 */ /* 0x004fca00000000ff */
[----:B------:R-:W-:-:S07]  /*5ed0*/  IMAD R3, R3, R17, RZ ;  /* 0x0000001103037224 */ /* 0x000fce00078e02ff */
.L_x_37:
[----:B------:R-:W-:Y:S05]  /*5ee0*/  BSYNC B1 ;  /* 0x0000000000017941 */ /* 0x000fea0003800000 */
.L_x_36:
[----:B-----5:R2:W-:Y:S04]  /*5ef0*/  STL [R1+0x4c], R2 ;  /* 0x00004c0201007387 */ /* 0x0205e80000100800 */
[----:B--2---:R-:W2:Y:S01]  /*5f00*/  LDL.LU R2, [R1+0xc] ;  /* 0x00000c0001027983 */ /* 0x004ea20000300800 */
[----:B------:R-:W-:Y:S01]  /*5f10*/  BSSY B1, `(.L_x_38) ;  /* 0x000000a000017945 */ /* 0x000fe20003800000 */
[----:B--2---:R-:W-:-:S05]  /*5f20*/  @!P0 IMAD R2, R2, R16, R3 ;  /* 0x0000001002028224 */ /* 0x004fca00078e0203 */
[----:B------:R2:W-:Y:S04]  /*5f30*/  @!P0 STG.E.U8 desc[UR46][R8.64+0x1], R2 ;  /* 0x0000010208008986 */ /* 0x0005e8000c10112e */
[----:B--2---:R2:W5:Y:S01]  /*5f40*/  LDL.LU R2, [R1+0x4c] ;  /* 0x00004c0001027983 */ /* 0x0045620000300800 */
[C---:B------:R-:W-:Y:S02]  /*5f50*/  ISETP.LT.OR P0, PT, R0.reuse, 0x9, !P3 ;  /* 0x000000090000780c */ /* 0x040fe40005f01670 */
[----:B------:R-:W-:-:S11]  /*5f60*/  ISETP.LT.OR P1, PT, R0, 0xa, !P3 ;  /* 0x0000000a0000780c */ /* 0x000fd60005f21670 */
[----:B--2---:R-:W-:Y:S05]  /*5f70*/  @P0 BRA `(.L_x_39) ;  /* 0x00000000000c0947 */ /* 0x004fea0003800000 */
[----:B-----5:R-:W2:Y:S02]  /*5f80*/  LDG.E.U8 R2, desc[UR46][R14.64+0x8] ;  /* 0x0000082e0e027981 */ /* 0x020ea4000c1e1100 */
[----:B--2---:R-:W-:-:S05]  /*5f90*/  PRMT R3, R2, 0x8880, RZ ;  /* 0x0000888002037816 */ /* 0x004fca00000000ff */
[----:B------:R-:W-:-:S07]  /*5fa0*/  IMAD R3, R3, R17, RZ ;  /* 0x0000001103037224 */ /* 0x000fce00078e02ff */
.L_x_39:
[----:B------:R-:W-:Y:S05]  /*5fb0*/  BSYNC B1 ;  /* 0x0000000000017941 */ /* 0x000fea0003800000 */
.L_x_38:
[----:B------:R2:W-:Y:S04]  /*5fc0*/  STL [R1+0x4c], R0 ;  /* 0x00004c0001007387 */ /* 0x0005e80000100800 */
[----:B--2---:R-:W2:Y:S01]  /*5fd0*/  LDL.LU R0, [R1+0x10] ;  /* 0x0000100001007983 */ /* 0x004ea20000300800 */
[----:B------:R-:W-:Y:S01]  /*5fe0*/  BSSY B1, `(.L_x_40) ;  /* 0x0000008000017945 */ /* 0x000fe20003800000 */
[----:B--2---:R-:W-:-:S05]  /*5ff0*/  @!P0 IMAD R0, R0, R16, R3 ;  /* 0x0000001000008224 */ /* 0x004fca00078e0203 */
[----:B------:R2:W-:Y:S04]  /*6000*/  @!P0 STG.E.U8 desc[UR46][R4.64+0x8], R0 ;  /* 0x0000080004008986 */ /* 0x0005e8000c10112e */
[----:B--2---:R2:W5:Y:S01]  /*6010*/  LDL.LU R0, [R1+0x4c] ;  /* 0x00004c0001007983 */ /* 0x0045620000300800 */
[----:B------:R-:W-:Y:S05]  /*6020*/  @P1 BRA `(.L_x_41) ;  /* 0x00000000000c1947 */ /* 0x000fea0003800000 */
[----:B-----5:R-:W3:Y:S02]  /*6030*/  LDG.E.U8 R2, desc[UR46][R14.64+0x9] ;  /* 0x0000092e0e027981 */ /* 0x020ee4000c1e1100 */
[----:B---3--:R-:W-:-:S05]  /*6040*/  PRMT R3, R2, 0x8880, RZ ;  /* 0x0000888002037816 */ /* 0x008fca00000000ff */
[----:B------:R-:W-:-:S07]  /*6050*/  IMAD R3, R3, R17, RZ ;  /* 0x0000001103037224 */ /* 0x000fce00078e02ff */
.L_x_41:
[----:B------:R-:W-:Y:S05]  /*6060*/  BSYNC B1 ;  /* 0x0000000000017941 */ /* 0x000fea0003800000 */
.L_x_40:
[----:B-----5:R3:W-:Y:S04]  /*6070*/  STL [R1+0x4c], R2 ;  /* 0x00004c0201007387 */ /* 0x0207e80000100800 */
[----:B---3--:R-:W3:Y:S01]  /*6080*/  LDL.LU R2, [R1+0x14] ;  /* 0x0000140001027983 */ /* 0x008ee20000300800 */
[----:B------:R-:W-:Y:S01]  /*6090*/  ISETP.LT.OR P0, PT, R0, 0x9, !P2 ;  /* 0x000000090000780c */ /* 0x000fe20005701670 */
[----:B---3--:R-:W-:-:S05]  /*60a0*/  @!P1 IMAD R2, R2, R16, R3 ;  /* 0x0000001002029224 */ /* 0x008fca00078e0203 */
[----:B------:R3:W-:Y:S04]  /*60b0*/  @!P1 STG.E.U8 desc[UR46][R4.64+0x9], R2 ;  /* 0x0000090204009986 */ /* 0x0007e8000c10112e */
[----:B---3--:R3:W5:Y:S01]  /*60c0*/  LDL.LU R2, [R1+0x4c] ;  /* 0x00004c0001027983 */ /* 0x0087620000300800 */
[----:B------:R-:W-:Y:S01]  /*60d0*/  BSSY B1, `(.L_x_42) ;  /* 0x0000009000017945 */ /* 0x000fe20003800000 */
[C---:B------:R-:W-:Y:S02]  /*60e0*/  ISETP.LT.OR P1, PT, R0.reuse, 0xa, !P2 ;  /* 0x0000000a0000780c */ /* 0x040fe40005721670 */
[C---:B------:R-:W-:Y:S02]  /*60f0*/  ISETP.LT.OR P4, PT, R0.reuse, 0x11, !P3 ;  /* 0x000000110000780c */ /* 0x040fe40005f81670 */
[----:B------:R-:W-:-:S02]  /*6100*/  ISETP.LT.OR P5, PT, R0, 0x12, !P3 ;  /* 0x000000120000780c */ /* 0x000fc40005fa1670 */
[----:B------:R-:W-:Y:S01]  /*6110*/  ISETP.LT.OR P6, PT, R0, 0x11, !P2 ;  /* 0x000000110000780c */ /* 0x000fe200057c1670 */
[----:B---3--:R-:W-:-:S12]  /*6120*/  @P0 BRA `(.L_x_43) ;  /* 0x00000000000c0947 */ /* 0x008fd80003800000 */
[----:B-----5:R-:W3:Y:S02]  /*6130*/  LDG.E.U8 R2, desc[UR46][R12.64+0x8] ;  /* 0x0000082e0c027981 */ /* 0x020ee4000c1e1100 */
[----:B---3--:R-:W-:-:S05]  /*6140*/  PRMT R3, R2, 0x8880, RZ ;  /* 0x0000888002037816 */ /* 0x008fca00000000ff */
[----:B------:R-:W-:-:S07]  /*6150*/  IMAD R3, R3, R17, RZ ;  /* 0x0000001103037224 */ /* 0x000fce00078e02ff */
.L_x_43:
[----:B------:R-:W-:Y:S05]  /*6160*/  BSYNC B1 ;  /* 0x0000000000017941 */ /* 0x000fea0003800000 */
.L_x_42:
[----:B------:R3:W-:Y:S04]  /*6170*/  STL [R1+0x4c], R0 ;  /* 0x00004c0001007387 */ /* 0x0007e80000100800 */
[----:B---3--:R-:W3:Y:S01]  /*6180*/  LDL.LU R0, [R1+0x18] ;  /* 0x0000180001007983 */ /* 0x008ee20000300800 */
[----:B------:R-:W-:Y:S01]  /*6190*/  BSSY B1, `(.L_x_44) ;  /* 0x0000008000017945 */ /* 0x000fe20003800000 */
[----:B---3--:R-:W-:-:S05]  /*61a0*/  @!P0 IMAD R0, R0, R16, R3 ;  /* 0x0000001000008224 */ /* 0x008fca00078e0203 */
[----:B------:R3:W-:Y:S04]  /*61b0*/  @!P0 STG.E.U8 desc[UR46][R8.64+0x8], R0 ;  /* 0x0000080008008986 */ /* 0x0007e8000c10112e */
[----:B---3--:R3:W5:Y:S01]  /*61c0*/  LDL.LU R0, [R1+0x4c] ;  /* 0x00004c0001007983 */ /* 0x0087620000300800 */
[----:B------:R-:W-:Y:S05]  /*61d0*/  @P1 BRA `(.L_x_45) ;  /* 0x00000000000c1947 */ /* 0x000fea0003800000 */
[----:B-----5:R-:W4:Y:S02]  /*61e0*/  LDG.E.U8 R2, desc[UR46][R12.64+0x9] ;  /* 0x0000092e0c027981 */ /* 0x020f24000c1e1100 */
[----:B----4-:R-:W-:-:S05]  /*61f0*/  PRMT R3, R2, 0x8880, RZ ;  /* 0x0000888002037816 */ /* 0x010fca00000000ff */
[----:B------:R-:W-:-:S07]  /*6200*/  IMAD R3, R3, R17, RZ ;  /* 0x0000001103037224 */ /* 0x000fce00078e02ff */
.L_x_45:
[----:B------:R-:W-:Y:S05]  /*6210*/  BSYNC B1 ;  /* 0x0000000000017941 */ /* 0x000fea0003800000 */
.L_x_44:
[----:B-----5:R4:W-:Y:S04]  /*6220*/  STL [R1+0x4c], R0 ;  /* 0x00004c0001007387 */ /* 0x0209e80000100800 */
[----:B----4-:R-:W4:Y:S01]  /*6230*/  LDL.LU R0, [R1+0x1c] ;  /* 0x00001c0001007983 */ /* 0x010f220000300800 */
[----:B------:R-:W-:Y:S01]  /*6240*/  BSSY B1, `(.L_x_46) ;  /* 0x0000008000017945 */ /* 0x000fe20003800000 */
[----:B----4-:R-:W-:-:S05]  /*6250*/  @!P1 IMAD R0, R0, R16, R3 ;  /* 0x0000001000009224 */ /* 0x010fca00078e0203 */
[----:B------:R4:W-:Y:S04]  /*6260*/  @!P1 STG.E.U8 desc[UR46][R8.64+0x9], R0 ;  /* 0x0000090008009986 */ /* 0x0009e8000c10112e */
[----:B----4-:R4:W5:Y:S01]  /*6270*/  LDL.LU R0, [R1+0x4c] ;  /* 0x00004c0001007983 */ /* 0x0109620000300800 */
[----:B------:R-:W-:Y:S05]  /*6280*/  @P4 BRA `(.L_x_47) ;  /* 0x00000000000c4947 */ /* 0x000fea0003800000 */
[----:B------:R-:W2:Y:S02]  /*6290*/  LDG.E.U8 R2, desc[UR46][R14.64+0x10] ;  /* 0x0000102e0e027981 */ /* 0x000ea4000c1e1100 */
[----:B--2---:R-:W-:-:S05]  /*62a0*/  PRMT R3, R2, 0x8880, RZ ;  /* 0x0000888002037816 */ /* 0x004fca00000000ff */
[----:B------:R-:W-:-:S07]  /*62b0*/  IMAD R3, R3, R17, RZ ;  /* 0x0000001103037224 */ /* 0x000fce00078e02ff */
.L_x_47:
[----:B------:R-:W-:Y:S05]  /*62c0*/  BSYNC B1 ;  /* 0x0000000000017941 */ /* 0x000fea0003800000 */
.L_x_46:
[----:B-----5:R0:W-:Y:S04]  /*62d0*/  STL [R1+0x4c], R0 ;  /* 0x00004c0001007387 */ /* 0x0201e80000100800 */
[----:B0-----:R-:W2:Y:S01]  /*62e0*/  LDL.LU R0, [R1+0x20] ;  /* 0x0000200001007983 */ /* 0x001ea20000300800 */
[----:B------:R-:W-:Y:S01]  /*62f0*/  BSSY B1, `(.L_x_48) ;  /* 0x0000008000017945 */ /* 0x000fe20003800000 */
[----:B--2---:R-:W-:-:S05]  /*6300*/  @!P4 IMAD R0, R0, R16, R3 ;  /* 0x000000100000c224 */ /* 0x004fca00078e0203 */
[----:B------:R0:W-:Y:S04]  /*6310*/  @!P4 STG.E.U8 desc[UR46][R4.64+0x10], R0 ;  /* 0x000010000400c986 */ /* 0x0001e8000c10112e */
[----:B0-----:R0:W5:Y:S01]  /*6320*/  LDL.LU R0, [R1+0x4c] ;  /* 0x00004c0001007983 */ /* 0x0011620000300800 */
[----:B------:R-:W-:Y:S05]  /*6330*/  @P5 BRA `(.L_x_49) ;  /* 0x00000000000c5947 */ /* 0x000fea0003800000 */
[----:B------:R-:W2:Y:S02]  /*6340*/  LDG.E.U8 R2, desc[UR46][R14.64+0x11] ;  /* 0x0000112e0e027981 */ /* 0x000ea4000c1e1100 */
[----:B--2---:R-:W-:-:S05]  /*6350*/  PRMT R3, R2, 0x8880, RZ ;  /* 0x0000888002037816 */ /* 0x004fca00000000ff */
[----:B------:R-:W-:-:S07]  /*6360*/  IMAD R3, R3, R17, RZ ;  /* 0x0000001103037224 */ /* 0x000fce00078e02ff */
.L_x_49:
[----:B------:R-:W-:Y:S05]  /*6370*/  BSYNC B1 ;  /* 0x0000000000017941 */ /* 0x000fea0003800000 */
.L_x_48:
[----:B-----5:R2:W-:Y:S04]  /*6380*/  STL [R1+0x4c], R0 ;  /* 0x00004c0001007387 */ /* 0x0205e80000100800 */
[----:B--2---:R-:W2:Y:S01]  /*6390*/  LDL.LU R0, [R1+0x24] ;  /* 0x0000240001007983 */ /* 0x004ea20000300800 */
[----:B------:R-:W-:Y:S01]  /*63a0*/  BSSY B1, `(.L_x_50) ;  /* 0x0000008000017945 */ /* 0x000fe20003800000 */
[----:B--2---:R-:W-:-:S05]  /*63b0*/  @!P5 IMAD R0, R0, R16, R3 ;  /* 0x000000100000d224 */ /* 0x004fca00078e0203 */
[----:B------:R2:W-:Y:S04]  /*63c0*/  @!P5 STG.E.U8 desc[UR46][R4.64+0x11], R0 ;  /* 0x000011000400d986 */ /* 0x0005e8000c10112e */
[----:B--2---:R2:W5:Y:S01]  /*63d0*/  LDL.LU R0, [R1+0x4c] ;  /* 0x00004c0001007983 */ /* 0x0045620000300800 */
[----:B------:R-:W-:Y:S05]  /*63e0*/  @P6 BRA `(.L_x_51) ;  /* 0x00000000000c6947 */ /* 0x000fea0003800000 */
[----:B------:R-:W3:Y:S02]  /*63f0*/  LDG.E.U8 R2, desc[UR46][R12.64+0x10] ;  /* 0x0000102e0c027981 */ /* 0x000ee4000c1e1100 */
[----:B---3--:R-:W-:-:S05]  /*6400*/  PRMT R3, R2, 0x8880, RZ ;  /* 0x0000888002037816 */ /* 0x008fca00000000ff */
[----:B------:R-:W-:-:S07]  /*6410*/  IMAD R3, R3, R17, RZ ;  /* 0x0000001103037224 */ /* 0x000fce00078e02ff */
.L_x_51:
[----:B------:R-:W-:Y:S05]  /*6420*/  BSYNC B1 ;  /* 0x0000000000017941 */ /* 0x000fea0003800000 */
.L_x_50:
[----:B------:R0:W-:Y:S04]  /*6430*/  STL.64 [R1+0x50], R4 ;  /* 0x0000500401007387 */ /* 0x0001e80000100a00 */
[----:B0-----:R-:W2:Y:S01]  /*6440*/  LDL.LU R5, [R1+0x28] ;  /* 0x0000280001057983 */ /* 0x001ea20000300800 */
[----:B------:R-:W-:Y:S02]  /*6450*/  IADD3 R235, P0, R235, 0x80, RZ ;  /* 0x00000080ebeb7810 */ /* 0x000fe40007f1e0ff */
[C---:B-----5:R-:W-:Y:S02]  /*6460*/  ISETP.LT.OR P4, PT, R0.reuse, 0x12, !P2 ;  /* 0x000000120000780c */ /* 0x060fe40005781670 */
[C---:B------:R-:W-:Y:S01]  /*6470*/  ISETP.LT.OR P1, PT, R0.reuse, 0x19, !P3 ;  /* 0x000000190000780c */ /* 0x040fe20005f21670 */
[----:B------:R-:W-:Y:S01]  /*6480*/  IMAD.X R4, RZ, RZ, UR9, P0 ;  /* 0x00000009ff047e24 */ /* 0x000fe200080e06ff */
[----:B------:R-:W-:Y:S01]  /*6490*/  BSSY B1, `(.L_x_52) ;  /* 0x0000010000017945 */ /* 0x000fe20003800000 */
[----:B------:R-:W-:-:S02]  /*64a0*/  ISETP.LT.OR P5, PT, R0, 0x1a, !P3 ;  /* 0x0000001a0000780c */ /* 0x000fc40005fa1670 */
[----:B------:R-:W-:Y:S01]  /*64b0*/  IMAD R4, R4, R18, RZ ;  /* 0x0000001204047224 */ /* 0x000fe200078e02ff */
[----:B------:R-:W-:-:S03]  /*64c0*/  ISETP.LT.OR P0, PT, R0, 0x1a, !P2 ;  /* 0x0000001a0000780c */ /* 0x000fc60005701670 */
[----:B------:R-:W-:Y:S02]  /*64d0*/  IMAD R19, R235, R19, R4 ;  /* 0x00000013eb137224 */ /* 0x000fe400078e0204 */
[----:B--2---:R-:W-:-:S05]  /*64e0*/  @!P6 IMAD R5, R5, R16, R3 ;  /* 0x000000100505e224 */ /* 0x004fca00078e0203 */
[----:B------:R0:W-:Y:S01]  /*64f0*/  @!P6 STG.E.U8 desc[UR46][R8.64+0x10], R5 ;  /* 0x000010050800e986 */ /* 0x0001e2000c10112e */
[----:B------:R-:W-:Y:S01]  /*6500*/  ISETP.LT.OR P6, PT, R0, 0x19, !P2 ;  /* 0x000000190000780c */ /* 0x000fe200057c1670 */
[----:B0-----:R-:W-:-:S05]  /*6510*/  IMAD.WIDE.U32 R4, R235, R18, R236 ;  /* 0x00000012eb047225 */ /* 0x001fca00078e00ec */
[----:B------:R0:W-:Y:S04]  /*6520*/  STL.64 [R1], R4 ;  /* 0x0000000401007387 */ /* 0x0001e80000100a00 */
[----:B0-----:R0:W5:Y:S01]  /*6530*/  LDL.LU.64 R4, [R1+0x50] ;  /* 0x0000500001047983 */ /* 0x0011620000300a00 */
[----:B------:R-:W-:Y:S01]  /*6540*/  IMAD.WIDE.U32 R236, R235, R18, R232 ;  /* 0x00000012ebec7225 */ /* 0x000fe200078e00e8 */
[----:B------:R-:W-:Y:S06]  /*6550*/  @P4 BRA `(.L_x_53) ;  /* 0x00000000000c4947 */ /* 0x000fec0003800000 */
[----:B------:R-:W2:Y:S02]  /*6560*/  LDG.E.U8 R2, desc[UR46][R12.64+0x11] ;  /* 0x0000112e0c027981 */ /* 0x000ea4000c1e1100 */
[----:B--2---:R-:W-:-:S05]  /*6570*/  PRMT R3, R2, 0x8880, RZ ;  /* 0x0000888002037816 */ /* 0x004fca00000000ff */
[----:B------:R-:W-:-:S07]  /*6580*/  IMAD R3, R3, R17, RZ ;  /* 0x0000001103037224 */ /* 0x000fce00078e02ff */
.L_x_53:
[----:B------:R-:W-:Y:S05]  /*6590*/  BSYNC B1 ;  /* 0x0000000000017941 */ /* 0x000fea0003800000 */
.L_x_52:
[----:B------:R-:W2:Y:S01]  /*65a0*/  LDL.LU R18, [R1+0x2c] ;  /* 0x00002c0001127983 */ /* 0x000ea20000300800 */
[----:B------:R-:W-:Y:S01]  /*65b0*/  BSSY B1, `(.L_x_54) ;  /* 0x0000007000017945 */ /* 0x000fe20003800000 */
[----:B--2---:R-:W-:-:S05]  /*65c0*/  @!P4 IMAD R18, R18, R16, R3 ;  /* 0x000000101212c224 */ /* 0x004fca00078e0203 */
[----:B------:R2:W-:Y:S01]  /*65d0*/  @!P4 STG.E.U8 desc[UR46][R8.64+0x11], R18 ;  /* 0x000011120800c986 */ /* 0x0005e2000c10112e */
[----:B------:R-:W-:Y:S05]  /*65e0*/  @P1 BRA `(.L_x_55) ;  /* 0x00000000000c1947 */ /* 0x000fea0003800000 */
[----:B------:R-:W3:Y:S02]  /*65f0*/  LDG.E.U8 R2, desc[UR46][R14.64+0x18] ;  /* 0x0000182e0e027981 */ /* 0x000ee4000c1e1100 */
[----:B---3--:R-:W-:-:S05]  /*6600*/  PRMT R3, R2, 0x8880, RZ ;  /* 0x0000888002037816 */ /* 0x008fca00000000ff */
[----:B------:R-:W-:-:S07]  /*6610*/  IMAD R3, R3, R17, RZ ;  /* 0x0000001103037224 */ /* 0x000fce00078e02ff */
.L_x_55:
[----:B------:R-:W-:Y:S05]  /*6620*/  BSYNC B1 ;  /* 0x0000000000017941 */ /* 0x000fea0003800000 */
.L_x_54:
[----:B--2---:R-:W2:Y:S01]  /*6630*/  LDL.LU R18, [R1+0x30] ;  /* 0x0000300001127983 */ /* 0x004ea20000300800 */
[----:B------:R-:W-:Y:S01]  /*6640*/  BSSY B1, `(.L_x_56) ;  /* 0x0000007000017945 */ /* 0x000fe20003800000 */
[----:B--2---:R-:W-:-:S05]  /*6650*/  @!P1 IMAD R18, R18, R16, R3 ;  /* 0x0000001012129224 */ /* 0x004fca00078e0203 */
[----:B-----5:R2:W-:Y:S01]  /*6660*/  @!P1 STG.E.U8 desc[UR46][R4.64+0x18], R18 ;  /* 0x0000181204009986 */ /* 0x0205e2000c10112e */
[----:B------:R-:W-:Y:S05]  /*6670*/  @P5 BRA `(.L_x_57) ;  /* 0x00000000000c5947 */ /* 0x000fea0003800000 */
[----:B------:R-:W5:Y:S02]  /*6680*/  LDG.E.U8 R2, desc[UR46][R14.64+0x19] ;  /* 0x0000192e0e027981 */ /* 0x000f64000c1e1100 */
[----:B-----5:R-:W-:-:S05]  /*6690*/  PRMT R3, R2, 0x8880, RZ ;  /* 0x0000888002037816 */ /* 0x020fca00000000ff */
[----:B------:R-:W-:-:S07]  /*66a0*/  IMAD R3, R3, R17, RZ ;  /* 0x0000001103037224 */ /* 0x000fce00078e02ff */
.L_x_57:
[----:B------:R-:W-:Y:S05]  /*66b0*/  BSYNC B1 ;  /* 0x0000000000017941 */ /* 0x000fea0003800000 */
.L_x_56:
[----:B--2---:R-:W2:Y:S01]  /*66c0*/  LDL.LU R18, [R1+0x34] ;  /* 0x0000340001127983 */ /* 0x004ea20000300800 */
[----:B------:R-:W-:Y:S01]  /*66d0*/  BSSY B1, `(.L_x_58) ;  /* 0x0000007000017945 */ /* 0x000fe20003800000 */
[----:B--2---:R-:W-:-:S05]  /*66e0*/  @!P5 IMAD R18, R18, R16, R3 ;  /* 0x000000101212d224 */ /* 0x004fca00078e0203 */
[----:B------:R2:W-:Y:S01]  /*66f0*/  @!P5 STG.E.U8 desc[UR46][R4.64+0x19], R18 ;  /* 0x000019120400d986 */ /* 0x0005e2000c10112e */
[----:B------:R-:W-:Y:S05]  /*6700*/  @P6 BRA `(.L_x_59) ;  /* 0x00000000000c6947 */ /* 0x000fea0003800000 */
[----:B------:R-:W5:Y:S02]  /*6710*/  LDG.E.U8 R2, desc[UR46][R12.64+0x18] ;  /* 0x0000182e0c027981 */ /* 0x000f64000c1e1100 */
[----:B-----5:R-:W-:-:S05]  /*6720*/  PRMT R3, R2, 0x8880, RZ ;  /* 0x0000888002037816 */ /* 0x020fca00000000ff */
[----:B------:R-:W-:-:S07]  /*6730*/  IMAD R3, R3, R17, RZ ;  /* 0x0000001103037224 */ /* 0x000fce00078e02ff */
.L_x_59:
[----:B------:R-:W-:Y:S05]  /*6740*/  BSYNC B1 ;  /* 0x0000000000017941 */ /* 0x000fea0003800000 */
.L_x_58:
        /* <DEDUP_REMOVED lines=8> */
.L_x_61:
[----:B------:R-:W-:Y:S05]  /*67d0*/  BSYNC B1 ;  /* 0x0000000000017941 */ /* 0x000fea0003800000 */
.L_x_60:
[----:B--2---:R-:W2:Y:S04]  /*67e0*/  LDL.LU R18, [R1+0x3c] ;  /* 0x00003c0001127983 */ /* 0x004ea80000300800 */
[----:B------:R0:W-:Y:S04]  /*67f0*/  STL.64 [R1+0x50], R4 ;  /* 0x0000500401007387 */ /* 0x0001e80000100a00 */
[----:B0-----:R-:W3:Y:S01]  /*6800*/  LDL.LU.64 R4, [R1] ;  /* 0x0000000001047983 */ /* 0x001ee20000300a00 */
[----:B------:R-:W-:-:S04]  /*6810*/  ISETP.GE.AND P1, PT, R234, 0x81, PT ;  /* 0x00000081ea00780c */ /* 0x000fc80003f26270 */
[----:B------:R-:W-:Y:S01]  /*6820*/  ISETP.LT.OR P6, PT, R0, 0x1, !P1 ;  /* 0x000000010000780c */ /* 0x000fe20004fc1670 */
[----:B--2---:R-:W-:-:S05]  /*6830*/  @!P0 IMAD R23, R18, R16, R3 ;  /* 0x0000001012178224 */ /* 0x004fca00078e0203 */
[----:B------:R0:W-:Y:S01]  /*6840*/  @!P0 STG.E.U8 desc[UR46][R8.64+0x19], R23 ;  /* 0x0000191708008986 */ /* 0x0001e2000c10112e */
[-C--:B---3--:R-:W-:Y:S02]  /*6850*/  IADD3 R18, P4, P5, R22, R20.reuse, R4 ;  /* 0x0000001416127210 */ /* 0x088fe40007d9e004 */
[----:B------:R-:W-:Y:S01]  /*6860*/  IADD3 R22, P0, R236, R20, RZ ;  /* 0x00000014ec167210 */ /* 0x000fe20007f1e0ff */
[----:B------:R-:W-:Y:S02]  /*6870*/  IMAD.IADD R20, R19, 0x1, R5 ;  /* 0x0000000113147824 */ /* 0x000fe400078e0205 */
[----:B------:R2:W5:Y:S01]  /*6880*/  LDL.LU.64 R4, [R1+0x50] ;  /* 0x0000500001047983 */ /* 0x0005620000300a00 */
[----:B------:R-:W-:Y:S01]  /*6890*/  BSSY B1, `(.L_x_62) ;  /* 0x0000006000017945 */ /* 0x000fe20003800000 */
[----:B0-----:R-:W-:-:S03]  /*68a0*/  IADD3.X R23, R21, R237, R19, P0, !PT ;  /* 0x000000ed15177210 */ /* 0x001fc600007fe413 */
[----:B------:R-:W-:Y:S05]  /*68b0*/  @P6 BRA `(.L_x_63) ;  /* 0x00000000000c6947 */ /* 0x000fea0003800000 */
[----:B------:R-:W3:Y:S02]  /*68c0*/  LDG.E.U8 R2, desc[UR46][R22.64] ;  /* 0x0000002e16027981 */ /* 0x000ee4000c1e1100 */
[----:B---3--:R-:W-:-:S05]  /*68d0*/  PRMT R236, R2, 0x8880, RZ ;  /* 0x0000888002ec7816 */ /* 0x008fca00000000ff */
[----:B------:R-:W-:-:S07]  /*68e0*/  IMAD R3, R236, R17, RZ ;  /* 0x00000011ec037224 */ /* 0x000fce00078e02ff */
.L_x_63:
[----:B------:R-:W-:Y:S05]  /*68f0*/  BSYNC B1 ;  /* 0x0000000000017941 */ /* 0x000fea0003800000 */
.L_x_62:
[----:B------:R-:W-:Y:S01]  /*6900*/  IADD3.X R19, R233, R21, R20, P4, P5 ;  /* 0x00000015e9137210 */ /* 0x000fe200027ea414 */
[----:B------:R-:W-:Y:S01]  /*6910*/  @!P6 IMAD R235, R216, R16, R3 ;  /* 0x00000010d8ebe224 */ /* 0x000fe200078e0203 */
[----:B------:R-:W-:Y:S01]  /*6920*/  ISETP.LT.OR P4, PT, R0, 0x2, !P1 ;  /* 0x000000020000780c */ /* 0x000fe20004f81670 */
[----:B------:R-:W-:Y:S01]  /*6930*/  BSSY B1, `(.L_x_64) ;  /* 0x0000009000017945 */ /* 0x000fe20003800000 */
[----:B------:R-:W-:Y:S02]  /*6940*/  ISETP.GE.AND P0, PT, R234, 0x89, PT ;  /* 0x00000089ea00780c */ /* 0x000fe40003f06270 */
[----:B------:R0:W-:Y:S02]  /*6950*/  @!P6 STG.E.U8 desc[UR46][R6.64], R235 ;  /* 0x000000eb0600e986 */ /* 0x0001e4000c10112e */
[C---:B------:R-:W-:Y:S02]  /*6960*/  ISETP.LT.OR P5, PT, R0.reuse, 0x1, !P0 ;  /* 0x000000010000780c */ /* 0x040fe400047a1670 */
[----:B------:R-:W-:-:S05]  /*6970*/  ISETP.LT.OR P6, PT, R0, 0x2, !P0 ;  /* 0x000000020000780c */ /* 0x000fca00047c1670 */
[----:B------:R-:W-:Y:S08]  /*6980*/  @P4 BRA `(.L_x_65) ;  /* 0x00000000000c4947 */ /* 0x000ff00003800000 */
[----:B------:R-:W3:Y:S02]  /*6990*/  LDG.E.U8 R2, desc[UR46][R22.64+0x1] ;  /* 0x0000012e16027981 */ /* 0x000ee4000c1e1100 */
[----:B---3--:R-:W-:-:S05]  /*69a0*/  PRMT R20, R2, 0x8880, RZ ;  /* 0x0000888002147816 */ /* 0x008fca00000000ff */
[----:B------:R-:W-:-:S07]  /*69b0*/  IMAD R3, R20, R17, RZ ;  /* 0x0000001114037224 */ /* 0x000fce00078e02ff */
.L_x_65:
[----:B------:R-:W-:Y:S05]  /*69c0*/  BSYNC B1 ;  /* 0x0000000000017941 */ /* 0x000fea0003800000 */
.L_x_64:
[----:B------:R-:W-:Y:S01]  /*69d0*/  @!P4 IMAD R217, R217, R16, R3 ;  /* 0x00000010d9d9c224 */ /* 0x000fe200078e0203 */
[----:B------:R-:W-:Y:S04]  /*69e0*/  BSSY B1, `(.L_x_66) ;  /* 0x0000006000017945 */ /* 0x000fe80003800000 */
[----:B------:R3:W-:Y:S01]  /*69f0*/  @!P4 STG.E.U8 desc[UR46][R6.64+0x1], R217 ;  /* 0x000001d90600c986 */ /* 0x0007e2000c10112e */
[----:B------:R-:W-:Y:S05]  /*6a00*/  @P5 BRA `(.L_x_67) ;  /* 0x00000000000c5947 */ /* 0x000fea0003800000 */
[----:B------:R-:W2:Y:S02]  /*6a10*/  LDG.E.U8 R2, desc[UR46][R18.64] ;  /* 0x0000002e12027981 */ /* 0x000ea4000c1e1100 */
[----:B--2---:R-:W-:-:S05]  /*6a20*/  PRMT R20, R2, 0x8880, RZ ;  /* 0x0000888002147816 */ /* 0x004fca00000000ff */
[----:B------:R-:W-:-:S07]  /*6a30*/  IMAD R3, R20, R17, RZ ;  /* 0x0000001114037224 */ /* 0x000fce00078e02ff */
.L_x_67:
[----:B------:R-:W-:Y:S05]  /*6a40*/  BSYNC B1 ;  /* 0x0000000000017941 */ /* 0x000fea0003800000 */
.L_x_66:
[----:B------:R-:W-:Y:S01]  /*6a50*/  @!P5 IMAD R21, R218, R16, R3 ;  /* 0x00000010da15d224 */ /* 0x000fe200078e0203 */
[----:B------:R-:W-:Y:S04]  /*6a60*/  BSSY B1, `(.L_x_68) ;  /* 0x0000006000017945 */ /* 0x000fe80003800000 */
[----:B------:R0:W-:Y:S01]  /*6a70*/  @!P5 STG.E.U8 desc[UR46][R10.64], R21 ;  /* 0x000000150a00d986 */ /* 0x0001e2000c10112e */
[----:B------:R-:W-:Y:S05]  /*6a80*/  @P6 BRA `(.L_x_69) ;  /* 0x00000000000c6947 */ /* 0x000fea0003800000 */
[----:B------:R-:W2:Y:S02]  /*6a90*/  LDG.E.U8 R2, desc[UR46][R18.64+0x1] ;  /* 0x0000012e12027981 */ /* 0x000ea4000c1e1100 */
[----:B--2---:R-:W-:-:S05]  /*6aa0*/  PRMT R20, R2, 0x8880, RZ ;  /* 0x0000888002147816 */ /* 0x004fca00000000ff */
[----:B------:R-:W-:-:S07]  /*6ab0*/  IMAD R3, R20, R17, RZ ;  /* 0x0000001114037224 */ /* 0x000fce00078e02ff */
.L_x_69:
[----:B------:R-:W-:Y:S05]  /*6ac0*/  BSYNC B1 ;  /* 0x0000000000017941 */ /* 0x000fea0003800000 */
.L_x_68:
[C---:B------:R-:W-:Y:S01]  /*6ad0*/  ISETP.LT.OR P4, PT, R0.reuse, 0x9, !P1 ;  /* 0x000000090000780c */ /* 0x040fe20004f81670 */
[----:B------:R-:W-:Y:S01]  /*6ae0*/  @!P6 IMAD R219, R219, R16, R3 ;  /* 0x00000010dbdbe224 */ /* 0x000fe200078e0203 */
[----:B------:R-:W-:Y:S01]  /*6af0*/  BSSY B1, `(.L_x_70) ;  /* 0x0000008000017945 */ /* 0x000fe20003800000 */
[----:B------:R-:W-:-:S03]  /*6b00*/  ISETP.LT.OR P5, PT, R0, 0xa, !P1 ;  /* 0x0000000a0000780c */ /* 0x000fc60004fa1670 */
[----:B------:R0:W-:Y:S01]  /*6b10*/  @!P6 STG.E.U8 desc[UR46][R10.64+0x1], R219 ;  /* 0x000001db0a00e986 */ /* 0x0001e2000c10112e */
[----:B------:R-:W-:-:S06]  /*6b20*/  ISETP.LT.OR P6, PT, R0, 0x9, !P0 ;  /* 0x000000090000780c */ /* 0x000fcc00047c1670 */
[----:B------:R-:W-:Y:S07]  /*6b30*/  @P4 BRA `(.L_x_71) ;  /* 0x00000000000c4947 */ /* 0x000fee0003800000 */
[----:B------:R-:W2:Y:S02]  /*6b40*/  LDG.E.U8 R2, desc[UR46][R22.64+0x8] ;  /* 0x0000082e16027981 */ /* 0x000ea4000c1e1100 */
[----:B--2---:R-:W-:-:S05]  /*6b50*/  PRMT R20, R2, 0x8880, RZ ;  /* 0x0000888002147816 */ /* 0x004fca00000000ff */
[----:B------:R-:W-:-:S07]  /*6b60*/  IMAD R3, R20, R17, RZ ;  /* 0x0000001114037224 */ /* 0x000fce00078e02ff */
.L_x_71:
[----:B------:R-:W-:Y:S05]  /*6b70*/  BSYNC B1 ;  /* 0x0000000000017941 */ /* 0x000fea0003800000 */
.L_x_70:
[----:B0-----:R-:W-:Y:S01]  /*6b80*/  @!P4 IMAD R21, R220, R16, R3 ;  /* 0x00000010dc15c224 */ /* 0x001fe200078e0203 */
[----:B------:R-:W-:Y:S04]  /*6b90*/  BSSY B1, `(.L_x_72) ;  /* 0x0000006000017945 */ /* 0x000fe80003800000 */
[----:B------:R0:W-:Y:S01]  /*6ba0*/  @!P4 STG.E.U8 desc[UR46][R6.64+0x8], R21 ;  /* 0x000008150600c986 */ /* 0x0001e2000c10112e */
[----:B------:R-:W-:Y:S05]  /*6bb0*/  @P5 BRA `(.L_x_73) ;  /* 0x00000000000c5947 */ /* 0x000fea0003800000 */
[----:B------:R-:W2:Y:S02]  /*6bc0*/  LDG.E.U8 R2, desc[UR46][R22.64+0x9] ;  /* 0x0000092e16027981 */ /* 0x000ea4000c1e1100 */
[----:B--2---:R-:W-:-:S05]  /*6bd0*/  PRMT R20, R2, 0x8880, RZ ;  /* 0x0000888002147816 */ /* 0x004fca00000000ff */
[----:B------:R-:W-:-:S07]  /*6be0*/  IMAD R3, R20, R17, RZ ;  /* 0x0000001114037224 */ /* 0x000fce00078e02ff */
.L_x_73:
[----:B------:R-:W-:Y:S05]  /*6bf0*/  BSYNC B1 ;  /* 0x0000000000017941 */ /* 0x000fea0003800000 */
.L_x_72:
[----:B------:R-:W-:Y:S01]  /*6c00*/  @!P5 IMAD R221, R221, R16, R3 ;  /* 0x00000010ddddd224 */ /* 0x000fe200078e0203 */
[----:B------:R-:W-:Y:S04]  /*6c10*/  BSSY B1, `(.L_x_74) ;  /* 0x0000006000017945 */ /* 0x000fe80003800000 */
[----:B------:R0:W-:Y:S01]  /*6c20*/  @!P5 STG.E.U8 desc[UR46][R6.64+0x9], R221 ;  /* 0x000009dd0600d986 */ /* 0x0001e2000c10112e */
[----:B------:R-:W-:Y:S05]  /*6c30*/  @P6 BRA `(.L_x_75) ;  /* 0x00000000000c6947 */ /* 0x000fea0003800000 */
[----:B------:R-:W2:Y:S02]  /*6c40*/  LDG.E.U8 R2, desc[UR46][R18.64+0x8] ;  /* 0x0000082e12027981 */ /* 0x000ea4000c1e1100 */
[----:B--2---:R-:W-:-:S05]  /*6c50*/  PRMT R20, R2, 0x8880, RZ ;  /* 0x0000888002147816 */ /* 0x004fca00000000ff */
[----:B------:R-:W-:-:S07]  /*6c60*/  IMAD R3, R20, R17, RZ ;  /* 0x0000001114037224 */ /* 0x000fce00078e02ff */
.L_x_75:
[----:B------:R-:W-:Y:S05]  /*6c70*/  BSYNC B1 ;  /* 0x0000000000017941 */ /* 0x000fea0003800000 */
.L_x_74:
[----:B------:R-:W-:Y:S01]  /*6c80*/  ISETP.LT.OR P4, PT, R0, 0xa, !P0 ;  /* 0x0000000a0000780c */ /* 0x000fe20004781670 */
[----:B0-----:R-:W-:Y:S01]  /*6c90*/  @!P6 IMAD R21, R222, R16, R3 ;  /* 0x00000010de15e224 */ /* 0x001fe200078e0203 */
        /* <DEDUP_REMOVED lines=8> */
.L_x_77:
[----:B------:R-:W-:Y:S05]  /*6d20*/  BSYNC B1 ;  /* 0x0000000000017941 */ /* 0x000fea0003800000 */
.L_x_76:
[----:B------:R-:W-:Y:S01]  /*6d30*/  @!P4 IMAD R223, R223, R16, R3 ;  /* 0x00000010dfdfc224 */ /* 0x000fe200078e0203 */
[----:B------:R-:W-:Y:S04]  /*6d40*/  BSSY B1, `(.L_x_78) ;  /* 0x0000006000017945 */ /* 0x000fe80003800000 */
[----:B------:R0:W-:Y:S01]  /*6d50*/  @!P4 STG.E.U8 desc[UR46][R10.64+0x9], R223 ;  /* 0x000009df0a00c986 */ /* 0x0001e2000c10112e */
[----:B------:R-:W-:Y:S05]  /*6d60*/  @P5 BRA `(.L_x_79) ;  /* 0x00000000000c5947 */ /* 0x000fea0003800000 */
[----:B------:R-:W2:Y:S02]  /*6d70*/  LDG.E.U8 R2, desc[UR46][R22.64+0x10] ;  /* 0x0000102e16027981 */ /* 0x000ea4000c1e1100 */
[----:B--2---:R-:W-:-:S05]  /*6d80*/  PRMT R20, R2, 0x8880, RZ ;  /* 0x0000888002147816 */ /* 0x004fca00000000ff */
[----:B------:R-:W-:-:S07]  /*6d90*/  IMAD R3, R20, R17, RZ ;  /* 0x0000001114037224 */ /* 0x000fce00078e02ff */
.L_x_79:
[----:B------:R-:W-:Y:S05]  /*6da0*/  BSYNC B1 ;  /* 0x0000000000017941 */ /* 0x000fea0003800000 */
.L_x_78:
[----:B0-----:R-:W-:Y:S01]  /*6db0*/  @!P5 IMAD R21, R224, R16, R3 ;  /* 0x00000010e015d224 */ /* 0x001fe200078e0203 */
[----:B------:R-:W-:Y:S04]  /*6dc0*/  BSSY B1, `(.L_x_80) ;  /* 0x0000006000017945 */ /* 0x000fe80003800000 */
[----:B------:R0:W-:Y:S01]  /*6dd0*/  @!P5 STG.E.U8 desc[UR46][R6.64+0x10], R21 ;  /* 0x000010150600d986 */ /* 0x0001e2000c10112e */
[----:B------:R-:W-:Y:S05]  /*6de0*/  @P6 BRA `(.L_x_81) ;  /* 0x00000000000c6947 */ /* 0x000fea0003800000 */
[----:B------:R-:W2:Y:S02]  /*6df0*/  LDG.E.U8 R2, desc[UR46][R22.64+0x11] ;  /* 0x0000112e16027981 */ /* 0x000ea4000c1e1100 */
[----:B--2---:R-:W-:-:S05]  /*6e00*/  PRMT R20, R2, 0x8880, RZ ;  /* 0x0000888002147816 */ /* 0x004fca00000000ff */
[----:B------:R-:W-:-:S07]  /*6e10*/  IMAD R3, R20, R17, RZ ;  /* 0x0000001114037224 */ /* 0x000fce00078e02ff */
.L_x_81:
[----:B------:R-:W-:Y:S05]  /*6e20*/  BSYNC B1 ;  /* 0x0000000000017941 */ /* 0x000fea0003800000 */
.L_x_80:
        /* <DEDUP_REMOVED lines=10> */
.L_x_83:
[----:B------:R-:W-:Y:S05]  /*6ed0*/  BSYNC B1 ;  /* 0x0000000000017941 */ /* 0x000fea0003800000 */
.L_x_82:
[----:B0-----:R-:W-:Y:S01]  /*6ee0*/  @!P4 IMAD R21, R226, R16, R3 ;  /* 0x00000010e215c224 */ /* 0x001fe200078e0203 */
[----:B------:R-:W-:Y:S04]  /*6ef0*/  BSSY B1, `(.L_x_84) ;  /* 0x0000006000017945 */ /* 0x000fe80003800000 */
[----:B------:R0:W-:Y:S01]  /*6f00*/  @!P4 STG.E.U8 desc[UR46][R10.64+0x10], R21 ;  /* 0x000010150a00c986 */ /* 0x0001e2000c10112e */
[----:B------:R-:W-:Y:S05]  /*6f10*/  @P5 BRA `(.L_x_85) ;  /* 0x00000000000c5947 */ /* 0x000fea0003800000 */
[----:B------:R-:W2:Y:S02]  /*6f20*/  LDG.E.U8 R2, desc[UR46][R18.64+0x11] ;  /* 0x0000112e12027981 */ /* 0x000ea4000c1e1100 */
[----:B--2---:R-:W-:-:S05]  /*6f30*/  PRMT R20, R2, 0x8880, RZ ;  /* 0x0000888002147816 */ /* 0x004fca00000000ff */
[----:B------:R-:W-:-:S07]  /*6f40*/  IMAD R3, R20, R17, RZ ;  /* 0x0000001114037224 */ /* 0x000fce00078e02ff */
.L_x_85:
[----:B------:R-:W-:Y:S05]  /*6f50*/  BSYNC B1 ;  /* 0x0000000000017941 */ /* 0x000fea0003800000 */
.L_x_84:
[----:B------:R-:W-:Y:S01]  /*6f60*/  @!P5 IMAD R227, R227, R16, R3 ;  /* 0x00000010e3e3d224 */ /* 0x000fe200078e0203 */
[----:B------:R-:W-:Y:S04]  /*6f70*/  BSSY B1, `(.L_x_86) ;  /* 0x0000006000017945 */ /* 0x000fe80003800000 */
[----:B------:R0:W-:Y:S01]  /*6f80*/  @!P5 STG.E.U8 desc[UR46][R10.64+0x11], R227 ;  /* 0x000011e30a00d986 */ /* 0x0001e2000c10112e */
[----:B------:R-:W-:Y:S05]  /*6f90*/  @P6 BRA `(.L_x_87) ;  /* 0x00000000000c6947 */ /* 0x000fea0003800000 */
[----:B------:R-:W2:Y:S02]  /*6fa0*/  LDG.E.U8 R2, desc[UR46][R22.64+0x18] ;  /* 0x0000182e16027981 */ /* 0x000ea4000c1e1100 */
[----:B--2---:R-:W-:-:S05]  /*6fb0*/  PRMT R20, R2, 0x8880, RZ ;  /* 0x0000888002147816 */ /* 0x004fca00000000ff */
[----:B------:R-:W-:-:S07]  /*6fc0*/  IMAD R3, R20, R17, RZ ;  /* 0x0000001114037224 */ /* 0x000fce00078e02ff */
.L_x_87:
[----:B------:R-:W-:Y:S05]  /*6fd0*/  BSYNC B1 ;  /* 0x0000000000017941 */ /* 0x000fea0003800000 */
.L_x_86:
        /* <DEDUP_REMOVED lines=10> */
.L_x_89:
[----:B------:R-:W-:Y:S05]  /*7080*/  BSYNC B1 ;  /* 0x0000000000017941 */ /* 0x000fea0003800000 */
.L_x_88:
[----:B------:R-:W-:Y:S01]  /*7090*/  @!P4 IMAD R229, R229, R16, R3 ;  /* 0x00000010e5e5c224 */ /* 0x000fe200078e0203 */
[----:B------:R-:W-:Y:S04]  /*70a0*/  BSSY B1, `(.L_x_90) ;  /* 0x0000006000017945 */ /* 0x000fe80003800000 */
[----:B------:R0:W-:Y:S01]  /*70b0*/  @!P4 STG.E.U8 desc[UR46][R6.64+0x19], R229 ;  /* 0x000019e50600c986 */ /* 0x0001e2000c10112e */
[----:B------:R-:W-:Y:S05]  /*70c0*/  @P5 BRA `(.L_x_91) ;  /* 0x00000000000c5947 */ /* 0x000fea0003800000 */
[----:B------:R-:W2:Y:S02]  /*70d0*/  LDG.E.U8 R2, desc[UR46][R18.64+0x18] ;  /* 0x0000182e12027981 */ /* 0x000ea4000c1e1100 */
[----:B--2---:R-:W-:-:S05]  /*70e0*/  PRMT R20, R2, 0x8880, RZ ;  /* 0x0000888002147816 */ /* 0x004fca00000000ff */
[----:B------:R-:W-:-:S07]  /*70f0*/  IMAD R3, R20, R17, RZ ;  /* 0x0000001114037224 */ /* 0x000fce00078e02ff */
.L_x_91:
[----:B------:R-:W-:Y:S05]  /*7100*/  BSYNC B1 ;  /* 0x0000000000017941 */ /* 0x000fea0003800000 */
.L_x_90:
[----:B0-----:R-:W-:Y:S01]  /*7110*/  @!P5 IMAD R21, R230, R16, R3 ;  /* 0x00000010e615d224 */ /* 0x001fe200078e0203 */
[----:B------:R-:W-:Y:S04]  /*7120*/  BSSY B1, `(.L_x_92) ;  /* 0x0000006000017945 */ /* 0x000fe80003800000 */
[----:B------:R0:W-:Y:S01]  /*7130*/  @!P5 STG.E.U8 desc[UR46][R10.64+0x18], R21 ;  /* 0x000018150a00d986 */ /* 0x0001e2000c10112e */
[----:B------:R-:W-:Y:S05]  /*7140*/  @P6 BRA `(.L_x_93) ;  /* 0x00000000000c6947 */ /* 0x000fea0003800000 */
[----:B------:R-:W2:Y:S02]  /*7150*/  LDG.E.U8 R2, desc[UR46][R18.64+0x19] ;  /* 0x0000192e12027981 */ /* 0x000ea4000c1e1100 */
[----:B--2---:R-:W-:-:S05]  /*7160*/  PRMT R20, R2, 0x8880, RZ ;  /* 0x0000888002147816 */ /* 0x004fca00000000ff */
[----:B------:R-:W-:-:S07]  /*7170*/  IMAD R3, R20, R17, RZ ;  /* 0x0000001114037224 */ /* 0x000fce00078e02ff */
.L_x_93:
[----:B------:R-:W-:Y:S05]  /*7180*/  BSYNC B1 ;  /* 0x0000000000017941 */ /* 0x000fea0003800000 */
.L_x_92:
        /* <DEDUP_REMOVED lines=10> */
.L_x_95:
[----:B------:R-:W-:Y:S05]  /*7230*/  BSYNC B1 ;  /* 0x0000000000017941 */ /* 0x000fea0003800000 */
.L_x_94:
[----:B0-----:R-:W-:Y:S01]  /*7240*/  @!P4 IMAD R21, R200, R16, R3 ;  /* 0x00000010c815c224 */ /* 0x001fe200078e0203 */
[----:B------:R-:W-:Y:S04]  /*7250*/  BSSY B1, `(.L_x_96) ;  /* 0x0000006000017945 */ /* 0x000fe80003800000 */
[----:B-----5:R0:W-:Y:S01]  /*7260*/  @!P4 STG.E.U8 desc[UR46][R4.64+0x20], R21 ;  /* 0x000020150400c986 */ /* 0x0201e2000c10112e */
[----:B------:R-:W-:Y:S05]  /*7270*/  @P5 BRA `(.L_x_97) ;  /* 0x00000000000c5947 */ /* 0x000fea0003800000 */
[----:B------:R-:W5:Y:S02]  /*7280*/  LDG.E.U8 R2, desc[UR46][R14.64+0x21] ;  /* 0x0000212e0e027981 */ /* 0x000f64000c1e1100 */
[----:B-----5:R-:W-:-:S05]  /*7290*/  PRMT R20, R2, 0x8880, RZ ;  /* 0x0000888002147816 */ /* 0x020fca00000000ff */
[----:B------:R-:W-:-:S07]  /*72a0*/  IMAD R3, R20, R17, RZ ;  /* 0x0000001114037224 */ /* 0x000fce00078e02ff */
.L_x_97:
[----:B------:R-:W-:Y:S05]  /*72b0*/  BSYNC B1 ;  /* 0x0000000000017941 */ /* 0x000fea0003800000 */
.L_x_96:
[----:B------:R-:W-:Y:S01]  /*72c0*/  @!P5 IMAD R201, R201, R16, R3 ;  /* 0x00000010c9c9d224 */ /* 0x000fe200078e0203 */
[----:B------:R-:W-:Y:S04]  /*72d0*/  BSSY B1, `(.L_x_98) ;  /* 0x0000006000017945 */ /* 0x000fe80003800000 */
[----:B------:R0:W-:Y:S01]  /*72e0*/  @!P5 STG.E.U8 desc[UR46][R4.64+0x21], R201 ;  /* 0x000021c90400d986 */ /* 0x0001e2000c10112e */
[----:B------:R-:W-:Y:S05]  /*72f0*/  @P6 BRA `(.L_x_99) ;  /* 0x00000000000c6947 */ /* 0x000fea0003800000 */
[----:B------:R-:W5:Y:S02]  /*7300*/  LDG.E.U8 R2, desc[UR46][R12.64+0x20] ;  /* 0x0000202e0c027981 */ /* 0x000f64000c1e1100 */
[----:B-----5:R-:W-:-:S05]  /*7310*/  PRMT R20, R2, 0x8880, RZ ;  /* 0x0000888002147816 */ /* 0x020fca00000000ff */
[----:B------:R-:W-:-:S07]  /*7320*/  IMAD R3, R20, R17, RZ ;  /* 0x0000001114037224 */ /* 0x000fce00078e02ff */
.L_x_99:
[----:B------:R-:W-:Y:S05]  /*7330*/  BSYNC B1 ;  /* 0x0000000000017941 */ /* 0x000fea0003800000 */
.L_x_98:
[----:B------:R-:W-:Y:S01]  /*7340*/  ISETP.LT.OR P4, PT, R0, 0x22, !P2 ;  /* 0x000000220000780c */ /* 0x000fe20005781670 */
[----:B0-----:R-:W-:Y:S01]  /*7350*/  @!P6 IMAD R21, R202, R16, R3 ;  /* 0x00000010ca15e224 */ /* 0x001fe200078e0203 */
[----:B------:R-:W-:Y:S01]  /*7360*/  BSSY B1, `(.L_x_100) ;  /* 0x0000008000017945 */ /* 0x000fe20003800000 */
[----:B------:R-:W-:-:S03]  /*7370*/  ISETP.LT.OR P5, PT, R0, 0x29, !P3 ;  /* 0x000000290000780c */ /* 0x000fc60005fa1670 */
[----:B------:R0:W-:Y:S01]  /*7380*/  @!P6 STG.E.U8 desc[UR46][R8.64+0x20], R21 ;  /* 0x000020150800e986 */ /* 0x0001e2000c10112e */
[----:B------:R-:W-:-:S06]  /*7390*/  ISETP.LT.OR P6, PT, R0, 0x2a, !P3 ;  /* 0x0000002a0000780c */ /* 0x000fcc0005fc1670 */
[----:B------:R-:W-:Y:S07]  /*73a0*/  @P4 BRA `(.L_x_101) ;  /* 0x00000000000c4947 */ /* 0x000fee0003800000 */
[----:B------:R-:W5:Y:S02]  /*73b0*/  LDG.E.U8 R2, desc[UR46][R12.64+0x21] ;  /* 0x0000212e0c027981 */ /* 0x000f64000c1e1100 */
[----:B-----5:R-:W-:-:S05]  /*73c0*/  PRMT R20, R2, 0x8880, RZ ;  /* 0x0000888002147816 */ /* 0x020fca00000000ff */
[----:B------:R-:W-:-:S07]  /*73d0*/  IMAD R3, R20, R17, RZ ;  /* 0x0000001114037224 */ /* 0x000fce00078e02ff */
.L_x_101:
[----:B------:R-:W-:Y:S05]  /*73e0*/  BSYNC B1 ;  /* 0x0000000000017941 */ /* 0x000fea0003800000 */
.L_x_100:
[----:B------:R-:W-:Y:S01]  /*73f0*/  @!P4 IMAD R203, R203, R16, R3 ;  /* 0x00000010cbcbc224 */ /* 0x000fe200078e0203 */
[----:B------:R-:W-:Y:S04]  /*7400*/  BSSY B1, `(.L_x_102) ;  /* 0x0000006000017945 */ /* 0x000fe80003800000 */
[----:B------:R0:W-:Y:S01]  /*7410*/  @!P4 STG.E.U8 desc[UR46][R8.64+0x21], R203 ;  /* 0x000021cb0800c986 */ /* 0x0001e2000c10112e */
[----:B------:R-:W-:Y:S05]  /*7420*/  @P5 BRA `(.L_x_103) ;  /* 0x00000000000c5947 */ /* 0x000fea0003800000 */
[----:B------:R-:W5:Y:S02]  /*7430*/  LDG.E.U8 R2, desc[UR46][R14.64+0x28] ;  /* 0x0000282e0e027981 */ /* 0x000f64000c1e1100 */
[----:B-----5:R-:W-:-:S05]  /*7440*/  PRMT R20, R2, 0x8880, RZ ;  /* 0x0000888002147816 */ /* 0x020fca00000000ff */
[----:B------:R-:W-:-:S07]  /*7450*/  IMAD R3, R20, R17, RZ ;  /* 0x0000001114037224 */ /* 0x000fce00078e02ff */
.L_x_103:
[----:B------:R-:W-:Y:S05]  /*7460*/  BSYNC B1 ;  /* 0x0000000000017941 */ /* 0x000fea0003800000 */
.L_x_102:
[----:B0-----:R-:W-:Y:S01]  /*7470*/  @!P5 IMAD R21, R204, R16, R3 ;  /* 0x00000010cc15d224 */ /* 0x001fe200078e0203 */
[----:B------:R-:W-:Y:S04]  /*7480*/  BSSY B1, `(.L_x_104) ;  /* 0x0000006000017945 */ /* 0x000fe80003800000 */
[----:B------:R0:W-:Y:S01]  /*7490*/  @!P5 STG.E.U8 desc[UR46][R4.64+0x28], R21 ;  /* 0x000028150400d986 */ /* 0x0001e2000c10112e */
[----:B------:R-:W-:Y:S05]  /*74a0*/  @P6 BRA `(.L_x_105) ;  /* 0x00000000000c6947 */ /* 0x000fea0003800000 */
[----:B------:R-:W5:Y:S02]  /*74b0*/  LDG.E.U8 R2, desc[UR46][R14.64+0x29] ;  /* 0x0000292e0e027981 */ /* 0x000f64000c1e1100 */
[----:B-----5:R-:W-:-:S05]  /*74c0*/  PRMT R20, R2, 0x8880, RZ ;  /* 0x0000888002147816 */ /* 0x020fca00000000ff */
[----:B------:R-:W-:-:S07]  /*74d0*/  IMAD R3, R20, R17, RZ ;  /* 0x0000001114037224 */ /* 0x000fce00078e02ff */
.L_x_105:
[----:B------:R-:W-:Y:S05]  /*74e0*/  BSYNC B1 ;  /* 0x0000000000017941 */ /* 0x000fea0003800000 */
.L_x_104:
[C---:B------:R-:W-:Y:S01]  /*74f0*/  ISETP.LT.OR P4, PT, R0.reuse, 0x29, !P2 ;  /* 0x000000290000780c */ /* 0x040fe20005781670 */
[----:B------:R-:W-:Y:S01]  /*7500*/  @!P6 IMAD R205, R205, R16, R3 ;  /* 0x00000010cdcde224 */ /* 0x000fe200078e0203 */
        /* <DEDUP_REMOVED lines=8> */
.L_x_107:
[----:B------:R-:W-:Y:S05]  /*7590*/  BSYNC B1 ;  /* 0x0000000000017941 */ /* 0x000fea0003800000 */
.L_x_106:
[----:B0-----:R-:W-:Y:S01]  /*75a0*/  @!P4 IMAD R21, R206, R16, R3 ;  /* 0x00000010ce15c224 */ /* 0x001fe200078e0203 */
[----:B------:R-:W-:Y:S04]  /*75b0*/  BSSY B1, `(.L_x_108) ;  /* 0x0000006000017945 */ /* 0x000fe80003800000 */
[----:B------:R0:W-:Y:S01]  /*75c0*/  @!P4 STG.E.U8 desc[UR46][R8.64+0x28], R21 ;  /* 0x000028150800c986 */ /* 0x0001e2000c10112e */
[----:B------:R-:W-:Y:S05]  /*75d0*/  @P5 BRA `(.L_x_109) ;  /* 0x00000000000c5947 */ /* 0x000fea0003800000 */
[----:B------:R-:W5:Y:S02]  /*75e0*/  LDG.E.U8 R2, desc[UR46][R12.64+0x29] ;  /* 0x0000292e0c027981 */ /* 0x000f64000c1e1100 */
[----:B-----5:R-:W-:-:S05]  /*75f0*/  PRMT R20, R2, 0x8880, RZ ;  /* 0x0000888002147816 */ /* 0x020fca00000000ff */
[----:B------:R-:W-:-:S07]  /*7600*/  IMAD R3, R20, R17, RZ ;  /* 0x0000001114037224 */ /* 0x000fce00078e02ff */
.L_x_109:
[----:B------:R-:W-:Y:S05]  /*7610*/  BSYNC B1 ;  /* 0x0000000000017941 */ /* 0x000fea0003800000 */
.L_x_108:
[----:B------:R-:W-:Y:S01]  /*7620*/  @!P5 IMAD R207, R207, R16, R3 ;  /* 0x00000010cfcfd224 */ /* 0x000fe200078e0203 */
[----:B------:R-:W-:Y:S04]  /*7630*/  BSSY B1, `(.L_x_110) ;  /* 0x0000006000017945 */ /* 0x000fe80003800000 */
[----:B------:R0:W-:Y:S01]  /*7640*/  @!P5 STG.E.U8 desc[UR46][R8.64+0x29], R207 ;  /* 0x000029cf0800d986 */ /* 0x0001e2000c10112e */
[----:B------:R-:W-:Y:S05]  /*7650*/  @P6 BRA `(.L_x_111) ;  /* 0x00000000000c6947 */ /* 0x000fea0003800000 */
[----:B------:R-:W5:Y:S02]  /*7660*/  LDG.E.U8 R2, desc[UR46][R14.64+0x30] ;  /* 0x0000302e0e027981 */ /* 0x000f64000c1e1100 */
[----:B-----5:R-:W-:-:S05]  /*7670*/  PRMT R20, R2, 0x8880, RZ ;  /* 0x0000888002147816 */ /* 0x020fca00000000ff */
[----:B------:R-:W-:-:S07]  /*7680*/  IMAD R3, R20, R17, RZ ;  /* 0x0000001114037224 */ /* 0x000fce00078e02ff */
.L_x_111:
[----:B------:R-:W-:Y:S05]  /*7690*/  BSYNC B1 ;  /* 0x0000000000017941 */ /* 0x000fea0003800000 */
.L_x_110:
        /* <DEDUP_REMOVED lines=10> */
.L_x_113:
[----:B------:R-:W-:Y:S05]  /*7740*/  BSYNC B1 ;  /* 0x0000000000017941 */ /* 0x000fea0003800000 */
.L_x_112:
[----:B------:R-:W-:Y:S01]  /*7750*/  @!P4 IMAD R209, R209, R16, R3 ;  /* 0x00000010d1d1c224 */ /* 0x000fe200078e0203 */
[----:B------:R-:W-:Y:S04]  /*7760*/  BSSY B1, `(.L_x_114) ;  /* 0x0000006000017945 */ /* 0x000fe80003800000 */
[----:B------:R0:W-:Y:S01]  /*7770*/  @!P4 STG.E.U8 desc[UR46][R4.64+0x31], R209 ;  /* 0x000031d10400c986 */ /* 0x0001e2000c10112e */
[----:B------:R-:W-:Y:S05]  /*7780*/  @P5 BRA `(.L_x_115) ;  /* 0x00000000000c5947 */ /* 0x000fea0003800000 */
[----:B------:R-:W5:Y:S02]  /*7790*/  LDG.E.U8 R2, desc[UR46][R12.64+0x30] ;  /* 0x0000302e0c027981 */ /* 0x000f64000c1e1100 */
[----:B-----5:R-:W-:-:S05]  /*77a0*/  PRMT R20, R2, 0x8880, RZ ;  /* 0x0000888002147816 */ /* 0x020fca00000000ff */
[----:B------:R-:W-:-:S07]  /*77b0*/  IMAD R3, R20, R17, RZ ;  /* 0x0000001114037224 */ /* 0x000fce00078e02ff */
.L_x_115:
[----:B------:R-:W-:Y:S05]  /*77c0*/  BSYNC B1 ;  /* 0x0000000000017941 */ /* 0x000fea0003800000 */
.L_x_114:
[----:B0-----:R-:W-:Y:S01]  /*77d0*/  @!P5 IMAD R21, R210, R16, R3 ;  /* 0x00000010d215d224 */ /* 0x001fe200078e0203 */
[----:B------:R-:W-:Y:S04]  /*77e0*/  BSSY B1, `(.L_x_116) ;  /* 0x0000006000017945 */ /* 0x000fe80003800000 */
[----:B------:R0:W-:Y:S01]  /*77f0*/  @!P5 STG.E.U8 desc[UR46][R8.64+0x30], R21 ;  /* 0x000030150800d986 */ /* 0x0001e2000c10112e */
[----:B------:R-:W-:Y:S05]  /*7800*/  @P6 BRA `(.L_x_117) ;  /* 0x00000000000c6947 */ /* 0x000fea0003800000 */
[----:B------:R-:W5:Y:S02]  /*7810*/  LDG.E.U8 R2, desc[UR46][R12.64+0x31] ;  /* 0x0000312e0c027981 */ /* 0x000f64000c1e1100 */
[----:B-----5:R-:W-:-:S05]  /*7820*/  PRMT R20, R2, 0x8880, RZ ;  /* 0x0000888002147816 */ /* 0x020fca00000000ff */
[----:B------:R-:W-:-:S07]  /*7830*/  IMAD R3, R20, R17, RZ ;  /* 0x0000001114037224 */ /* 0x000fce00078e02ff */
.L_x_117:
[----:B------:R-:W-:Y:S05]  /*7840*/  BSYNC B1 ;  /* 0x0000000000017941 */ /* 0x000fea0003800000 */
.L_x_116:
        /* <DEDUP_REMOVED lines=10> */
.L_x_119:
[----:B------:R-:W-:Y:S05]  /*78f0*/  BSYNC B1 ;  /* 0x0000000000017941 */ /* 0x000fea0003800000 */
.L_x_118:
[----:B0-----:R-:W-:Y:S01]  /*7900*/  @!P4 IMAD R21, R212, R16, R3 ;  /* 0x00000010d415c224 */ /* 0x001fe200078e0203 */
[----:B------:R-:W-:Y:S04]  /*7910*/  BSSY B1, `(.L_x_120) ;  /* 0x0000006000017945 */ /* 0x000fe80003800000 */
[----:B------:R0:W-:Y:S01]  /*7920*/  @!P4 STG.E.U8 desc[UR46][R4.64+0x38], R21 ;  /* 0x000038150400c986 */ /* 0x0001e2000c10112e */
[----:B------:R-:W-:Y:S05]  /*7930*/  @P5 BRA `(.L_x_121) ;  /* 0x00000000000c5947 */ /* 0x000fea0003800000 */
[----:B------:R-:W5:Y:S02]  /*7940*/  LDG.E.U8 R2, desc[UR46][R14.64+0x39] ;  /* 0x0000392e0e027981 */ /* 0x000f64000c1e1100 */
[----:B-----5:R-:W-:-:S05]  /*7950*/  PRMT R20, R2, 0x8880, RZ ;  /* 0x0000888002147816 */ /* 0x020fca00000000ff */
[----:B------:R-:W-:-:S07]  /*7960*/  IMAD R3, R20, R17, RZ ;  /* 0x0000001114037224 */ /* 0x000fce00078e02ff */
.L_x_121:
[----:B------:R-:W-:Y:S05]  /*7970*/  BSYNC B1 ;  /* 0x0000000000017941 */ /* 0x000fea0003800000 */
.L_x_120:
[----:B------:R-:W-:Y:S01]  /*7980*/  @!P5 IMAD R213, R213, R16, R3 ;  /* 0x00000010d5d5d224 */ /* 0x000fe200078e0203 */
[----:B------:R-:W-:Y:S04]  /*7990*/  BSSY B1, `(.L_x_122) ;  /* 0x0000006000017945 */ /* 0x000fe80003800000 */
[----:B------:R0:W-:Y:S01]  /*79a0*/  @!P5 STG.E.U8 desc[UR46][R4.64+0x39], R213 ;  /* 0x000039d50400d986 */ /* 0x0001e2000c10112e */
[----:B------:R-:W-:Y:S05]  /*79b0*/  @P6 BRA `(.L_x_123) ;  /* 0x00000000000c6947 */ /* 0x000fea0003800000 */
[----:B------:R-:W5:Y:S02]  /*79c0*/  LDG.E.U8 R2, desc[UR46][R12.64+0x38] ;  /* 0x0000382e0c027981 */ /* 0x000f64000c1e1100 */
[----:B-----5:R-:W-:-:S05]  /*79d0*/  PRMT R20, R2, 0x8880, RZ ;  /* 0x0000888002147816 */ /* 0x020fca00000000ff */
[----:B------:R-:W-:-:S07]  /*79e0*/  IMAD R3, R20, R17, RZ ;  /* 0x0000001114037224 */ /* 0x000fce00078e02ff */
.L_x_123:
[----:B------:R-:W-:Y:S05]  /*79f0*/  BSYNC B1 ;  /* 0x0000000000017941 */ /* 0x000fea0003800000 */
.L_x_122:
        /* <DEDUP_REMOVED lines=10> */
.L_x_125:
[----:B------:R-:W-:Y:S05]  /*7aa0*/  BSYNC B1 ;  /* 0x0000000000017941 */ /* 0x000fea0003800000 */
.L_x_124:
[----:B------:R-:W-:Y:S01]  /*7ab0*/  @!P4 IMAD R215, R215, R16, R3 ;  /* 0x00000010d7d7c224 */ /* 0x000fe200078e0203 */
[----:B------:R-:W-:Y:S04]  /*7ac0*/  BSSY B1, `(.L_x_126) ;  /* 0x0000006000017945 */ /* 0x000fe80003800000 */
[----:B------:R0:W-:Y:S01]  /*7ad0*/  @!P4 STG.E.U8 desc[UR46][R8.64+0x39], R215 ;  /* 0x000039d70800c986 */ /* 0x0001e2000c10112e */
[----:B------:R-:W-:Y:S05]  /*7ae0*/  @P5 BRA `(.L_x_127) ;  /* 0x00000000000c5947 */ /* 0x000fea0003800000 */
[----:B------:R-:W5:Y:S02]  /*7af0*/  LDG.E.U8 R2, desc[UR46][R22.64+0x20] ;  /* 0x0000202e16027981 */ /* 0x000f64000c1e1100 */
[----:B-----5:R-:W-:-:S05]  /*7b00*/  PRMT R20, R2, 0x8880, RZ ;  /* 0x0000888002147816 */ /* 0x020fca00000000ff */
[----:B------:R-:W-:-:S07]  /*7b10*/  IMAD R3, R20, R17, RZ ;  /* 0x0000001114037224 */ /* 0x000fce00078e02ff */
.L_x_127:
[----:B------:R-:W-:Y:S05]  /*7b20*/  BSYNC B1 ;  /* 0x0000000000017941 */ /* 0x000fea0003800000 */
.L_x_126:
[----:B0-----:R-:W-:Y:S01]  /*7b30*/  @!P5 IMAD R21, R184, R16, R3 ;  /* 0x00000010b815d224 */ /* 0x001fe200078e0203 */
[----:B------:R-:W-:Y:S04]  /*7b40*/  BSSY B1, `(.L_x_128) ;  /* 0x0000006000017945 */ /* 0x000fe80003800000 */
[----:B------:R0:W-:Y:S01]  /*7b50*/  @!P5 STG.E.U8 desc[UR46][R6.64+0x20], R21 ;  /* 0x000020150600d986 */ /* 0x0001e2000c10112e */
[----:B------:R-:W-:Y:S05]  /*7b60*/  @P6 BRA `(.L_x_129) ;  /* 0x00000000000c6947 */ /* 0x000fea0003800000 */
[----:B------:R-:W5:Y:S02]  /*7b70*/  LDG.E.U8 R2, desc[UR46][R22.64+0x21] ;  /* 0x0000212e16027981 */ /* 0x000f64000c1e1100 */
[----:B-----5:R-:W-:-:S05]  /*7b80*/  PRMT R20, R2, 0x8880, RZ ;  /* 0x0000888002147816 */ /* 0x020fca00000000ff */
[----:B------:R-:W-:-:S07]  /*7b90*/  IMAD R3, R20, R17, RZ ;  /* 0x0000001114037224 */ /* 0x000fce00078e02ff */
.L_x_129:
[----:B------:R-:W-:Y:S05]  /*7ba0*/  BSYNC B1 ;  /* 0x0000000000017941 */ /* 0x000fea0003800000 */
.L_x_128:
        /* <DEDUP_REMOVED lines=10> */
.L_x_131:
[----:B------:R-:W-:Y:S05]  /*7c50*/  BSYNC B1 ;  /* 0x0000000000017941 */ /* 0x000fea0003800000 */
.L_x_130:
[----:B0-----:R-:W-:Y:S01]  /*7c60*/  @!P4 IMAD R21, R186, R16, R3 ;  /* 0x00000010ba15c224 */ /* 0x001fe200078e0203 */
[----:B------:R-:W-:Y:S04]  /*7c70*/  BSSY B1, `(.L_x_132) ;  /* 0x0000006000017945 */ /* 0x000fe80003800000 */
[----:B------:R0:W-:Y:S01]  /*7c80*/  @!P4 STG.E.U8 desc[UR46][R10.64+0x20], R21 ;  /* 0x000020150a00c986 */ /* 0x0001e2000c10112e */
[----:B------:R-:W-:Y:S05]  /*7c90*/  @P5 BRA `(.L_x_133) ;  /* 0x00000000000c5947 */ /* 0x000fea0003800000 */
[----:B------:R-:W5:Y:S02]  /*7ca0*/  LDG.E.U8 R2, desc[UR46][R18.64+0x21] ;  /* 0x0000212e12027981 */ /* 0x000f64000c1e1100 */
[----:B-----5:R-:W-:-:S05]  /*7cb0*/  PRMT R20, R2, 0x8880, RZ ;  /* 0x0000888002147816 */ /* 0x020fca00000000ff */
[----:B------:R-:W-:-:S07]  /*7cc0*/  IMAD R3, R20, R17, RZ ;  /* 0x0000001114037224 */ /* 0x000fce00078e02ff */
.L_x_133:
[----:B------:R-:W-:Y:S05]  /*7cd0*/  BSYNC B1 ;  /* 0x0000000000017941 */ /* 0x000fea0003800000 */
.L_x_132:
[----:B------:R-:W-:Y:S01]  /*7ce0*/  @!P5 IMAD R187, R187, R16, R3 ;  /* 0x00000010bbbbd224 */ /* 0x000fe200078e0203 */
[----:B------:R-:W-:Y:S04]  /*7cf0*/  BSSY B1, `(.L_x_134) ;  /* 0x0000006000017945 */ /* 0x000fe80003800000 */
[----:B------:R0:W-:Y:S01]  /*7d00*/  @!P5 STG.E.U8 desc[UR46][R10.64+0x21], R187 ;  /* 0x000021bb0a00d986 */ /* 0x0001e2000c10112e */
[----:B------:R-:W-:Y:S05]  /*7d10*/  @P6 BRA `(.L_x_135) ;  /* 0x00000000000c6947 */ /* 0x000fea0003800000 */
[----:B------:R-:W5:Y:S02]  /*7d20*/  LDG.E.U8 R2, desc[UR46][R22.64+0x28] ;  /* 0x0000282e16027981 */ /* 0x000f64000c1e1100 */
[----:B-----5:R-:W-:-:S05]  /*7d30*/  PRMT R20, R2, 0x8880, RZ ;  /* 0x0000888002147816 */ /* 0x020fca00000000ff */
[----:B------:R-:W-:-:S07]  /*7d40*/  IMAD R3, R20, R17, RZ ;  /* 0x0000001114037224 */ /* 0x000fce00078e02ff */
.L_x_135:
[----:B------:R-:W-:Y:S05]  /*7d50*/  BSYNC B1 ;  /* 0x0000000000017941 */ /* 0x000fea0003800000 */
.L_x_134:
        /* <DEDUP_REMOVED lines=10> */
.L_x_137:
[----:B------:R-:W-:Y:S05]  /*7e00*/  BSYNC B1 ;  /* 0x0000000000017941 */ /* 0x000fea0003800000 */
.L_x_136:
[----:B------:R-:W-:Y:S01]  /*7e10*/  @!P4 IMAD R189, R189, R16, R3 ;  /* 0x00000010bdbdc224 */ /* 0x000fe200078e0203 */
[----:B------:R-:W-:Y:S04]  /*7e20*/  BSSY B1, `(.L_x_138) ;  /* 0x0000006000017945 */ /* 0x000fe80003800000 */
[----:B------:R0:W-:Y:S01]  /*7e30*/  @!P4 STG.E.U8 desc[UR46][R6.64+0x29], R189 ;  /* 0x000029bd0600c986 */ /* 0x0001e2000c10112e */
[----:B------:R-:W-:Y:S05]  /*7e40*/  @P5 BRA `(.L_x_139) ;  /* 0x00000000000c5947 */ /* 0x000fea0003800000 */
[----:B------:R-:W5:Y:S02]  /*7e50*/  LDG.E.U8 R2, desc[UR46][R18.64+0x28] ;  /* 0x0000282e12027981 */ /* 0x000f64000c1e1100 */
[----:B-----5:R-:W-:-:S05]  /*7e60*/  PRMT R20, R2, 0x8880, RZ ;  /* 0x0000888002147816 */ /* 0x020fca00000000ff */
[----:B------:R-:W-:-:S07]  /*7e70*/  IMAD R3, R20, R17, RZ ;  /* 0x0000001114037224 */ /* 0x000fce00078e02ff */
.L_x_139:
[----:B------:R-:W-:Y:S05]  /*7e80*/  BSYNC B1 ;  /* 0x0000000000017941 */ /* 0x000fea0003800000 */
.L_x_138:
[----:B0-----:R-:W-:Y:S01]  /*7e90*/  @!P5 IMAD R21, R190, R16, R3 ;  /* 0x00000010be15d224 */ /* 0x001fe200078e0203 */
[----:B------:R-:W-:Y:S04]  /*7ea0*/  BSSY B1, `(.L_x_140) ;  /* 0x0000006000017945 */ /* 0x000fe80003800000 */
[----:B------:R0:W-:Y:S01]  /*7eb0*/  @!P5 STG.E.U8 desc[UR46][R10.64+0x28], R21 ;  /* 0x000028150a00d986 */ /* 0x0001e2000c10112e */
[----:B------:R-:W-:Y:S05]  /*7ec0*/  @P6 BRA `(.L_x_141) ;  /* 0x00000000000c6947 */ /* 0x000fea0003800000 */
[----:B------:R-:W5:Y:S02]  /*7ed0*/  LDG.E.U8 R2, desc[UR46][R18.64+0x29] ;  /* 0x0000292e12027981 */ /* 0x000f64000c1e1100 */
[----:B-----5:R-:W-:-:S05]  /*7ee0*/  PRMT R20, R2, 0x8880, RZ ;  /* 0x0000888002147816 */ /* 0x020fca00000000ff */
[----:B------:R-:W-:-:S07]  /*7ef0*/  IMAD R3, R20, R17, RZ ;  /* 0x0000001114037224 */ /* 0x000fce00078e02ff */
.L_x_141:
[----:B------:R-:W-:Y:S05]  /*7f00*/  BSYNC B1 ;  /* 0x0000000000017941 */ /* 0x000fea0003800000 */
.L_x_140:
        /* <DEDUP_REMOVED lines=10> */
.L_x_143:
[----:B------:R-:W-:Y:S05]  /*7fb0*/  BSYNC B1 ;  /* 0x0000000000017941 */ /* 0x000fea0003800000 */
.L_x_142:
[----:B0-----:R-:W-:Y:S01]  /*7fc0*/  @!P4 IMAD R21, R192, R16, R3 ;  /* 0x00000010c015c224 */ /* 0x001fe200078e0203 */
[----:B------:R-:W-:Y:S04]  /*7fd0*/  BSSY B1, `(.L_x_144) ;  /* 0x0000006000017945 */ /* 0x000fe80003800000 */
[----:B------:R0:W-:Y:S01]  /*7fe0*/  @!P4 STG.E.U8 desc[UR46][R6.64+0x30], R21 ;  /* 0x000030150600c986 */ /* 0x0001e2000c10112e */
[----:B------:R-:W-:Y:S05]  /*7ff0*/  @P5 BRA `(.L_x_145) ;  /* 0x00000000000c5947 */ /* 0x000fea0003800000 */
[----:B------:R-:W5:Y:S02]  /*8000*/  LDG.E.U8 R2, desc[UR46][R22.64+0x31] ;  /* 0x0000312e16027981 */ /* 0x000f64000c1e1100 */
[----:B-----5:R-:W-:-:S05]  /*8010*/  PRMT R20, R2, 0x8880, RZ ;  /* 0x0000888002147816 */ /* 0x020fca00000000ff */
[----:B------:R-:W-:-:S07]  /*8020*/  IMAD R3, R20, R17, RZ ;  /* 0x0000001114037224 */ /* 0x000fce00078e02ff */
.L_x_145:
[----:B------:R-:W-:Y:S05]  /*8030*/  BSYNC B1 ;  /* 0x0000000000017941 */ /* 0x000fea0003800000 */
.L_x_144:
[----:B------:R-:W-:Y:S01]  /*8040*/  @!P5 IMAD R193, R193, R16, R3 ;  /* 0x00000010c1c1d224 */ /* 0x000fe200078e0203 */
[----:B------:R-:W-:Y:S04]  /*8050*/  BSSY B1, `(.L_x_146) ;  /* 0x0000006000017945 */ /* 0x000fe80003800000 */
[----:B------:R0:W-:Y:S01]  /*8060*/  @!P5 STG.E.U8 desc[UR46][R6.64+0x31], R193 ;  /* 0x000031c10600d986 */ /* 0x0001e2000c10112e */
[----:B------:R-:W-:Y:S05]  /*8070*/  @P6 BRA `(.L_x_147) ;  /* 0x00000000000c6947 */ /* 0x000fea0003800000 */
[----:B------:R-:W5:Y:S02]  /*8080*/  LDG.E.U8 R2, desc[UR46][R18.64+0x30] ;  /* 0x0000302e12027981 */ /* 0x000f64000c1e1100 */
[----:B-----5:R-:W-:-:S05]  /*8090*/  PRMT R20, R2, 0x8880, RZ ;  /* 0x0000888002147816 */ /* 0x020fca00000000ff */
[----:B------:R-:W-:-:S07]  /*80a0*/  IMAD R3, R20, R17, RZ ;  /* 0x0000001114037224 */ /* 0x000fce00078e02ff */
.L_x_147:
[----:B------:R-:W-:Y:S05]  /*80b0*/  BSYNC B1 ;  /* 0x0000000000017941 */ /* 0x000fea0003800000 */
.L_x_146:
        /* <DEDUP_REMOVED lines=10> */
.L_x_149:
[----:B------:R-:W-:Y:S05]  /*8160*/  BSYNC B1 ;  /* 0x0000000000017941 */ /* 0x000fea0003800000 */
.L_x_148:
[----:B------:R-:W-:Y:S01]  /*8170*/  @!P4 IMAD R195, R195, R16, R3 ;  /* 0x00000010c3c3c224 */ /* 0x000fe200078e0203 */
[----:B------:R-:W-:Y:S04]  /*8180*/  BSSY B1, `(.L_x_150) ;  /* 0x0000006000017945 */ /* 0x000fe80003800000 */
[----:B------:R0:W-:Y:S01]  /*8190*/  @!P4 STG.E.U8 desc[UR46][R10.64+0x31], R195 ;  /* 0x000031c30a00c986 */ /* 0x0001e2000c10112e */
[----:B------:R-:W-:Y:S05]  /*81a0*/  @P5 BRA `(.L_x_151) ;  /* 0x00000000000c5947 */ /* 0x000fea0003800000 */
[----:B------:R-:W5:Y:S02]  /*81b0*/  LDG.E.U8 R2, desc[UR46][R22.64+0x38] ;  /* 0x0000382e16027981 */ /* 0x000f64000c1e1100 */
[----:B-----5:R-:W-:-:S05]  /*81c0*/  PRMT R20, R2, 0x8880, RZ ;  /* 0x0000888002147816 */ /* 0x020fca00000000ff */
[----:B------:R-:W-:-:S07]  /*81d0*/  IMAD R3, R20, R17, RZ ;  /* 0x0000001114037224 */ /* 0x000fce00078e02ff */
.L_x_151:
[----:B------:R-:W-:Y:S05]  /*81e0*/  BSYNC B1 ;  /* 0x0000000000017941 */ /* 0x000fea0003800000 */
.L_x_150:
[----:B0-----:R-:W-:Y:S01]  /*81f0*/  @!P5 IMAD R21, R196, R16, R3 ;  /* 0x00000010c415d224 */ /* 0x001fe200078e0203 */
[----:B------:R-:W-:Y:S04]  /*8200*/  BSSY B1, `(.L_x_152) ;  /* 0x0000006000017945 */ /* 0x000fe80003800000 */
[----:B------:R0:W-:Y:S01]  /*8210*/  @!P5 STG.E.U8 desc[UR46][R6.64+0x38], R21 ;  /* 0x000038150600d986 */ /* 0x0001e2000c10112e */
[----:B------:R-:W-:Y:S05]  /*8220*/  @P6 BRA `(.L_x_153) ;  /* 0x00000000000c6947 */ /* 0x000fea0003800000 */
[----:B------:R-:W5:Y:S02]  /*8230*/  LDG.E.U8 R2, desc[UR46][R22.64+0x39] ;  /* 0x0000392e16027981 */ /* 0x000f64000c1e1100 */
[----:B-----5:R-:W-:-:S05]  /*8240*/  PRMT R20, R2, 0x8880, RZ ;  /* 0x0000888002147816 */ /* 0x020fca00000000ff */
[----:B------:R-:W-:-:S07]  /*8250*/  IMAD R3, R20, R17, RZ ;  /* 0x0000001114037224 */ /* 0x000fce00078e02ff */
.L_x_153:
[----:B------:R-:W-:Y:S05]  /*8260*/  BSYNC B1 ;  /* 0x0000000000017941 */ /* 0x000fea0003800000 */
.L_x_152:
        /* <DEDUP_REMOVED lines=10> */
.L_x_155:
[----:B------:R-:W-:Y:S05]  /*8310*/  BSYNC B1 ;  /* 0x0000000000017941 */ /* 0x000fea0003800000 */
.L_x_154:
[----:B0-----:R-:W-:Y:S01]  /*8320*/  @!P4 IMAD R21, R198, R16, R3 ;  /* 0x00000010c615c224 */ /* 0x001fe200078e0203 */
[----:B------:R-:W-:Y:S04]  /*8330*/  BSSY B1, `(.L_x_156) ;  /* 0x0000006000017945 */ /* 0x000fe80003800000 */
[----:B------:R0:W-:Y:S01]  /*8340*/  @!P4 STG.E.U8 desc[UR46][R10.64+0x38], R21 ;  /* 0x000038150a00c986 */ /* 0x0001e2000c10112e */
[----:B------:R-:W-:Y:S05]  /*8350*/  @P5 BRA `(.L_x_157) ;  /* 0x00000000000c5947 */ /* 0x000fea0003800000 */
[----:B------:R-:W5:Y:S02]  /*8360*/  LDG.E.U8 R2, desc[UR46][R18.64+0x39] ;  /* 0x0000392e12027981 */ /* 0x000f64000c1e1100 */
[----:B-----5:R-:W-:-:S05]  /*8370*/  PRMT R20, R2, 0x8880, RZ ;  /* 0x0000888002147816 */ /* 0x020fca00000000ff */
[----:B------:R-:W-:-:S07]  /*8380*/  IMAD R3, R20, R17, RZ ;  /* 0x0000001114037224 */ /* 0x000fce00078e02ff */
.L_x_157:
[----:B------:R-:W-:Y:S05]  /*8390*/  BSYNC B1 ;  /* 0x0000000000017941 */ /* 0x000fea0003800000 */
.L_x_156:
[----:B------:R-:W-:Y:S01]  /*83a0*/  @!P5 IMAD R199, R199, R16, R3 ;  /* 0x00000010c7c7d224 */ /* 0x000fe200078e0203 */
[----:B------:R-:W-:Y:S04]  /*83b0*/  BSSY B1, `(.L_x_158) ;  /* 0x0000006000017945 */ /* 0x000fe80003800000 */
[----:B------:R0:W-:Y:S01]  /*83c0*/  @!P5 STG.E.U8 desc[UR46][R10.64+0x39], R199 ;  /* 0x000039c70a00d986 */ /* 0x0001e2000c10112e */
[----:B------:R-:W-:Y:S05]  /*83d0*/  @P6 BRA `(.L_x_159) ;  /* 0x00000000000c6947 */ /* 0x000fea0003800000 */
[----:B------:R-:W5:Y:S02]  /*83e0*/  LDG.E.U8 R2, desc[UR46][R14.64+0x40] ;  /* 0x0000402e0e027981 */ /* 0x000f64000c1e1100 */
[----:B-----5:R-:W-:-:S05]  /*83f0*/  PRMT R20, R2, 0x8880, RZ ;  /* 0x0000888002147816 */ /* 0x020fca00000000ff */
[----:B------:R-:W-:-:S07]  /*8400*/  IMAD R3, R20, R17, RZ ;  /* 0x0000001114037224 */ /* 0x000fce00078e02ff */
.L_x_159:
[----:B------:R-:W-:Y:S05]  /*8410*/  BSYNC B1 ;  /* 0x0000000000017941 */ /* 0x000fea0003800000 */
.L_x_158:
        /* <DEDUP_REMOVED lines=10> */
.L_x_161:
[----:B------:R-:W-:Y:S05]  /*84c0*/  BSYNC B1 ;  /* 0x0000000000017941 */ /* 0x000fea0003800000 */
.L_x_160:
[----:B------:R-:W-:Y:S01]  /*84d0*/  @!P4 IMAD R169, R169, R16, R3 ;  /* 0x00000010a9a9c224 */ /* 0x000fe200078e0203 */
[----:B------:R-:W-:Y:S04]  /*84e0*/  BSSY B1, `(.L_x_162) ;  /* 0x0000006000017945 */ /* 0x000fe80003800000 */
[----:B------:R0:W-:Y:S01]  /*84f0*/  @!P4 STG.E.U8 desc[UR46][R4.64+0x41], R169 ;  /* 0x000041a90400c986 */ /* 0x0001e2000c10112e */
[----:B------:R-:W-:Y:S05]  /*8500*/  @P5 BRA `(.L_x_163) ;  /* 0x00000000000c5947 */ /* 0x000fea0003800000 */
[----:B------:R-:W5:Y:S02]  /*8510*/  LDG.E.U8 R2, desc[UR46][R12.64+0x40] ;  /* 0x0000402e0c027981 */ /* 0x000f64000c1e1100 */
[----:B-----5:R-:W-:-:S05]  /*8520*/  PRMT R20, R2, 0x8880, RZ ;  /* 0x0000888002147816 */ /* 0x020fca00000000ff */
[----:B------:R-:W-:-:S07]  /*8530*/  IMAD R3, R20, R17, RZ ;  /* 0x0000001114037224 */ /* 0x000fce00078e02ff */
.L_x_163:
[----:B------:R-:W-:Y:S05]  /*8540*/  BSYNC B1 ;  /* 0x0000000000017941 */ /* 0x000fea0003800000 */
.L_x_162:
[----:B0-----:R-:W-:Y:S01]  /*8550*/  @!P5 IMAD R21, R170, R16, R3 ;  /* 0x00000010aa15d224 */ /* 0x001fe200078e0203 */
[----:B------:R-:W-:Y:S04]  /*8560*/  BSSY B1, `(.L_x_164) ;  /* 0x0000006000017945 */ /* 0x000fe80003800000 */
[----:B------:R0:W-:Y:S01]  /*8570*/  @!P5 STG.E.U8 desc[UR46][R8.64+0x40], R21 ;  /* 0x000040150800d986 */ /* 0x0001e2000c10112e */
[----:B------:R-:W-:Y:S05]  /*8580*/  @P6 BRA `(.L_x_165) ;  /* 0x00000000000c6947 */ /* 0x000fea0003800000 */
[----:B------:R-:W5:Y:S02]  /*8590*/  LDG.E.U8 R2, desc[UR46][R12.64+0x41] ;  /* 0x0000412e0c027981 */ /* 0x000f64000c1e1100 */
[----:B-----5:R-:W-:-:S05]  /*85a0*/  PRMT R20, R2, 0x8880, RZ ;  /* 0x0000888002147816 */ /* 0x020fca00000000ff */
[----:B------:R-:W-:-:S07]  /*85b0*/  IMAD R3, R20, R17, RZ ;  /* 0x0000001114037224 */ /* 0x000fce00078e02ff */
.L_x_165:
[----:B------:R-:W-:Y:S05]  /*85c0*/  BSYNC B1 ;  /* 0x0000000000017941 */ /* 0x000fea0003800000 */
.L_x_164:
        /* <DEDUP_REMOVED lines=10> */
.L_x_167:
[----:B------:R-:W-:Y:S05]  /*8670*/  BSYNC B1 ;  /* 0x0000000000017941 */ /* 0x000fea0003800000 */
.L_x_166:
[----:B0-----:R-:W-:Y:S01]  /*8680*/  @!P4 IMAD R21, R172, R16, R3 ;  /* 0x00000010ac15c224 */ /* 0x001fe200078e0203 */
[----:B------:R-:W-:Y:S04]  /*8690*/  BSSY B1, `(.L_x_168) ;  /* 0x0000006000017945 */ /* 0x000fe80003800000 */
[----:B------:R0:W-:Y:S01]  /*86a0*/  @!P4 STG.E.U8 desc[UR46][R4.64+0x48], R21 ;  /* 0x000048150400c986 */ /* 0x0001e2000c10112e */
[----:B------:R-:W-:Y:S05]  /*86b0*/  @P5 BRA `(.L_x_169) ;  /* 0x00000000000c5947 */ /* 0x000fea0003800000 */
[----:B------:R-:W5:Y:S02]  /*86c0*/  LDG.E.U8 R2, desc[UR46][R14.64+0x49] ;  /* 0x0000492e0e027981 */ /* 0x000f64000c1e1100 */
[----:B-----5:R-:W-:-:S05]  /*86d0*/  PRMT R20, R2, 0x8880, RZ ;  /* 0x0000888002147816 */ /* 0x020fca00000000ff */
[----:B------:R-:W-:-:S07]  /*86e0*/  IMAD R3, R20, R17, RZ ;  /* 0x0000001114037224 */ /* 0x000fce00078e02ff */
.L_x_169:
[----:B------:R-:W-:Y:S05]  /*86f0*/  BSYNC B1 ;  /* 0x0000000000017941 */ /* 0x000fea0003800000 */
.L_x_168:
[----:B------:R-:W-:Y:S01]  /*8700*/  @!P5 IMAD R173, R173, R16, R3 ;  /* 0x00000010adadd224 */ /* 0x000fe200078e0203 */
[----:B------:R-:W-:Y:S04]  /*8710*/  BSSY B1, `(.L_x_170) ;  /* 0x0000006000017945 */ /* 0x000fe80003800000 */
[----:B------:R0:W-:Y:S01]  /*8720*/  @!P5 STG.E.U8 desc[UR46][R4.64+0x49], R173 ;  /* 0x000049ad0400d986 */ /* 0x0001e2000c10112e */
[----:B------:R-:W-:Y:S05]  /*8730*/  @P6 BRA `(.L_x_171) ;  /* 0x00000000000c6947 */ /* 0x000fea0003800000 */
[----:B------:R-:W5:Y:S02]  /*8740*/  LDG.E.U8 R2, desc[UR46][R12.64+0x48] ;  /* 0x0000482e0c027981 */ /* 0x000f64000c1e1100 */
[----:B-----5:R-:W-:-:S05]  /*8750*/  PRMT R20, R2, 0x8880, RZ ;  /* 0x0000888002147816 */ /* 0x020fca00000000ff */
[----:B------:R-:W-:-:S07]  /*8760*/  IMAD R3, R20, R17, RZ ;  /* 0x0000001114037224 */ /* 0x000fce00078e02ff */
.L_x_171:
[----:B------:R-:W-:Y:S05]  /*8770*/  BSYNC B1 ;  /* 0x0000000000017941 */ /* 0x000fea0003800000 */
.L_x_170:
        /* <DEDUP_REMOVED lines=10> */
.L_x_173:
[----:B------:R-:W-:Y:S05]  /*8820*/  BSYNC B1 ;  /* 0x0000000000017941 */ /* 0x000fea0003800000 */
.L_x_172:
[----:B------:R-:W-:Y:S01]  /*8830*/  @!P4 IMAD R175, R175, R16, R3 ;  /* 0x00000010afafc224 */ /* 0x000fe200078e0203 */
[----:B------:R-:W-:Y:S04]  /*8840*/  BSSY B1, `(.L_x_174) ;  /* 0x0000006000017945 */ /* 0x000fe80003800000 */
[----:B------:R0:W-:Y:S01]  /*8850*/  @!P4 STG.E.U8 desc[UR46][R8.64+0x49], R175 ;  /* 0x000049af0800c986 */ /* 0x0001e2000c10112e */
[----:B------:R-:W-:Y:S05]  /*8860*/  @P5 BRA `(.L_x_175) ;  /* 0x00000000000c5947 */ /* 0x000fea0003800000 */
[----:B------:R-:W5:Y:S02]  /*8870*/  LDG.E.U8 R2, desc[UR46][R14.64+0x50] ;  /* 0x0000502e0e027981 */ /* 0x000f64000c1e1100 */
[----:B-----5:R-:W-:-:S05]  /*8880*/  PRMT R20, R2, 0x8880, RZ ;  /* 0x0000888002147816 */ /* 0x020fca00000000ff */
[----:B------:R-:W-:-:S07]  /*8890*/  IMAD R3, R20, R17, RZ ;  /* 0x0000001114037224 */ /* 0x000fce00078e02ff */
.L_x_175:
[----:B------:R-:W-:Y:S05]  /*88a0*/  BSYNC B1 ;  /* 0x0000000000017941 */ /* 0x000fea0003800000 */
.L_x_174:
[----:B0-----:R-:W-:Y:S01]  /*88b0*/  @!P5 IMAD R21, R176, R16, R3 ;  /* 0x00000010b015d224 */ /* 0x001fe200078e0203 */
[----:B------:R-:W-:Y:S04]  /*88c0*/  BSSY B1, `(.L_x_176) ;  /* 0x0000006000017945 */ /* 0x000fe80003800000 */
[----:B------:R0:W-:Y:S01]  /*88d0*/  @!P5 STG.E.U8 desc[UR46][R4.64+0x50], R21 ;  /* 0x000050150400d986 */ /* 0x0001e2000c10112e */
[----:B------:R-:W-:Y:S05]  /*88e0*/  @P6 BRA `(.L_x_177) ;  /* 0x00000000000c6947 */ /* 0x000fea0003800000 */
[----:B------:R-:W5:Y:S02]  /*88f0*/  LDG.E.U8 R2, desc[UR46][R14.64+0x51] ;  /* 0x0000512e0e027981 */ /* 0x000f64000c1e1100 */
[----:B-----5:R-:W-:-:S05]  /*8900*/  PRMT R20, R2, 0x8880, RZ ;  /* 0x0000888002147816 */ /* 0x020fca00000000ff */
[----:B------:R-:W-:-:S07]  /*8910*/  IMAD R3, R20, R17, RZ ;  /* 0x0000001114037224 */ /* 0x000fce00078e02ff */
.L_x_177:
[----:B------:R-:W-:Y:S05]  /*8920*/  BSYNC B1 ;  /* 0x0000000000017941 */ /* 0x000fea0003800000 */
.L_x_176:
        /* <DEDUP_REMOVED lines=10> */
.L_x_179:
[----:B------:R-:W-:Y:S05]  /*89d0*/  BSYNC B1 ;  /* 0x0000000000017941 */ /* 0x000fea0003800000 */
.L_x_178:
[----:B0-----:R-:W-:Y:S01]  /*89e0*/  @!P4 IMAD R21, R178, R16, R3 ;  /* 0x00000010b215c224 */ /* 0x001fe200078e0203 */
[----:B------:R-:W-:Y:S04]  /*89f0*/  BSSY B1, `(.L_x_180) ;  /* 0x0000006000017945 */ /* 0x000fe80003800000 */
[----:B------:R0:W-:Y:S01]  /*8a00*/  @!P4 STG.E.U8 desc[UR46][R8.64+0x50], R21 ;  /* 0x000050150800c986 */ /* 0x0001e2000c10112e */
[----:B------:R-:W-:Y:S05]  /*8a10*/  @P5 BRA `(.L_x_181) ;  /* 0x00000000000c5947 */ /* 0x000fea0003800000 */
[----:B------:R-:W5:Y:S02]  /*8a20*/  LDG.E.U8 R2, desc[UR46][R12.64+0x51] ;  /* 0x0000512e0c027981 */ /* 0x000f64000c1e1100 */
[----:B-----5:R-:W-:-:S05]  /*8a30*/  PRMT R20, R2, 0x8880, RZ ;  /* 0x0000888002147816 */ /* 0x020fca00000000ff */
[----:B------:R-:W-:-:S07]  /*8a40*/  IMAD R3, R20, R17, RZ ;  /* 0x0000001114037224 */ /* 0x000fce00078e02ff */
.L_x_181:
[----:B------:R-:W-:Y:S05]  /*8a50*/  BSYNC B1 ;  /* 0x0000000000017941 */ /* 0x000fea0003800000 */
.L_x_180:
[----:B------:R-:W-:Y:S01]  /*8a60*/  @!P5 IMAD R179, R179, R16, R3 ;  /* 0x00000010b3b3d224 */ /* 0x000fe200078e0203 */
[----:B------:R-:W-:Y:S04]  /*8a70*/  BSSY B1, `(.L_x_182) ;  /* 0x0000006000017945 */ /* 0x000fe80003800000 */
[----:B------:R0:W-:Y:S01]  /*8a80*/  @!P5 STG.E.U8 desc[UR46][R8.64+0x51], R179 ;  /* 0x000051b30800d986 */ /* 0x0001e2000c10112e */
[----:B------:R-:W-:Y:S05]  /*8a90*/  @P6 BRA `(.L_x_183) ;  /* 0x00000000000c6947 */ /* 0x000fea0003800000 */
[----:B------:R-:W5:Y:S02]  /*8aa0*/  LDG.E.U8 R2, desc[UR46][R14.64+0x58] ;  /* 0x0000582e0e027981 */ /* 0x000f64000c1e1100 */
[----:B-----5:R-:W-:-:S05]  /*8ab0*/  PRMT R20, R2, 0x8880, RZ ;  /* 0x0000888002147816 */ /* 0x020fca00000000ff */
[----:B------:R-:W-:-:S07]  /*8ac0*/  IMAD R3, R20, R17, RZ ;  /* 0x0000001114037224 */ /* 0x000fce00078e02ff */
.L_x_183:
[----:B------:R-:W-:Y:S05]  /*8ad0*/  BSYNC B1 ;  /* 0x0000000000017941 */ /* 0x000fea0003800000 */
.L_x_182:
        /* <DEDUP_REMOVED lines=10> */
.L_x_185:
[----:B------:R-:W-:Y:S05]  /*8b80*/  BSYNC B1 ;  /* 0x0000000000017941 */ /* 0x000fea0003800000 */
.L_x_184:
[----:B------:R-:W-:Y:S01]  /*8b90*/  @!P4 IMAD R181, R181, R16, R3 ;  /* 0x00000010b5b5c224 */ /* 0x000fe200078e0203 */
[----:B------:R-:W-:Y:S04]  /*8ba0*/  BSSY B1, `(.L_x_186) ;  /* 0x0000006000017945 */ /* 0x000fe80003800000 */
[----:B------:R0:W-:Y:S01]  /*8bb0*/  @!P4 STG.E.U8 desc[UR46][R4.64+0x59], R181 ;  /* 0x000059b50400c986 */ /* 0x0001e2000c10112e */
[----:B------:R-:W-:Y:S05]  /*8bc0*/  @P5 BRA `(.L_x_187) ;  /* 0x00000000000c5947 */ /* 0x000fea0003800000 */
[----:B------:R-:W5:Y:S02]  /*8bd0*/  LDG.E.U8 R2, desc[UR46][R12.64+0x58] ;  /* 0x0000582e0c027981 */ /* 0x000f64000c1e1100 */
[----:B-----5:R-:W-:-:S05]  /*8be0*/  PRMT R20, R2, 0x8880, RZ ;  /* 0x0000888002147816 */ /* 0x020fca00000000ff */
[----:B------:R-:W-:-:S07]  /*8bf0*/  IMAD R3, R20, R17, RZ ;  /* 0x0000001114037224 */ /* 0x000fce00078e02ff */
.L_x_187:
[----:B------:R-:W-:Y:S05]  /*8c00*/  BSYNC B1 ;  /* 0x0000000000017941 */ /* 0x000fea0003800000 */
.L_x_186:
[----:B0-----:R-:W-:Y:S01]  /*8c10*/  @!P5 IMAD R21, R182, R16, R3 ;  /* 0x00000010b615d224 */ /* 0x001fe200078e0203 */
[----:B------:R-:W-:Y:S04]  /*8c20*/  BSSY B1, `(.L_x_188) ;  /* 0x0000006000017945 */ /* 0x000fe80003800000 */
[----:B------:R0:W-:Y:S01]  /*8c30*/  @!P5 STG.E.U8 desc[UR46][R8.64+0x58], R21 ;  /* 0x000058150800d986 */ /* 0x0001e2000c10112e */
[----:B------:R-:W-:Y:S05]  /*8c40*/  @P6 BRA `(.L_x_189) ;  /* 0x00000000000c6947 */ /* 0x000fea0003800000 */
[----:B------:R-:W5:Y:S02]  /*8c50*/  LDG.E.U8 R2, desc[UR46][R12.64+0x59] ;  /* 0x0000592e0c027981 */ /* 0x000f64000c1e1100 */
[----:B-----5:R-:W-:-:S05]  /*8c60*/  PRMT R20, R2, 0x8880, RZ ;  /* 0x0000888002147816 */ /* 0x020fca00000000ff */
[----:B------:R-:W-:-:S07]  /*8c70*/  IMAD R3, R20, R17, RZ ;  /* 0x0000001114037224 */ /* 0x000fce00078e02ff */
.L_x_189:
[----:B------:R-:W-:Y:S05]  /*8c80*/  BSYNC B1 ;  /* 0x0000000000017941 */ /* 0x000fea0003800000 */
.L_x_188:
        /* <DEDUP_REMOVED lines=10> */
.L_x_191:
[----:B------:R-:W-:Y:S05]  /*8d30*/  BSYNC B1 ;  /* 0x0000000000017941 */ /* 0x000fea0003800000 */
.L_x_190:
[----:B0-----:R-:W-:Y:S01]  /*8d40*/  @!P4 IMAD R21, R152, R16, R3 ;  /* 0x000000109815c224 */ /* 0x001fe200078e0203 */
[----:B------:R-:W-:Y:S04]  /*8d50*/  BSSY B1, `(.L_x_192) ;  /* 0x0000006000017945 */ /* 0x000fe80003800000 */
[----:B------:R0:W-:Y:S01]  /*8d60*/  @!P4 STG.E.U8 desc[UR46][R6.64+0x40], R21 ;  /* 0x000040150600c986 */ /* 0x0001e2000c10112e */
[----:B------:R-:W-:Y:S05]  /*8d70*/  @P5 BRA `(.L_x_193) ;  /* 0x00000000000c5947 */ /* 0x000fea0003800000 */
[----:B------:R-:W5:Y:S02]  /*8d80*/  LDG.E.U8 R2, desc[UR46][R22.64+0x41] ;  /* 0x0000412e16027981 */ /* 0x000f64000c1e1100 */
[----:B-----5:R-:W-:-:S05]  /*8d90*/  PRMT R20, R2, 0x8880, RZ ;  /* 0x0000888002147816 */ /* 0x020fca00000000ff */
[----:B------:R-:W-:-:S07]  /*8da0*/  IMAD R3, R20, R17, RZ ;  /* 0x0000001114037224 */ /* 0x000fce00078e02ff */
.L_x_193:
[----:B------:R-:W-:Y:S05]  /*8db0*/  BSYNC B1 ;  /* 0x0000000000017941 */ /* 0x000fea0003800000 */
.L_x_192:
[----:B------:R-:W-:Y:S01]  /*8dc0*/  @!P5 IMAD R153, R153, R16, R3 ;  /* 0x000000109999d224 */ /* 0x000fe200078e0203 */
[----:B------:R-:W-:Y:S04]  /*8dd0*/  BSSY B1, `(.L_x_194) ;  /* 0x0000006000017945 */ /* 0x000fe80003800000 */
[----:B------:R0:W-:Y:S01]  /*8de0*/  @!P5 STG.E.U8 desc[UR46][R6.64+0x41], R153 ;  /* 0x000041990600d986 */ /* 0x0001e2000c10112e */
[----:B------:R-:W-:Y:S05]  /*8df0*/  @P6 BRA `(.L_x_195) ;  /* 0x00000000000c6947 */ /* 0x000fea0003800000 */
[----:B------:R-:W5:Y:S02]  /*8e00*/  LDG.E.U8 R2, desc[UR46][R18.64+0x40] ;  /* 0x0000402e12027981 */ /* 0x000f64000c1e1100 */
[----:B-----5:R-:W-:-:S05]  /*8e10*/  PRMT R20, R2, 0x8880, RZ ;  /* 0x0000888002147816 */ /* 0x020fca00000000ff */
[----:B------:R-:W-:-:S07]  /*8e20*/  IMAD R3, R20, R17, RZ ;  /* 0x0000001114037224 */ /* 0x000fce00078e02ff */
.L_x_195:
[----:B------:R-:W-:Y:S05]  /*8e30*/  BSYNC B1 ;  /* 0x0000000000017941 */ /* 0x000fea0003800000 */
.L_x_194:
        /* <DEDUP_REMOVED lines=10> */
.L_x_197:
[----:B------:R-:W-:Y:S05]  /*8ee0*/  BSYNC B1 ;  /* 0x0000000000017941 */ /* 0x000fea0003800000 */
.L_x_196:
[----:B------:R-:W-:Y:S01]  /*8ef0*/  @!P4 IMAD R155, R155, R16, R3 ;  /* 0x000000109b9bc224 */ /* 0x000fe200078e0203 */
[----:B------:R-:W-:Y:S04]  /*8f00*/  BSSY B1, `(.L_x_198) ;  /* 0x0000006000017945 */ /* 0x000fe80003800000 */
[----:B------:R0:W-:Y:S01]  /*8f10*/  @!P4 STG.E.U8 desc[UR46][R10.64+0x41], R155 ;  /* 0x0000419b0a00c986 */ /* 0x0001e2000c10112e */
[----:B------:R-:W-:Y:S05]  /*8f20*/  @P5 BRA `(.L_x_199) ;  /* 0x00000000000c5947 */ /* 0x000fea0003800000 */
[----:B------:R-:W5:Y:S02]  /*8f30*/  LDG.E.U8 R2, desc[UR46][R22.64+0x48] ;  /* 0x0000482e16027981 */ /* 0x000f64000c1e1100 */
[----:B-----5:R-:W-:-:S05]  /*8f40*/  PRMT R20, R2, 0x8880, RZ ;  /* 0x0000888002147816 */ /* 0x020fca00000000ff */
[----:B------:R-:W-:-:S07]  /*8f50*/  IMAD R3, R20, R17, RZ ;  /* 0x0000001114037224 */ /* 0x000fce00078e02ff */
.L_x_199:
[----:B------:R-:W-:Y:S05]  /*8f60*/  BSYNC B1 ;  /* 0x0000000000017941 */ /* 0x000fea0003800000 */
.L_x_198:
[----:B0-----:R-:W-:Y:S01]  /*8f70*/  @!P5 IMAD R21, R156, R16, R3 ;  /* 0x000000109c15d224 */ /* 0x001fe200078e0203 */
[----:B------:R-:W-:Y:S04]  /*8f80*/  BSSY B1, `(.L_x_200) ;  /* 0x0000006000017945 */ /* 0x000fe80003800000 */
[----:B------:R0:W-:Y:S01]  /*8f90*/  @!P5 STG.E.U8 desc[UR46][R6.64+0x48], R21 ;  /* 0x000048150600d986 */ /* 0x0001e2000c10112e */
[----:B------:R-:W-:Y:S05]  /*8fa0*/  @P6 BRA `(.L_x_201) ;  /* 0x00000000000c6947 */ /* 0x000fea0003800000 */
[----:B------:R-:W5:Y:S02]  /*8fb0*/  LDG.E.U8 R2, desc[UR46][R22.64+0x49] ;  /* 0x0000492e16027981 */ /* 0x000f64000c1e1100 */
[----:B-----5:R-:W-:-:S05]  /*8fc0*/  PRMT R20, R2, 0x8880, RZ ;  /* 0x0000888002147816 */ /* 0x020fca00000000ff */
[----:B------:R-:W-:-:S07]  /*8fd0*/  IMAD R3, R20, R17, RZ ;  /* 0x0000001114037224 */ /* 0x000fce00078e02ff */
.L_x_201:
[----:B------:R-:W-:Y:S05]  /*8fe0*/  BSYNC B1 ;  /* 0x0000000000017941 */ /* 0x000fea0003800000 */
.L_x_200:
        /* <DEDUP_REMOVED lines=10> */
.L_x_203:
[----:B------:R-:W-:Y:S05]  /*9090*/  BSYNC B1 ;  /* 0x0000000000017941 */ /* 0x000fea0003800000 */
.L_x_202:
[----:B0-----:R-:W-:Y:S01]  /*90a0*/  @!P4 IMAD R21, R158, R16, R3 ;  /* 0x000000109e15c224 */ /* 0x001fe200078e0203 */
[----:B------:R-:W-:Y:S04]  /*90b0*/  BSSY B1, `(.L_x_204) ;  /* 0x0000006000017945 */ /* 0x000fe80003800000 */
[----:B------:R0:W-:Y:S01]  /*90c0*/  @!P4 STG.E.U8 desc[UR46][R10.64+0x48], R21 ;  /* 0x000048150a00c986 */ /* 0x0001e2000c10112e */
[----:B------:R-:W-:Y:S05]  /*90d0*/  @P5 BRA `(.L_x_205) ;  /* 0x00000000000c5947 */ /* 0x000fea0003800000 */
[----:B------:R-:W5:Y:S02]  /*90e0*/  LDG.E.U8 R2, desc[UR46][R18.64+0x49] ;  /* 0x0000492e12027981 */ /* 0x000f64000c1e1100 */
[----:B-----5:R-:W-:-:S05]  /*90f0*/  PRMT R20, R2, 0x8880, RZ ;  /* 0x0000888002147816 */ /* 0x020fca00000000ff */
[----:B------:R-:W-:-:S07]  /*9100*/  IMAD R3, R20, R17, RZ ;  /* 0x0000001114037224 */ /* 0x000fce00078e02ff */
.L_x_205:
[----:B------:R-:W-:Y:S05]  /*9110*/  BSYNC B1 ;  /* 0x0000000000017941 */ /* 0x000fea0003800000 */
.L_x_204:
[----:B------:R-:W-:Y:S01]  /*9120*/  @!P5 IMAD R159, R159, R16, R3 ;  /* 0x000000109f9fd224 */ /* 0x000fe200078e0203 */
[----:B------:R-:W-:Y:S04]  /*9130*/  BSSY B1, `(.L_x_206) ;  /* 0x0000006000017945 */ /* 0x000fe80003800000 */
[----:B------:R0:W-:Y:S01]  /*9140*/  @!P5 STG.E.U8 desc[UR46][R10.64+0x49], R159 ;  /* 0x0000499f0a00d986 */ /* 0x0001e2000c10112e */
[----:B------:R-:W-:Y:S05]  /*9150*/  @P6 BRA `(.L_x_207) ;  /* 0x00000000000c6947 */ /* 0x000fea0003800000 */
[----:B------:R-:W5:Y:S02]  /*9160*/  LDG.E.U8 R2, desc[UR46][R22.64+0x50] ;  /* 0x0000502e16027981 */ /* 0x000f64000c1e1100 */
[----:B-----5:R-:W-:-:S05]  /*9170*/  PRMT R20, R2, 0x8880, RZ ;  /* 0x0000888002147816 */ /* 0x020fca00000000ff */
[----:B------:R-:W-:-:S07]  /*9180*/  IMAD R3, R20, R17, RZ ;  /* 0x0000001114037224 */ /* 0x000fce00078e02ff */
.L_x_207:
[----:B------:R-:W-:Y:S05]  /*9190*/  BSYNC B1 ;  /* 0x0000000000017941 */ /* 0x000fea0003800000 */
.L_x_206:
        /* <DEDUP_REMOVED lines=10> */
.L_x_209:
[----:B------:R-:W-:Y:S05]  /*9240*/  BSYNC B1 ;  /* 0x0000000000017941 */ /* 0x000fea0003800000 */
.L_x_208:
[----:B------:R-:W-:Y:S01]  /*9250*/  @!P4 IMAD R161, R161, R16, R3 ;  /* 0x00000010a1a1c224 */ /* 0x000fe200078e0203 */
[----:B------:R-:W-:Y:S04]  /*9260*/  BSSY B1, `(.L_x_210) ;  /* 0x0000006000017945 */ /* 0x000fe80003800000 */
[----:B------:R0:W-:Y:S01]  /*9270*/  @!P4 STG.E.U8 desc[UR46][R6.64+0x51], R161 ;  /* 0x000051a10600c986 */ /* 0x0001e2000c10112e */
[----:B------:R-:W-:Y:S05]  /*9280*/  @P5 BRA `(.L_x_211) ;  /* 0x00000000000c5947 */ /* 0x000fea0003800000 */
[----:B------:R-:W5:Y:S02]  /*9290*/  LDG.E.U8 R2, desc[UR46][R18.64+0x50] ;  /* 0x0000502e12027981 */ /* 0x000f64000c1e1100 */
[----:B-----5:R-:W-:-:S05]  /*92a0*/  PRMT R20, R2, 0x8880, RZ ;  /* 0x0000888002147816 */ /* 0x020fca00000000ff */
[----:B------:R-:W-:-:S07]  /*92b0*/  IMAD R3, R20, R17, RZ ;  /* 0x0000001114037224 */ /* 0x000fce00078e02ff */
.L_x_211:
[----:B------:R-:W-:Y:S05]  /*92c0*/  BSYNC B1 ;  /* 0x0000000000017941 */ /* 0x000fea0003800000 */
.L_x_210:
[----:B0-----:R-:W-:Y:S01]  /*92d0*/  @!P5 IMAD R21, R162, R16, R3 ;  /* 0x00000010a215d224 */ /* 0x001fe200078e0203 */
[----:B------:R-:W-:Y:S04]  /*92e0*/  BSSY B1, `(.L_x_212) ;  /* 0x0000006000017945 */ /* 0x000fe80003800000 */
[----:B------:R0:W-:Y:S01]  /*92f0*/  @!P5 STG.E.U8 desc[UR46][R10.64+0x50], R21 ;  /* 0x000050150a00d986 */ /* 0x0001e2000c10112e */
[----:B------:R-:W-:Y:S05]  /*9300*/  @P6 BRA `(.L_x_213) ;  /* 0x00000000000c6947 */ /* 0x000fea0003800000 */
[----:B------:R-:W5:Y:S02]  /*9310*/  LDG.E.U8 R2, desc[UR46][R18.64+0x51] ;  /* 0x0000512e12027981 */ /* 0x000f64000c1e1100 */
[----:B-----5:R-:W-:-:S05]  /*9320*/  PRMT R20, R2, 0x8880, RZ ;  /* 0x0000888002147816 */ /* 0x020fca00000000ff */
[----:B------:R-:W-:-:S07]  /*9330*/  IMAD R3, R20, R17, RZ ;  /* 0x0000001114037224 */ /* 0x000fce00078e02ff */
.L_x_213:
[----:B------:R-:W-:Y:S05]  /*9340*/  BSYNC B1 ;  /* 0x0000000000017941 */ /* 0x000fea0003800000 */
.L_x_212:
        /* <DEDUP_REMOVED lines=10> */
.L_x_215:
[----:B------:R-:W-:Y:S05]  /*93f0*/  BSYNC B1 ;  /* 0x0000000000017941 */ /* 0x000fea0003800000 */
.L_x_214:
[----:B0-----:R-:W-:Y:S01]  /*9400*/  @!P4 IMAD R21, R164, R16, R3 ;  /* 0x00000010a415c224 */ /* 0x001fe200078e0203 */
[----:B------:R-:W-:Y:S04]  /*9410*/  BSSY B1, `(.L_x_216) ;  /* 0x0000006000017945 */ /* 0x000fe80003800000 */
[----:B------:R0:W-:Y:S01]  /*9420*/  @!P4 STG.E.U8 desc[UR46][R6.64+0x58], R21 ;  /* 0x000058150600c986 */ /* 0x0001e2000c10112e */
[----:B------:R-:W-:Y:S05]  /*9430*/  @P5 BRA `(.L_x_217) ;  /* 0x00000000000c5947 */ /* 0x000fea0003800000 */
[----:B------:R-:W5:Y:S02]  /*9440*/  LDG.E.U8 R2, desc[UR46][R22.64+0x59] ;  /* 0x0000592e16027981 */ /* 0x000f64000c1e1100 */
[----:B-----5:R-:W-:-:S05]  /*9450*/  PRMT R20, R2, 0x8880, RZ ;  /* 0x0000888002147816 */ /* 0x020fca00000000ff */
[----:B------:R-:W-:-:S07]  /*9460*/  IMAD R3, R20, R17, RZ ;  /* 0x0000001114037224 */ /* 0x000fce00078e02ff */
.L_x_217:
[----:B------:R-:W-:Y:S05]  /*9470*/  BSYNC B1 ;  /* 0x0000000000017941 */ /* 0x000fea0003800000 */
.L_x_216:
[----:B------:R-:W-:Y:S01]  /*9480*/  @!P5 IMAD R165, R165, R16, R3 ;  /* 0x00000010a5a5d224 */ /* 0x000fe200078e0203 */
[----:B------:R-:W-:Y:S04]  /*9490*/  BSSY B1, `(.L_x_218) ;  /* 0x0000006000017945 */ /* 0x000fe80003800000 */
[----:B------:R0:W-:Y:S01]  /*94a0*/  @!P5 STG.E.U8 desc[UR46][R6.64+0x59], R165 ;  /* 0x000059a50600d986 */ /* 0x0001e2000c10112e */
[----:B------:R-:W-:Y:S05]  /*94b0*/  @P6 BRA `(.L_x_219) ;  /* 0x00000000000c6947 */ /* 0x000fea0003800000 */
[----:B------:R-:W5:Y:S02]  /*94c0*/  LDG.E.U8 R2, desc[UR46][R18.64+0x58] ;  /* 0x0000582e12027981 */ /* 0x000f64000c1e1100 */
[----:B-----5:R-:W-:-:S05]  /*94d0*/  PRMT R20, R2, 0x8880, RZ ;  /* 0x0000888002147816 */ /* 0x020fca00000000ff */
[----:B------:R-:W-:-:S07]  /*94e0*/  IMAD R3, R20, R17, RZ ;  /* 0x0000001114037224 */ /* 0x000fce00078e02ff */
.L_x_219:
[----:B------:R-:W-:Y:S05]  /*94f0*/  BSYNC B1 ;  /* 0x0000000000017941 */ /* 0x000fea0003800000 */
.L_x_218:
        /* <DEDUP_REMOVED lines=10> */
.L_x_221:
[----:B------:R-:W-:Y:S05]  /*95a0*/  BSYNC B1 ;  /* 0x0000000000017941 */ /* 0x000fea0003800000 */
.L_x_220:
[----:B------:R-:W-:Y:S01]  /*95b0*/  @!P4 IMAD R167, R167, R16, R3 ;  /* 0x00000010a7a7c224 */ /* 0x000fe200078e0203 */
[----:B------:R-:W-:Y:S04]  /*95c0*/  BSSY B1, `(.L_x_222) ;  /* 0x0000006000017945 */ /* 0x000fe80003800000 */
[----:B------:R0:W-:Y:S01]  /*95d0*/  @!P4 STG.E.U8 desc[UR46][R10.64+0x59], R167 ;  /* 0x000059a70a00c986 */ /* 0x0001e2000c10112e */
[----:B------:R-:W-:Y:S05]  /*95e0*/  @P5 BRA `(.L_x_223) ;  /* 0x00000000000c5947 */ /* 0x000fea0003800000 */
[----:B------:R-:W5:Y:S02]  /*95f0*/  LDG.E.U8 R2, desc[UR46][R14.64+0x60] ;  /* 0x0000602e0e027981 */ /* 0x000f64000c1e1100 */
[----:B-----5:R-:W-:-:S05]  /*9600*/  PRMT R20, R2, 0x8880, RZ ;  /* 0x0000888002147816 */ /* 0x020fca00000000ff */
[----:B------:R-:W-:-:S07]  /*9610*/  IMAD R3, R20, R17, RZ ;  /* 0x0000001114037224 */ /* 0x000fce00078e02ff */
.L_x_223:
[----:B------:R-:W-:Y:S05]  /*9620*/  BSYNC B1 ;  /* 0x0000000000017941 */ /* 0x000fea0003800000 */
.L_x_222:
[----:B0-----:R-:W-:Y:S01]  /*9630*/  @!P5 IMAD R21, R136, R16, R3 ;  /* 0x000000108815d224 */ /* 0x001fe200078e0203 */
[----:B------:R-:W-:Y:S04]  /*9640*/  BSSY B1, `(.L_x_224) ;  /* 0x0000006000017945 */ /* 0x000fe80003800000 */
[----:B------:R0:W-:Y:S01]  /*9650*/  @!P5 STG.E.U8 desc[UR46][R4.64+0x60], R21 ;  /* 0x000060150400d986 */ /* 0x0001e2000c10112e */
[----:B------:R-:W-:Y:S05]  /*9660*/  @P6 BRA `(.L_x_225) ;  /* 0x00000000000c6947 */ /* 0x000fea0003800000 */
[----:B------:R-:W5:Y:S02]  /*9670*/  LDG.E.U8 R2, desc[UR46][R14.64+0x61] ;  /* 0x0000612e0e027981 */ /* 0x000f64000c1e1100 */
[----:B-----5:R-:W-:-:S05]  /*9680*/  PRMT R20, R2, 0x8880, RZ ;  /* 0x0000888002147816 */ /* 0x020fca00000000ff */
[----:B------:R-:W-:-:S07]  /*9690*/  IMAD R3, R20, R17, RZ ;  /* 0x0000001114037224 */ /* 0x000fce00078e02ff */
.L_x_225:
[----:B------:R-:W-:Y:S05]  /*96a0*/  BSYNC B1 ;  /* 0x0000000000017941 */ /* 0x000fea0003800000 */
.L_x_224:
        /* <DEDUP_REMOVED lines=10> */
.L_x_227:
[----:B------:R-:W-:Y:S05]  /*9750*/  BSYNC B1 ;  /* 0x0000000000017941 */ /* 0x000fea0003800000 */
.L_x_226:
[----:B0-----:R-:W-:Y:S01]  /*9760*/  @!P4 IMAD R21, R138, R16, R3 ;  /* 0x000000108a15c224 */ /* 0x001fe200078e0203 */
[----:B------:R-:W-:Y:S04]  /*9770*/  BSSY B1, `(.L_x_228) ;  /* 0x0000006000017945 */ /* 0x000fe80003800000 */
[----:B------:R0:W-:Y:S01]  /*9780*/  @!P4 STG.E.U8 desc[UR46][R8.64+0x60], R21 ;  /* 0x000060150800c986 */ /* 0x0001e2000c10112e */
[----:B------:R-:W-:Y:S05]  /*9790*/  @P5 BRA `(.L_x_229) ;  /* 0x00000000000c5947 */ /* 0x000fea0003800000 */
[----:B------:R-:W5:Y:S02]  /*97a0*/  LDG.E.U8 R2, desc[UR46][R12.64+0x61] ;  /* 0x0000612e0c027981 */ /* 0x000f64000c1e1100 */
[----:B-----5:R-:W-:-:S05]  /*97b0*/  PRMT R20, R2, 0x8880, RZ ;  /* 0x0000888002147816 */ /* 0x020fca00000000ff */
[----:B------:R-:W-:-:S07]  /*97c0*/  IMAD R3, R20, R17, RZ ;  /* 0x0000001114037224 */ /* 0x000fce00078e02ff */
.L_x_229:
[----:B------:R-:W-:Y:S05]  /*97d0*/  BSYNC B1 ;  /* 0x0000000000017941 */ /* 0x000fea0003800000 */
.L_x_228:
[----:B------:R-:W-:Y:S01]  /*97e0*/  @!P5 IMAD R139, R139, R16, R3 ;  /* 0x000000108b8bd224 */ /* 0x000fe200078e0203 */
[----:B------:R-:W-:Y:S04]  /*97f0*/  BSSY B1, `(.L_x_230) ;  /* 0x0000006000017945 */ /* 0x000fe80003800000 */
[----:B------:R0:W-:Y:S01]  /*9800*/  @!P5 STG.E.U8 desc[UR46][R8.64+0x61], R139 ;  /* 0x0000618b0800d986 */ /* 0x0001e2000c10112e */
[----:B------:R-:W-:Y:S05]  /*9810*/  @P6 BRA `(.L_x_231) ;  /* 0x00000000000c6947 */ /* 0x000fea0003800000 */
[----:B------:R-:W5:Y:S02]  /*9820*/  LDG.E.U8 R2, desc[UR46][R14.64+0x68] ;  /* 0x0000682e0e027981 */ /* 0x000f64000c1e1100 */
[----:B-----5:R-:W-:-:S05]  /*9830*/  PRMT R20, R2, 0x8880, RZ ;  /* 0x0000888002147816 */ /* 0x020fca00000000ff */
[----:B------:R-:W-:-:S07]  /*9840*/  IMAD R3, R20, R17, RZ ;  /* 0x0000001114037224 */ /* 0x000fce00078e02ff */
.L_x_231:
[----:B------:R-:W-:Y:S05]  /*9850*/  BSYNC B1 ;  /* 0x0000000000017941 */ /* 0x000fea0003800000 */
.L_x_230:
        /* <DEDUP_REMOVED lines=10> */
.L_x_233:
[----:B------:R-:W-:Y:S05]  /*9900*/  BSYNC B1 ;  /* 0x0000000000017941 */ /* 0x000fea0003800000 */
.L_x_232:
[----:B------:R-:W-:Y:S01]  /*9910*/  @!P4 IMAD R141, R141, R16, R3 ;  /* 0x000000108d8dc224 */ /* 0x000fe200078e0203 */
[----:B------:R-:W-:Y:S04]  /*9920*/  BSSY B1, `(.L_x_234) ;  /* 0x0000006000017945 */ /* 0x000fe80003800000 */
[----:B------:R0:W-:Y:S01]  /*9930*/  @!P4 STG.E.U8 desc[UR46][R4.64+0x69], R141 ;  /* 0x0000698d0400c986 */ /* 0x0001e2000c10112e */
[----:B------:R-:W-:Y:S05]  /*9940*/  @P5 BRA `(.L_x_235) ;  /* 0x00000000000c5947 */ /* 0x000fea0003800000 */
[----:B------:R-:W5:Y:S02]  /*9950*/  LDG.E.U8 R2, desc[UR46][R12.64+0x68] ;  /* 0x0000682e0c027981 */ /* 0x000f64000c1e1100 */
[----:B-----5:R-:W-:-:S05]  /*9960*/  PRMT R20, R2, 0x8880, RZ ;  /* 0x0000888002147816 */ /* 0x020fca00000000ff */
[----:B------:R-:W-:-:S07]  /*9970*/  IMAD R3, R20, R17, RZ ;  /* 0x0000001114037224 */ /* 0x000fce00078e02ff */
.L_x_235:
[----:B------:R-:W-:Y:S05]  /*9980*/  BSYNC B1 ;  /* 0x0000000000017941 */ /* 0x000fea0003800000 */
.L_x_234:
[----:B0-----:R-:W-:Y:S01]  /*9990*/  @!P5 IMAD R21, R142, R16, R3 ;  /* 0x000000108e15d224 */ /* 0x001fe200078e0203 */
[----:B------:R-:W-:Y:S04]  /*99a0*/  BSSY B1, `(.L_x_236) ;  /* 0x0000006000017945 */ /* 0x000fe80003800000 */
[----:B------:R0:W-:Y:S01]  /*99b0*/  @!P5 STG.E.U8 desc[UR46][R8.64+0x68], R21 ;  /* 0x000068150800d986 */ /* 0x0001e2000c10112e */
[----:B------:R-:W-:Y:S05]  /*99c0*/  @P6 BRA `(.L_x_237) ;  /* 0x00000000000c6947 */ /* 0x000fea0003800000 */
[----:B------:R-:W5:Y:S02]  /*99d0*/  LDG.E.U8 R2, desc[UR46][R12.64+0x69] ;  /* 0x0000692e0c027981 */ /* 0x000f64000c1e1100 */
[----:B-----5:R-:W-:-:S05]  /*99e0*/  PRMT R20, R2, 0x8880, RZ ;  /* 0x0000888002147816 */ /* 0x020fca00000000ff */
[----:B------:R-:W-:-:S07]  /*99f0*/  IMAD R3, R20, R17, RZ ;  /* 0x0000001114037224 */ /* 0x000fce00078e02ff */
.L_x_237:
[----:B------:R-:W-:Y:S05]  /*9a00*/  BSYNC B1 ;  /* 0x0000000000017941 */ /* 0x000fea0003800000 */
.L_x_236:
        /* <DEDUP_REMOVED lines=10> */
.L_x_239:
[----:B------:R-:W-:Y:S05]  /*9ab0*/  BSYNC B1 ;  /* 0x0000000000017941 */ /* 0x000fea0003800000 */
.L_x_238:
[----:B0-----:R-:W-:Y:S01]  /*9ac0*/  @!P4 IMAD R21, R144, R16, R3 ;  /* 0x000000109015c224 */ /* 0x001fe200078e0203 */
[----:B------:R-:W-:Y:S04]  /*9ad0*/  BSSY B1, `(.L_x_240) ;  /* 0x0000006000017945 */ /* 0x000fe80003800000 */
[----:B------:R0:W-:Y:S01]  /*9ae0*/  @!P4 STG.E.U8 desc[UR46][R4.64+0x70], R21 ;  /* 0x000070150400c986 */ /* 0x0001e2000c10112e */
[----:B------:R-:W-:Y:S05]  /*9af0*/  @P5 BRA `(.L_x_241) ;  /* 0x00000000000c5947 */ /* 0x000fea0003800000 */
[----:B------:R-:W5:Y:S02]  /*9b00*/  LDG.E.U8 R2, desc[UR46][R14.64+0x71] ;  /* 0x0000712e0e027981 */ /* 0x000f64000c1e1100 */
[----:B-----5:R-:W-:-:S05]  /*9b10*/  PRMT R20, R2, 0x8880, RZ ;  /* 0x0000888002147816 */ /* 0x020fca00000000ff */
[----:B------:R-:W-:-:S07]  /*9b20*/  IMAD R3, R20, R17, RZ ;  /* 0x0000001114037224 */ /* 0x000fce00078e02ff */
.L_x_241:
[----:B------:R-:W-:Y:S05]  /*9b30*/  BSYNC B1 ;  /* 0x0000000000017941 */ /* 0x000fea0003800000 */
.L_x_240:
[----:B------:R-:W-:Y:S01]  /*9b40*/  @!P5 IMAD R145, R145, R16, R3 ;  /* 0x000000109191d224 */ /* 0x000fe200078e0203 */
[----:B------:R-:W-:Y:S04]  /*9b50*/  BSSY B1, `(.L_x_242) ;  /* 0x0000006000017945 */ /* 0x000fe80003800000 */
[----:B------:R0:W-:Y:S01]  /*9b60*/  @!P5 STG.E.U8 desc[UR46][R4.64+0x71], R145 ;  /* 0x000071910400d986 */ /* 0x0001e2000c10112e */
[----:B------:R-:W-:Y:S05]  /*9b70*/  @P6 BRA `(.L_x_243) ;  /* 0x00000000000c6947 */ /* 0x000fea0003800000 */
[----:B------:R-:W5:Y:S02]  /*9b80*/  LDG.E.U8 R2, desc[UR46][R12.64+0x70] ;  /* 0x0000702e0c027981 */ /* 0x000f64000c1e1100 */
[----:B-----5:R-:W-:-:S05]  /*9b90*/  PRMT R20, R2, 0x8880, RZ ;  /* 0x0000888002147816 */ /* 0x020fca00000000ff */
[----:B------:R-:W-:-:S07]  /*9ba0*/  IMAD R3, R20, R17, RZ ;  /* 0x0000001114037224 */ /* 0x000fce00078e02ff */
.L_x_243:
[----:B------:R-:W-:Y:S05]  /*9bb0*/  BSYNC B1 ;  /* 0x0000000000017941 */ /* 0x000fea0003800000 */
.L_x_242:
        /* <DEDUP_REMOVED lines=10> */
.L_x_245:
[----:B------:R-:W-:Y:S05]  /*9c60*/  BSYNC B1 ;  /* 0x0000000000017941 */ /* 0x000fea0003800000 */
.L_x_244:
[----:B------:R-:W-:Y:S01]  /*9c70*/  @!P4 IMAD R147, R147, R16, R3 ;  /* 0x000000109393c224 */ /* 0x000fe200078e0203 */
[----:B------:R-:W-:Y:S04]  /*9c80*/  BSSY B1, `(.L_x_246) ;  /* 0x0000006000017945 */ /* 0x000fe80003800000 */
[----:B------:R0:W-:Y:S01]  /*9c90*/  @!P4 STG.E.U8 desc[UR46][R8.64+0x71], R147 ;  /* 0x000071930800c986 */ /* 0x0001e2000c10112e */
[----:B------:R-:W-:Y:S05]  /*9ca0*/  @P5 BRA `(.L_x_247) ;  /* 0x00000000000c5947 */ /* 0x000fea0003800000 */
[----:B------:R-:W5:Y:S02]  /*9cb0*/  LDG.E.U8 R2, desc[UR46][R14.64+0x78] ;  /* 0x0000782e0e027981 */ /* 0x000f64000c1e1100 */
[----:B-----5:R-:W-:-:S05]  /*9cc0*/  PRMT R20, R2, 0x8880, RZ ;  /* 0x0000888002147816 */ /* 0x020fca00000000ff */
[----:B------:R-:W-:-:S07]  /*9cd0*/  IMAD R3, R20, R17, RZ ;  /* 0x0000001114037224 */ /* 0x000fce00078e02ff */
.L_x_247:
[----:B------:R-:W-:Y:S05]  /*9ce0*/  BSYNC B1 ;  /* 0x0000000000017941 */ /* 0x000fea0003800000 */
.L_x_246:
[----:B0-----:R-:W-:Y:S01]  /*9cf0*/  @!P5 IMAD R21, R148, R16, R3 ;  /* 0x000000109415d224 */ /* 0x001fe200078e0203 */
[----:B------:R-:W-:Y:S04]  /*9d00*/  BSSY B1, `(.L_x_248) ;  /* 0x0000006000017945 */ /* 0x000fe80003800000 */
[----:B------:R0:W-:Y:S01]  /*9d10*/  @!P5 STG.E.U8 desc[UR46][R4.64+0x78], R21 ;  /* 0x000078150400d986 */ /* 0x0001e2000c10112e */
[----:B------:R-:W-:Y:S05]  /*9d20*/  @P6 BRA `(.L_x_249) ;  /* 0x00000000000c6947 */ /* 0x000fea0003800000 */
[----:B------:R-:W5:Y:S02]  /*9d30*/  LDG.E.U8 R2, desc[UR46][R14.64+0x79] ;  /* 0x0000792e0e027981 */ /* 0x000f64000c1e1100 */
[----:B-----5:R-:W-:-:S05]  /*9d40*/  PRMT R20, R2, 0x8880, RZ ;  /* 0x0000888002147816 */ /* 0x020fca00000000ff */
[----:B------:R-:W-:-:S07]  /*9d50*/  IMAD R3, R20, R17, RZ ;  /* 0x0000001114037224 */ /* 0x000fce00078e02ff */
.L_x_249:
[----:B------:R-:W-:Y:S05]  /*9d60*/  BSYNC B1 ;  /* 0x0000000000017941 */ /* 0x000fea0003800000 */
.L_x_248:
        /* <DEDUP_REMOVED lines=10> */
.L_x_251:
[----:B------:R-:W-:Y:S05]  /*9e10*/  BSYNC B1 ;  /* 0x0000000000017941 */ /* 0x000fea0003800000 */
.L_x_250:
[----:B0-----:R-:W-:Y:S01]  /*9e20*/  @!P4 IMAD R21, R150, R16, R3 ;  /* 0x000000109615c224 */ /* 0x001fe200078e0203 */
[----:B------:R-:W-:Y:S04]  /*9e30*/  BSSY B1, `(.L_x_252) ;  /* 0x0000006000017945 */ /* 0x000fe80003800000 */
[----:B------:R0:W-:Y:S01]  /*9e40*/  @!P4 STG.E.U8 desc[UR46][R8.64+0x78], R21 ;  /* 0x000078150800c986 */ /* 0x0001e2000c10112e */
[----:B------:R-:W-:Y:S05]  /*9e50*/  @P5 BRA `(.L_x_253) ;  /* 0x00000000000c5947 */ /* 0x000fea0003800000 */
[----:B------:R-:W5:Y:S02]  /*9e60*/  LDG.E.U8 R2, desc[UR46][R12.64+0x79] ;  /* 0x0000792e0c027981 */ /* 0x000f64000c1e1100 */
[----:B-----5:R-:W-:-:S05]  /*9e70*/  PRMT R20, R2, 0x8880, RZ ;  /* 0x0000888002147816 */ /* 0x020fca00000000ff */
[----:B------:R-:W-:-:S07]  /*9e80*/  IMAD R3, R20, R17, RZ ;  /* 0x0000001114037224 */ /* 0x000fce00078e02ff */
.L_x_253:
[----:B------:R-:W-:Y:S05]  /*9e90*/  BSYNC B1 ;  /* 0x0000000000017941 */ /* 0x000fea0003800000 */
.L_x_252:
[----:B------:R-:W-:Y:S01]  /*9ea0*/  @!P5 IMAD R151, R151, R16, R3 ;  /* 0x000000109797d224 */ /* 0x000fe200078e0203 */
[----:B------:R-:W-:Y:S04]  /*9eb0*/  BSSY B1, `(.L_x_254) ;  /* 0x0000006000017945 */ /* 0x000fe80003800000 */
[----:B------:R0:W-:Y:S01]  /*9ec0*/  @!P5 STG.E.U8 desc[UR46][R8.64+0x79], R151 ;  /* 0x000079970800d986 */ /* 0x0001e2000c10112e */
[----:B------:R-:W-:Y:S05]  /*9ed0*/  @P6 BRA `(.L_x_255) ;  /* 0x00000000000c6947 */ /* 0x000fea0003800000 */
[----:B------:R-:W5:Y:S02]  /*9ee0*/  LDG.E.U8 R2, desc[UR46][R22.64+0x60] ;  /* 0x0000602e16027981 */ /* 0x000f64000c1e1100 */
[----:B-----5:R-:W-:-:S05]  /*9ef0*/  PRMT R20, R2, 0x8880, RZ ;  /* 0x0000888002147816 */ /* 0x020fca00000000ff */
[----:B------:R-:W-:-:S07]  /*9f00*/  IMAD R3, R20, R17, RZ ;  /* 0x0000001114037224 */ /* 0x000fce00078e02ff */
.L_x_255:
[----:B------:R-:W-:Y:S05]  /*9f10*/  BSYNC B1 ;  /* 0x0000000000017941 */ /* 0x000fea0003800000 */
.L_x_254:
        /* <DEDUP_REMOVED lines=10> */
.L_x_257:
[----:B------:R-:W-:Y:S05]  /*9fc0*/  BSYNC B1 ;  /* 0x0000000000017941 */ /* 0x000fea0003800000 */
.L_x_256:
[----:B------:R-:W-:Y:S01]  /*9fd0*/  @!P4 IMAD R121, R121, R16, R3 ;  /* 0x000000107979c224 */ /* 0x000fe200078e0203 */
[----:B------:R-:W-:Y:S04]  /*9fe0*/  BSSY B1, `(.L_x_258) ;  /* 0x0000006000017945 */ /* 0x000fe80003800000 */
[----:B------:R0:W-:Y:S01]  /*9ff0*/  @!P4 STG.E.U8 desc[UR46][R6.64+0x61], R121 ;  /* 0x000061790600c986 */ /* 0x0001e2000c10112e */
[----:B------:R-:W-:Y:S05]  /*a000*/  @P5 BRA `(.L_x_259) ;  /* 0x00000000000c5947 */ /* 0x000fea0003800000 */
[----:B------:R-:W5:Y:S02]  /*a010*/  LDG.E.U8 R2, desc[UR46][R18.64+0x60] ;  /* 0x0000602e12027981 */ /* 0x000f64000c1e1100 */
[----:B-----5:R-:W-:-:S05]  /*a020*/  PRMT R20, R2, 0x8880, RZ ;  /* 0x0000888002147816 */ /* 0x020fca00000000ff */
[----:B------:R-:W-:-:S07]  /*a030*/  IMAD R3, R20, R17, RZ ;  /* 0x0000001114037224 */ /* 0x000fce00078e02ff */
.L_x_259:
[----:B------:R-:W-:Y:S05]  /*a040*/  BSYNC B1 ;  /* 0x0000000000017941 */ /* 0x000fea0003800000 */
.L_x_258:
[----:B0-----:R-:W-:Y:S01]  /*a050*/  @!P5 IMAD R21, R122, R16, R3 ;  /* 0x000000107a15d224 */ /* 0x001fe200078e0203 */
[----:B------:R-:W-:Y:S04]  /*a060*/  BSSY B1, `(.L_x_260) ;  /* 0x0000006000017945 */ /* 0x000fe80003800000 */
[----:B------:R0:W-:Y:S01]  /*a070*/  @!P5 STG.E.U8 desc[UR46][R10.64+0x60], R21 ;  /* 0x000060150a00d986 */ /* 0x0001e2000c10112e */
[----:B------:R-:W-:Y:S05]  /*a080*/  @P6 BRA `(.L_x_261) ;  /* 0x00000000000c6947 */ /* 0x000fea0003800000 */
[----:B------:R-:W5:Y:S02]  /*a090*/  LDG.E.U8 R2, desc[UR46][R18.64+0x61] ;  /* 0x0000612e12027981 */ /* 0x000f64000c1e1100 */
[----:B-----5:R-:W-:-:S05]  /*a0a0*/  PRMT R20, R2, 0x8880, RZ ;  /* 0x0000888002147816 */ /* 0x020fca00000000ff */
[----:B------:R-:W-:-:S07]  /*a0b0*/  IMAD R3, R20, R17, RZ ;  /* 0x0000001114037224 */ /* 0x000fce00078e02ff */
.L_x_261:
[----:B------:R-:W-:Y:S05]  /*a0c0*/  BSYNC B1 ;  /* 0x0000000000017941 */ /* 0x000fea0003800000 */
.L_x_260:
        /* <DEDUP_REMOVED lines=10> */
.L_x_263:
[----:B------:R-:W-:Y:S05]  /*a170*/  BSYNC B1 ;  /* 0x0000000000017941 */ /* 0x000fea0003800000 */
.L_x_262:
[----:B0-----:R-:W-:Y:S01]  /*a180*/  @!P4 IMAD R21, R124, R16, R3 ;  /* 0x000000107c15c224 */ /* 0x001fe200078e0203 */
[----:B------:R-:W-:Y:S04]  /*a190*/  BSSY B1, `(.L_x_264) ;  /* 0x0000006000017945 */ /* 0x000fe80003800000 */
[----:B------:R0:W-:Y:S01]  /*a1a0*/  @!P4 STG.E.U8 desc[UR46][R6.64+0x68], R21 ;  /* 0x000068150600c986 */ /* 0x0001e2000c10112e */
[----:B------:R-:W-:Y:S05]  /*a1b0*/  @P5 BRA `(.L_x_265) ;  /* 0x00000000000c5947 */ /* 0x000fea0003800000 */
[----:B------:R-:W5:Y:S02]  /*a1c0*/  LDG.E.U8 R2, desc[UR46][R22.64+0x69] ;  /* 0x0000692e16027981 */ /* 0x000f64000c1e1100 */
[----:B-----5:R-:W-:-:S05]  /*a1d0*/  PRMT R20, R2, 0x8880, RZ ;  /* 0x0000888002147816 */ /* 0x020fca00000000ff */
[----:B------:R-:W-:-:S07]  /*a1e0*/  IMAD R3, R20, R17, RZ ;  /* 0x0000001114037224 */ /* 0x000fce00078e02ff */
.L_x_265:
[----:B------:R-:W-:Y:S05]  /*a1f0*/  BSYNC B1 ;  /* 0x0000000000017941 */ /* 0x000fea0003800000 */
.L_x_264:
[----:B------:R-:W-:Y:S01]  /*a200*/  @!P5 IMAD R125, R125, R16, R3 ;  /* 0x000000107d7dd224 */ /* 0x000fe200078e0203 */
[----:B------:R-:W-:Y:S04]  /*a210*/  BSSY B1, `(.L_x_266) ;  /* 0x0000006000017945 */ /* 0x000fe80003800000 */
[----:B------:R0:W-:Y:S01]  /*a220*/  @!P5 STG.E.U8 desc[UR46][R6.64+0x69], R125 ;  /* 0x0000697d0600d986 */ /* 0x0001e2000c10112e */
[----:B------:R-:W-:Y:S05]  /*a230*/  @P6 BRA `(.L_x_267) ;  /* 0x00000000000c6947 */ /* 0x000fea0003800000 */
[----:B------:R-:W5:Y:S02]  /*a240*/  LDG.E.U8 R2, desc[UR46][R18.64+0x68] ;  /* 0x0000682e12027981 */ /* 0x000f64000c1e1100 */
[----:B-----5:R-:W-:-:S05]  /*a250*/  PRMT R20, R2, 0x8880, RZ ;  /* 0x0000888002147816 */ /* 0x020fca00000000ff */
[----:B------:R-:W-:-:S07]  /*a260*/  IMAD R3, R20, R17, RZ ;  /* 0x0000001114037224 */ /* 0x000fce00078e02ff */
.L_x_267:
[----:B------:R-:W-:Y:S05]  /*a270*/  BSYNC B1 ;  /* 0x0000000000017941 */ /* 0x000fea0003800000 */
.L_x_266:
        /* <DEDUP_REMOVED lines=10> */
.L_x_269:
[----:B------:R-:W-:Y:S05]  /*a320*/  BSYNC B1 ;  /* 0x0000000000017941 */ /* 0x000fea0003800000 */
.L_x_268:
[----:B------:R-:W-:Y:S01]  /*a330*/  @!P4 IMAD R127, R127, R16, R3 ;  /* 0x000000107f7fc224 */ /* 0x000fe200078e0203 */
[----:B------:R-:W-:Y:S04]  /*a340*/  BSSY B1, `(.L_x_270) ;  /* 0x0000006000017945 */ /* 0x000fe80003800000 */
[----:B------:R0:W-:Y:S01]  /*a350*/  @!P4 STG.E.U8 desc[UR46][R10.64+0x69], R127 ;  /* 0x0000697f0a00c986 */ /* 0x0001e2000c10112e */
[----:B------:R-:W-:Y:S05]  /*a360*/  @P5 BRA `(.L_x_271) ;  /* 0x00000000000c5947 */ /* 0x000fea0003800000 */
[----:B------:R-:W5:Y:S02]  /*a370*/  LDG.E.U8 R2, desc[UR46][R22.64+0x70] ;  /* 0x0000702e16027981 */ /* 0x000f64000c1e1100 */
[----:B-----5:R-:W-:-:S05]  /*a380*/  PRMT R20, R2, 0x8880, RZ ;  /* 0x0000888002147816 */ /* 0x020fca00000000ff */
[----:B------:R-:W-:-:S07]  /*a390*/  IMAD R3, R20, R17, RZ ;  /* 0x0000001114037224 */ /* 0x000fce00078e02ff */
.L_x_271:
[----:B------:R-:W-:Y:S05]  /*a3a0*/  BSYNC B1 ;  /* 0x0000000000017941 */ /* 0x000fea0003800000 */
.L_x_270:
[----:B0-----:R-:W-:Y:S01]  /*a3b0*/  @!P5 IMAD R21, R128, R16, R3 ;  /* 0x000000108015d224 */ /* 0x001fe200078e0203 */
[----:B------:R-:W-:Y:S04]  /*a3c0*/  BSSY B1, `(.L_x_272) ;  /* 0x0000006000017945 */ /* 0x000fe80003800000 */
[----:B------:R0:W-:Y:S01]  /*a3d0*/  @!P5 STG.E.U8 desc[UR46][R6.64+0x70], R21 ;  /* 0x000070150600d986 */ /* 0x0001e2000c10112e */
[----:B------:R-:W-:Y:S05]  /*a3e0*/  @P6 BRA `(.L_x_273) ;  /* 0x00000000000c6947 */ /* 0x000fea0003800000 */
[----:B------:R-:W5:Y:S02]  /*a3f0*/  LDG.E.U8 R2, desc[UR46][R22.64+0x71] ;  /* 0x0000712e16027981 */ /* 0x000f64000c1e1100 */
[----:B-----5:R-:W-:-:S05]  /*a400*/  PRMT R20, R2, 0x8880, RZ ;  /* 0x0000888002147816 */ /* 0x020fca00000000ff */
[----:B------:R-:W-:-:S07]  /*a410*/  IMAD R3, R20, R17, RZ ;  /* 0x0000001114037224 */ /* 0x000fce00078e02ff */
.L_x_273:
[----:B------:R-:W-:Y:S05]  /*a420*/  BSYNC B1 ;  /* 0x0000000000017941 */ /* 0x000fea0003800000 */
.L_x_272:
        /* <DEDUP_REMOVED lines=10> */
.L_x_275:
[----:B------:R-:W-:Y:S05]  /*a4d0*/  BSYNC B1 ;  /* 0x0000000000017941 */ /* 0x000fea0003800000 */
.L_x_274:
[----:B0-----:R-:W-:Y:S01]  /*a4e0*/  @!P4 IMAD R21, R130, R16, R3 ;  /* 0x000000108215c224 */ /* 0x001fe200078e0203 */
[----:B------:R-:W-:Y:S04]  /*a4f0*/  BSSY B1, `(.L_x_276) ;  /* 0x0000006000017945 */ /* 0x000fe80003800000 */
[----:B------:R0:W-:Y:S01]  /*a500*/  @!P4 STG.E.U8 desc[UR46][R10.64+0x70], R21 ;  /* 0x000070150a00c986 */ /* 0x0001e2000c10112e */
[----:B------:R-:W-:Y:S05]  /*a510*/  @P5 BRA `(.L_x_277) ;  /* 0x00000000000c5947 */ /* 0x000fea0003800000 */
[----:B------:R-:W5:Y:S02]  /*a520*/  LDG.E.U8 R2, desc[UR46][R18.64+0x71] ;  /* 0x0000712e12027981 */ /* 0x000f64000c1e1100 */
[----:B-----5:R-:W-:-:S05]  /*a530*/  PRMT R20, R2, 0x8880, RZ ;  /* 0x0000888002147816 */ /* 0x020fca00000000ff */
[----:B------:R-:W-:-:S07]  /*a540*/  IMAD R3, R20, R17, RZ ;  /* 0x0000001114037224 */ /* 0x000fce00078e02ff */
.L_x_277:
[----:B------:R-:W-:Y:S05]  /*a550*/  BSYNC B1 ;  /* 0x0000000000017941 */ /* 0x000fea0003800000 */
.L_x_276:
[----:B------:R-:W-:Y:S01]  /*a560*/  @!P5 IMAD R131, R131, R16, R3 ;  /* 0x000000108383d224 */ /* 0x000fe200078e0203 */
[----:B------:R-:W-:Y:S04]  /*a570*/  BSSY B1, `(.L_x_278) ;  /* 0x0000006000017945 */ /* 0x000fe80003800000 */
[----:B------:R0:W-:Y:S01]  /*a580*/  @!P5 STG.E.U8 desc[UR46][R10.64+0x71], R131 ;  /* 0x000071830a00d986 */ /* 0x0001e2000c10112e */
[----:B------:R-:W-:Y:S05]  /*a590*/  @P6 BRA `(.L_x_279) ;  /* 0x00000000000c6947 */ /* 0x000fea0003800000 */
[----:B------:R-:W5:Y:S02]  /*a5a0*/  LDG.E.U8 R2, desc[UR46][R22.64+0x78] ;  /* 0x0000782e16027981 */ /* 0x000f64000c1e1100 */
[----:B-----5:R-:W-:-:S05]  /*a5b0*/  PRMT R20, R2, 0x8880, RZ ;  /* 0x0000888002147816 */ /* 0x020fca00000000ff */
[----:B------:R-:W-:-:S07]  /*a5c0*/  IMAD R3, R20, R17, RZ ;  /* 0x0000001114037224 */ /* 0x000fce00078e02ff */
.L_x_279:
[----:B------:R-:W-:Y:S05]  /*a5d0*/  BSYNC B1 ;  /* 0x0000000000017941 */ /* 0x000fea0003800000 */
.L_x_278:
        /* <DEDUP_REMOVED lines=10> */
.L_x_281:
[----:B------:R-:W-:Y:S05]  /*a680*/  BSYNC B1 ;  /* 0x0000000000017941 */ /* 0x000fea0003800000 */
.L_x_280:
[----:B------:R-:W-:Y:S01]  /*a690*/  @!P4 IMAD R133, R133, R16, R3 ;  /* 0x000000108585c224 */ /* 0x000fe200078e0203 */
[----:B------:R-:W-:Y:S04]  /*a6a0*/  BSSY B1, `(.L_x_282) ;  /* 0x0000006000017945 */ /* 0x000fe80003800000 */
[----:B------:R0:W-:Y:S01]  /*a6b0*/  @!P4 STG.E.U8 desc[UR46][R6.64+0x79], R133 ;  /* 0x000079850600c986 */ /* 0x0001e2000c10112e */
[----:B------:R-:W-:Y:S05]  /*a6c0*/  @P5 BRA `(.L_x_283) ;  /* 0x00000000000c5947 */ /* 0x000fea0003800000 */
[----:B------:R-:W5:Y:S02]  /*a6d0*/  LDG.E.U8 R2, desc[UR46][R18.64+0x78] ;  /* 0x0000782e12027981 */ /* 0x000f64000c1e1100 */
[----:B-----5:R-:W-:-:S05]  /*a6e0*/  PRMT R20, R2, 0x8880, RZ ;  /* 0x0000888002147816 */ /* 0x020fca00000000ff */
[----:B------:R-:W-:-:S07]  /*a6f0*/  IMAD R3, R20, R17, RZ ;  /* 0x0000001114037224 */ /* 0x000fce00078e02ff */
.L_x_283:
[----:B------:R-:W-:Y:S05]  /*a700*/  BSYNC B1 ;  /* 0x0000000000017941 */ /* 0x000fea0003800000 */
.L_x_282:
[----:B0-----:R-:W-:Y:S01]  /*a710*/  @!P5 IMAD R21, R134, R16, R3 ;  /* 0x000000108615d224 */ /* 0x001fe200078e0203 */
[----:B------:R-:W-:Y:S04]  /*a720*/  BSSY B1, `(.L_x_284) ;  /* 0x0000006000017945 */ /* 0x000fe80003800000 */
[----:B------:R0:W-:Y:S01]  /*a730*/  @!P5 STG.E.U8 desc[UR46][R10.64+0x78], R21 ;  /* 0x000078150a00d986 */ /* 0x0001e2000c10112e */
[----:B------:R-:W-:Y:S05]  /*a740*/  @P6 BRA `(.L_x_285) ;  /* 0x00000000000c6947 */ /* 0x000fea0003800000 */
[----:B------:R-:W5:Y:S02]  /*a750*/  LDG.E.U8 R2, desc[UR46][R18.64+0x79] ;  /* 0x0000792e12027981 */ /* 0x000f64000c1e1100 */
[----:B-----5:R-:W-:-:S05]  /*a760*/  PRMT R20, R2, 0x8880, RZ ;  /* 0x0000888002147816 */ /* 0x020fca00000000ff */
[----:B------:R-:W-:-:S07]  /*a770*/  IMAD R3, R20, R17, RZ ;  /* 0x0000001114037224 */ /* 0x000fce00078e02ff */
.L_x_285:
[----:B------:R-:W-:Y:S05]  /*a780*/  BSYNC B1 ;  /* 0x0000000000017941 */ /* 0x000fea0003800000 */
.L_x_284:
        /* <DEDUP_REMOVED lines=10> */
.L_x_287:
[----:B------:R-:W-:Y:S05]  /*a830*/  BSYNC B1 ;  /* 0x0000000000017941 */ /* 0x000fea0003800000 */
.L_x_286:
[----:B0-----:R-:W-:Y:S01]  /*a840*/  @!P4 IMAD R21, R104, R16, R3 ;  /* 0x000000106815c224 */ /* 0x001fe200078e0203 */
[----:B------:R-:W-:Y:S04]  /*a850*/  BSSY B1, `(.L_x_288) ;  /* 0x0000006000017945 */ /* 0x000fe80003800000 */
[----:B------:R0:W-:Y:S01]  /*a860*/  @!P4 STG.E.U8 desc[UR46][R4.64+0x80], R21 ;  /* 0x000080150400c986 */ /* 0x0001e2000c10112e */
[----:B------:R-:W-:Y:S05]  /*a870*/  @P5 BRA `(.L_x_289) ;  /* 0x00000000000c5947 */ /* 0x000fea0003800000 */
[----:B------:R-:W5:Y:S02]  /*a880*/  LDG.E.U8 R2, desc[UR46][R14.64+0x81] ;  /* 0x0000812e0e027981 */ /* 0x000f64000c1e1100 */
[----:B-----5:R-:W-:-:S05]  /*a890*/  PRMT R20, R2, 0x8880, RZ ;  /* 0x0000888002147816 */ /* 0x020fca00000000ff */
[----:B------:R-:W-:-:S07]  /*a8a0*/  IMAD R3, R20, R17, RZ ;  /* 0x0000001114037224 */ /* 0x000fce00078e02ff */
.L_x_289:
[----:B------:R-:W-:Y:S05]  /*a8b0*/  BSYNC B1 ;  /* 0x0000000000017941 */ /* 0x000fea0003800000 */
.L_x_288:
[----:B------:R-:W-:Y:S01]  /*a8c0*/  @!P5 IMAD R105, R105, R16, R3 ;  /* 0x000000106969d224 */ /* 0x000fe200078e0203 */
[----:B------:R-:W-:Y:S04]  /*a8d0*/  BSSY B1, `(.L_x_290) ;  /* 0x0000006000017945 */ /* 0x000fe80003800000 */
[----:B------:R0:W-:Y:S01]  /*a8e0*/  @!P5 STG.E.U8 desc[UR46][R4.64+0x81], R105 ;  /* 0x000081690400d986 */ /* 0x0001e2000c10112e */
[----:B------:R-:W-:Y:S05]  /*a8f0*/  @P6 BRA `(.L_x_291) ;  /* 0x00000000000c6947 */ /* 0x000fea0003800000 */
[----:B------:R-:W5:Y:S02]  /*a900*/  LDG.E.U8 R2, desc[UR46][R12.64+0x80] ;  /* 0x0000802e0c027981 */ /* 0x000f64000c1e1100 */
[----:B-----5:R-:W-:-:S05]  /*a910*/  PRMT R20, R2, 0x8880, RZ ;  /* 0x0000888002147816 */ /* 0x020fca00000000ff */
[----:B------:R-:W-:-:S07]  /*a920*/  IMAD R3, R20, R17, RZ ;  /* 0x0000001114037224 */ /* 0x000fce00078e02ff */
.L_x_291:
[----:B------:R-:W-:Y:S05]  /*a930*/  BSYNC B1 ;  /* 0x0000000000017941 */ /* 0x000fea0003800000 */
.L_x_290:
        /* <DEDUP_REMOVED lines=10> */
.L_x_293:
[----:B------:R-:W-:Y:S05]  /*a9e0*/  BSYNC B1 ;  /* 0x0000000000017941 */ /* 0x000fea0003800000 */
.L_x_292:
[----:B------:R-:W-:Y:S01]  /*a9f0*/  @!P4 IMAD R107, R107, R16, R3 ;  /* 0x000000106b6bc224 */ /* 0x000fe200078e0203 */
[----:B------:R-:W-:Y:S04]  /*aa00*/  BSSY B1, `(.L_x_294) ;  /* 0x0000006000017945 */ /* 0x000fe80003800000 */
[----:B------:R0:W-:Y:S01]  /*aa10*/  @!P4 STG.E.U8 desc[UR46][R8.64+0x81], R107 ;  /* 0x0000816b0800c986 */ /* 0x0001e2000c10112e */
[----:B------:R-:W-:Y:S05]  /*aa20*/  @P5 BRA `(.L_x_295) ;  /* 0x00000000000c5947 */ /* 0x000fea0003800000 */
[----:B------:R-:W5:Y:S02]  /*aa30*/  LDG.E.U8 R2, desc[UR46][R14.64+0x88] ;  /* 0x0000882e0e027981 */ /* 0x000f64000c1e1100 */
[----:B-----5:R-:W-:-:S05]  /*aa40*/  PRMT R20, R2, 0x8880, RZ ;  /* 0x0000888002147816 */ /* 0x020fca00000000ff */
[----:B------:R-:W-:-:S07]  /*aa50*/  IMAD R3, R20, R17, RZ ;  /* 0x0000001114037224 */ /* 0x000fce00078e02ff */
.L_x_295:
[----:B------:R-:W-:Y:S05]  /*aa60*/  BSYNC B1 ;  /* 0x0000000000017941 */ /* 0x000fea0003800000 */
.L_x_294:
[----:B0-----:R-:W-:Y:S01]  /*aa70*/  @!P5 IMAD R21, R108, R16, R3 ;  /* 0x000000106c15d224 */ /* 0x001fe200078e0203 */
[----:B------:R-:W-:Y:S04]  /*aa80*/  BSSY B1, `(.L_x_296) ;  /* 0x0000006000017945 */ /* 0x000fe80003800000 */
[----:B------:R0:W-:Y:S01]  /*aa90*/  @!P5 STG.E.U8 desc[UR46][R4.64+0x88], R21 ;  /* 0x000088150400d986 */ /* 0x0001e2000c10112e */
[----:B------:R-:W-:Y:S05]  /*aaa0*/  @P6 BRA `(.L_x_297) ;  /* 0x00000000000c6947 */ /* 0x000fea0003800000 */
[----:B------:R-:W5:Y:S02]  /*aab0*/  LDG.E.U8 R2, desc[UR46][R14.64+0x89] ;  /* 0x0000892e0e027981 */ /* 0x000f64000c1e1100 */
[----:B-----5:R-:W-:-:S05]  /*aac0*/  PRMT R20, R2, 0x8880, RZ ;  /* 0x0000888002147816 */ /* 0x020fca00000000ff */
[----:B------:R-:W-:-:S07]  /*aad0*/  IMAD R3, R20, R17, RZ ;  /* 0x0000001114037224 */ /* 0x000fce00078e02ff */
.L_x_297:
[----:B------:R-:W-:Y:S05]  /*aae0*/  BSYNC B1 ;  /* 0x0000000000017941 */ /* 0x000fea0003800000 */
.L_x_296:
        /* <DEDUP_REMOVED lines=10> */
.L_x_299:
[----:B------:R-:W-:Y:S05]  /*ab90*/  BSYNC B1 ;  /* 0x0000000000017941 */ /* 0x000fea0003800000 */
.L_x_298:
[----:B0-----:R-:W-:Y:S01]  /*aba0*/  @!P4 IMAD R21, R110, R16, R3 ;  /* 0x000000106e15c224 */ /* 0x001fe200078e0203 */
[----:B------:R-:W-:Y:S04]  /*abb0*/  BSSY B1, `(.L_x_300) ;  /* 0x0000006000017945 */ /* 0x000fe80003800000 */
[----:B------:R0:W-:Y:S01]  /*abc0*/  @!P4 STG.E.U8 desc[UR46][R8.64+0x88], R21 ;  /* 0x000088150800c986 */ /* 0x0001e2000c10112e */
[----:B------:R-:W-:Y:S05]  /*abd0*/  @P5 BRA `(.L_x_301) ;  /* 0x00000000000c5947 */ /* 0x000fea0003800000 */
[----:B------:R-:W5:Y:S02]  /*abe0*/  LDG.E.U8 R2, desc[UR46][R12.64+0x89] ;  /* 0x0000892e0c027981 */ /* 0x000f64000c1e1100 */
[----:B-----5:R-:W-:-:S05]  /*abf0*/  PRMT R20, R2, 0x8880, RZ ;  /* 0x0000888002147816 */ /* 0x020fca00000000ff */
[----:B------:R-:W-:-:S07]  /*ac00*/  IMAD R3, R20, R17, RZ ;  /* 0x0000001114037224 */ /* 0x000fce00078e02ff */
.L_x_301:
[----:B------:R-:W-:Y:S05]  /*ac10*/  BSYNC B1 ;  /* 0x0000000000017941 */ /* 0x000fea0003800000 */
.L_x_300:
[----:B------:R-:W-:Y:S01]  /*ac20*/  @!P5 IMAD R111, R111, R16, R3 ;  /* 0x000000106f6fd224 */ /* 0x000fe200078e0203 */
[----:B------:R-:W-:Y:S04]  /*ac30*/  BSSY B1, `(.L_x_302) ;  /* 0x0000006000017945 */ /* 0x000fe80003800000 */
[----:B------:R0:W-:Y:S01]  /*ac40*/  @!P5 STG.E.U8 desc[UR46][R8.64+0x89], R111 ;  /* 0x0000896f0800d986 */ /* 0x0001e2000c10112e */
[----:B------:R-:W-:Y:S05]  /*ac50*/  @P6 BRA `(.L_x_303) ;  /* 0x00000000000c6947 */ /* 0x000fea0003800000 */
[----:B------:R-:W5:Y:S02]  /*ac60*/  LDG.E.U8 R2, desc[UR46][R14.64+0x90] ;  /* 0x0000902e0e027981 */ /* 0x000f64000c1e1100 */
[----:B-----5:R-:W-:-:S05]  /*ac70*/  PRMT R20, R2, 0x8880, RZ ;  /* 0x0000888002147816 */ /* 0x020fca00000000ff */
[----:B------:R-:W-:-:S07]  /*ac80*/  IMAD R3, R20, R17, RZ ;  /* 0x0000001114037224 */ /* 0x000fce00078e02ff */
.L_x_303:
[----:B------:R-:W-:Y:S05]  /*ac90*/  BSYNC B1 ;  /* 0x0000000000017941 */ /* 0x000fea0003800000 */
.L_x_302:
        /* <DEDUP_REMOVED lines=10> */
.L_x_305:
[----:B------:R-:W-:Y:S05]  /*ad40*/  BSYNC B1 ;  /* 0x0000000000017941 */ /* 0x000fea0003800000 */
.L_x_304:
[----:B------:R-:W-:Y:S01]  /*ad50*/  @!P4 IMAD R113, R113, R16, R3 ;  /* 0x000000107171c224 */ /* 0x000fe200078e0203 */
[----:B------:R-:W-:Y:S04]  /*ad60*/  BSSY B1, `(.L_x_306) ;  /* 0x0000006000017945 */ /* 0x000fe80003800000 */
[----:B------:R0:W-:Y:S01]  /*ad70*/  @!P4 STG.E.U8 desc[UR46][R4.64+0x91], R113 ;  /* 0x000091710400c986 */ /* 0x0001e2000c10112e */
[----:B------:R-:W-:Y:S05]  /*ad80*/  @P5 BRA `(.L_x_307) ;  /* 0x00000000000c5947 */ /* 0x000fea0003800000 */
[----:B------:R-:W5:Y:S02]  /*ad90*/  LDG.E.U8 R2, desc[UR46][R12.64+0x90] ;  /* 0x0000902e0c027981 */ /* 0x000f64000c1e1100 */
[----:B-----5:R-:W-:-:S05]  /*ada0*/  PRMT R20, R2, 0x8880, RZ ;  /* 0x0000888002147816 */ /* 0x020fca00000000ff */
[----:B------:R-:W-:-:S07]  /*adb0*/  IMAD R3, R20, R17, RZ ;  /* 0x0000001114037224 */ /* 0x000fce00078e02ff */
.L_x_307:
[----:B------:R-:W-:Y:S05]  /*adc0*/  BSYNC B1 ;  /* 0x0000000000017941 */ /* 0x000fea0003800000 */
.L_x_306:
[----:B0-----:R-:W-:Y:S01]  /*add0*/  @!P5 IMAD R21, R114, R16, R3 ;  /* 0x000000107215d224 */ /* 0x001fe200078e0203 */
[----:B------:R-:W-:Y:S04]  /*ade0*/  BSSY B1, `(.L_x_308) ;  /* 0x0000006000017945 */ /* 0x000fe80003800000 */
[----:B------:R0:W-:Y:S01]  /*adf0*/  @!P5 STG.E.U8 desc[UR46][R8.64+0x90], R21 ;  /* 0x000090150800d986 */ /* 0x0001e2000c10112e */
[----:B------:R-:W-:Y:S05]  /*ae00*/  @P6 BRA `(.L_x_309) ;  /* 0x00000000000c6947 */ /* 0x000fea0003800000 */
[----:B------:R-:W5:Y:S02]  /*ae10*/  LDG.E.U8 R2, desc[UR46][R12.64+0x91] ;  /* 0x0000912e0c027981 */ /* 0x000f64000c1e1100 */
[----:B-----5:R-:W-:-:S05]  /*ae20*/  PRMT R20, R2, 0x8880, RZ ;  /* 0x0000888002147816 */ /* 0x020fca00000000ff */
[----:B------:R-:W-:-:S07]  /*ae30*/  IMAD R3, R20, R17, RZ ;  /* 0x0000001114037224 */ /* 0x000fce00078e02ff */
.L_x_309:
[----:B------:R-:W-:Y:S05]  /*ae40*/  BSYNC B1 ;  /* 0x0000000000017941 */ /* 0x000fea0003800000 */
.L_x_308:
        /* <DEDUP_REMOVED lines=10> */
.L_x_311:
[----:B------:R-:W-:Y:S05]  /*aef0*/  BSYNC B1 ;  /* 0x0000000000017941 */ /* 0x000fea0003800000 */
.L_x_310:
[----:B0-----:R-:W-:Y:S01]  /*af00*/  @!P4 IMAD R21, R116, R16, R3 ;  /* 0x000000107415c224 */ /* 0x001fe200078e0203 */
[----:B------:R-:W-:Y:S04]  /*af10*/  BSSY B1, `(.L_x_312) ;  /* 0x0000006000017945 */ /* 0x000fe80003800000 */
[----:B------:R0:W-:Y:S01]  /*af20*/  @!P4 STG.E.U8 desc[UR46][R4.64+0x98], R21 ;  /* 0x000098150400c986 */ /* 0x0001e2000c10112e */
[----:B------:R-:W-:Y:S05]  /*af30*/  @P5 BRA `(.L_x_313) ;  /* 0x00000000000c5947 */ /* 0x000fea0003800000 */
[----:B------:R-:W5:Y:S02]  /*af40*/  LDG.E.U8 R2, desc[UR46][R14.64+0x99] ;  /* 0x0000992e0e027981 */ /* 0x000f64000c1e1100 */
[----:B-----5:R-:W-:-:S05]  /*af50*/  PRMT R20, R2, 0x8880, RZ ;  /* 0x0000888002147816 */ /* 0x020fca00000000ff */
[----:B------:R-:W-:-:S07]  /*af60*/  IMAD R3, R20, R17, RZ ;  /* 0x0000001114037224 */ /* 0x000fce00078e02ff */
.L_x_313:
[----:B------:R-:W-:Y:S05]  /*af70*/  BSYNC B1 ;  /* 0x0000000000017941 */ /* 0x000fea0003800000 */
.L_x_312:
[----:B------:R-:W-:Y:S01]  /*af80*/  @!P5 IMAD R117, R117, R16, R3 ;  /* 0x000000107575d224 */ /* 0x000fe200078e0203 */
[----:B------:R-:W-:Y:S04]  /*af90*/  BSSY B1, `(.L_x_314) ;  /* 0x0000006000017945 */ /* 0x000fe80003800000 */
[----:B------:R0:W-:Y:S01]  /*afa0*/  @!P5 STG.E.U8 desc[UR46][R4.64+0x99], R117 ;  /* 0x000099750400d986 */ /* 0x0001e2000c10112e */
[----:B------:R-:W-:Y:S05]  /*afb0*/  @P6 BRA `(.L_x_315) ;  /* 0x00000000000c6947 */ /* 0x000fea0003800000 */
[----:B------:R-:W5:Y:S02]  /*afc0*/  LDG.E.U8 R2, desc[UR46][R12.64+0x98] ;  /* 0x0000982e0c027981 */ /* 0x000f64000c1e1100 */
[----:B-----5:R-:W-:-:S05]  /*afd0*/  PRMT R20, R2, 0x8880, RZ ;  /* 0x0000888002147816 */ /* 0x020fca00000000ff */
[----:B------:R-:W-:-:S07]  /*afe0*/  IMAD R3, R20, R17, RZ ;  /* 0x0000001114037224 */ /* 0x000fce00078e02ff */
.L_x_315:
[----:B------:R-:W-:Y:S05]  /*aff0*/  BSYNC B1 ;  /* 0x0000000000017941 */ /* 0x000fea0003800000 */
.L_x_314:
        /* <DEDUP_REMOVED lines=10> */
.L_x_317:
[----:B------:R-:W-:Y:S05]  /*b0a0*/  BSYNC B1 ;  /* 0x0000000000017941 */ /* 0x000fea0003800000 */
.L_x_316:
[----:B------:R-:W-:Y:S01]  /*b0b0*/  @!P4 IMAD R119, R119, R16, R3 ;  /* 0x000000107777c224 */ /* 0x000fe200078e0203 */
[----:B------:R-:W-:Y:S04]  /*b0c0*/  BSSY B1, `(.L_x_318) ;  /* 0x0000006000017945 */ /* 0x000fe80003800000 */
[----:B------:R0:W-:Y:S01]  /*b0d0*/  @!P4 STG.E.U8 desc[UR46][R8.64+0x99], R119 ;  /* 0x000099770800c986 */ /* 0x0001e2000c10112e */
[----:B------:R-:W-:Y:S05]  /*b0e0*/  @P5 BRA `(.L_x_319) ;  /* 0x00000000000c5947 */ /* 0x000fea0003800000 */
[----:B------:R-:W5:Y:S02]  /*b0f0*/  LDG.E.U8 R2, desc[UR46][R22.64+0x80] ;  /* 0x0000802e16027981 */ /* 0x000f64000c1e1100 */
[----:B-----5:R-:W-:-:S05]  /*b100*/  PRMT R20, R2, 0x8880, RZ ;  /* 0x0000888002147816 */ /* 0x020fca00000000ff */
[----:B------:R-:W-:-:S07]  /*b110*/  IMAD R3, R20, R17, RZ ;  /* 0x0000001114037224 */ /* 0x000fce00078e02ff */
.L_x_319:
[----:B------:R-:W-:Y:S05]  /*b120*/  BSYNC B1 ;  /* 0x0000000000017941 */ /* 0x000fea0003800000 */
.L_x_318:
[----:B0-----:R-:W-:Y:S01]  /*b130*/  @!P5 IMAD R21, R88, R16, R3 ;  /* 0x000000105815d224 */ /* 0x001fe200078e0203 */
[----:B------:R-:W-:Y:S04]  /*b140*/  BSSY B1, `(.L_x_320) ;  /* 0x0000006000017945 */ /* 0x000fe80003800000 */
[----:B------:R0:W-:Y:S01]  /*b150*/  @!P5 STG.E.U8 desc[UR46][R6.64+0x80], R21 ;  /* 0x000080150600d986 */ /* 0x0001e2000c10112e */
[----:B------:R-:W-:Y:S05]  /*b160*/  @P6 BRA `(.L_x_321) ;  /* 0x00000000000c6947 */ /* 0x000fea0003800000 */
[----:B------:R-:W5:Y:S02]  /*b170*/  LDG.E.U8 R2, desc[UR46][R22.64+0x81] ;  /* 0x0000812e16027981 */ /* 0x000f64000c1e1100 */
[----:B-----5:R-:W-:-:S05]  /*b180*/  PRMT R20, R2, 0x8880, RZ ;  /* 0x0000888002147816 */ /* 0x020fca00000000ff */
[----:B------:R-:W-:-:S07]  /*b190*/  IMAD R3, R20, R17, RZ ;  /* 0x0000001114037224 */ /* 0x000fce00078e02ff */
.L_x_321:
[----:B------:R-:W-:Y:S05]  /*b1a0*/  BSYNC B1 ;  /* 0x0000000000017941 */ /* 0x000fea0003800000 */
.L_x_320:
        /* <DEDUP_REMOVED lines=10> */
.L_x_323:
[----:B------:R-:W-:Y:S05]  /*b250*/  BSYNC B1 ;  /* 0x0000000000017941 */ /* 0x000fea0003800000 */
.L_x_322:
[----:B0-----:R-:W-:Y:S01]  /*b260*/  @!P4 IMAD R21, R90, R16, R3 ;  /* 0x000000105a15c224 */ /* 0x001fe200078e0203 */
[----:B------:R-:W-:Y:S04]  /*b270*/  BSSY B1, `(.L_x_324) ;  /* 0x0000006000017945 */ /* 0x000fe80003800000 */
[----:B------:R0:W-:Y:S01]  /*b280*/  @!P4 STG.E.U8 desc[UR46][R10.64+0x80], R21 ;  /* 0x000080150a00c986 */ /* 0x0001e2000c10112e */
[----:B------:R-:W-:Y:S05]  /*b290*/  @P5 BRA `(.L_x_325) ;  /* 0x00000000000c5947 */ /* 0x000fea0003800000 */
[----:B------:R-:W5:Y:S02]  /*b2a0*/  LDG.E.U8 R2, desc[UR46][R18.64+0x81] ;  /* 0x0000812e12027981 */ /* 0x000f64000c1e1100 */
[----:B-----5:R-:W-:-:S05]  /*b2b0*/  PRMT R20, R2, 0x8880, RZ ;  /* 0x0000888002147816 */ /* 0x020fca00000000ff */
[----:B------:R-:W-:-:S07]  /*b2c0*/  IMAD R3, R20, R17, RZ ;  /* 0x0000001114037224 */ /* 0x000fce00078e02ff */
.L_x_325:
[----:B------:R-:W-:Y:S05]  /*b2d0*/  BSYNC B1 ;  /* 0x0000000000017941 */ /* 0x000fea0003800000 */
.L_x_324:
[----:B------:R-:W-:Y:S01]  /*b2e0*/  @!P5 IMAD R91, R91, R16, R3 ;  /* 0x000000105b5bd224 */ /* 0x000fe200078e0203 */
[----:B------:R-:W-:Y:S04]  /*b2f0*/  BSSY B1, `(.L_x_326) ;  /* 0x0000006000017945 */ /* 0x000fe80003800000 */
[----:B------:R0:W-:Y:S01]  /*b300*/  @!P5 STG.E.U8 desc[UR46][R10.64+0x81], R91 ;  /* 0x0000815b0a00d986 */ /* 0x0001e2000c10112e */
[----:B------:R-:W-:Y:S05]  /*b310*/  @P6 BRA `(.L_x_327) ;  /* 0x00000000000c6947 */ /* 0x000fea0003800000 */
[----:B------:R-:W5:Y:S02]  /*b320*/  LDG.E.U8 R2, desc[UR46][R22.64+0x88] ;  /* 0x0000882e16027981 */ /* 0x000f64000c1e1100 */
[----:B-----5:R-:W-:-:S05]  /*b330*/  PRMT R20, R2, 0x8880, RZ ;  /* 0x0000888002147816 */ /* 0x020fca00000000ff */
[----:B------:R-:W-:-:S07]  /*b340*/  IMAD R3, R20, R17, RZ ;  /* 0x0000001114037224 */ /* 0x000fce00078e02ff */
.L_x_327:
[----:B------:R-:W-:Y:S05]  /*b350*/  BSYNC B1 ;  /* 0x0000000000017941 */ /* 0x000fea0003800000 */
.L_x_326:
        /* <DEDUP_REMOVED lines=10> */
.L_x_329:
[----:B------:R-:W-:Y:S05]  /*b400*/  BSYNC B1 ;  /* 0x0000000000017941 */ /* 0x000fea0003800000 */
.L_x_328:
[----:B------:R-:W-:Y:S01]  /*b410*/  @!P4 IMAD R93, R93, R16, R3 ;  /* 0x000000105d5dc224 */ /* 0x000fe200078e0203 */
[----:B------:R-:W-:Y:S04]  /*b420*/  BSSY B1, `(.L_x_330) ;  /* 0x0000006000017945 */ /* 0x000fe80003800000 */
[----:B------:R0:W-:Y:S01]  /*b430*/  @!P4 STG.E.U8 desc[UR46][R6.64+0x89], R93 ;  /* 0x0000895d0600c986 */ /* 0x0001e2000c10112e */
[----:B------:R-:W-:Y:S05]  /*b440*/  @P5 BRA `(.L_x_331) ;  /* 0x00000000000c5947 */ /* 0x000fea0003800000 */
[----:B------:R-:W5:Y:S02]  /*b450*/  LDG.E.U8 R2, desc[UR46][R18.64+0x88] ;  /* 0x0000882e12027981 */ /* 0x000f64000c1e1100 */
[----:B-----5:R-:W-:-:S05]  /*b460*/  PRMT R20, R2, 0x8880, RZ ;  /* 0x0000888002147816 */ /* 0x020fca00000000ff */
[----:B------:R-:W-:-:S07]  /*b470*/  IMAD R3, R20, R17, RZ ;  /* 0x0000001114037224 */ /* 0x000fce00078e02ff */
.L_x_331:
[----:B------:R-:W-:Y:S05]  /*b480*/  BSYNC B1 ;  /* 0x0000000000017941 */ /* 0x000fea0003800000 */
.L_x_330:
[----:B0-----:R-:W-:Y:S01]  /*b490*/  @!P5 IMAD R21, R94, R16, R3 ;  /* 0x000000105e15d224 */ /* 0x001fe200078e0203 */
[----:B------:R-:W-:Y:S04]  /*b4a0*/  BSSY B1, `(.L_x_332) ;  /* 0x0000006000017945 */ /* 0x000fe80003800000 */
[----:B------:R0:W-:Y:S01]  /*b4b0*/  @!P5 STG.E.U8 desc[UR46][R10.64+0x88], R21 ;  /* 0x000088150a00d986 */ /* 0x0001e2000c10112e */
[----:B------:R-:W-:Y:S05]  /*b4c0*/  @P6 BRA `(.L_x_333) ;  /* 0x00000000000c6947 */ /* 0x000fea0003800000 */
[----:B------:R-:W5:Y:S02]  /*b4d0*/  LDG.E.U8 R2, desc[UR46][R18.64+0x89] ;  /* 0x0000892e12027981 */ /* 0x000f64000c1e1100 */
[----:B-----5:R-:W-:-:S05]  /*b4e0*/  PRMT R20, R2, 0x8880, RZ ;  /* 0x0000888002147816 */ /* 0x020fca00000000ff */
[----:B------:R-:W-:-:S07]  /*b4f0*/  IMAD R3, R20, R17, RZ ;  /* 0x0000001114037224 */ /* 0x000fce00078e02ff */
.L_x_333:
[----:B------:R-:W-:Y:S05]  /*b500*/  BSYNC B1 ;  /* 0x0000000000017941 */ /* 0x000fea0003800000 */
.L_x_332:
        /* <DEDUP_REMOVED lines=10> */
.L_x_335:
[----:B------:R-:W-:Y:S05]  /*b5b0*/  BSYNC B1 ;  /* 0x0000000000017941 */ /* 0x000fea0003800000 */
.L_x_334:
[----:B0-----:R-:W-:Y:S01]  /*b5c0*/  @!P4 IMAD R21, R96, R16, R3 ;  /* 0x000000106015c224 */ /* 0x001fe200078e0203 */
[----:B------:R-:W-:Y:S04]  /*b5d0*/  BSSY B1, `(.L_x_336) ;  /* 0x0000006000017945 */ /* 0x000fe80003800000 */
[----:B------:R0:W-:Y:S01]  /*b5e0*/  @!P4 STG.E.U8 desc[UR46][R6.64+0x90], R21 ;  /* 0x000090150600c986 */ /* 0x0001e2000c10112e */
[----:B------:R-:W-:Y:S05]  /*b5f0*/  @P5 BRA `(.L_x_337) ;  /* 0x00000000000c5947 */ /* 0x000fea0003800000 */
[----:B------:R-:W5:Y:S02]  /*b600*/  LDG.E.U8 R2, desc[UR46][R22.64+0x91] ;  /* 0x0000912e16027981 */ /* 0x000f64000c1e1100 */
[----:B-----5:R-:W-:-:S05]  /*b610*/  PRMT R20, R2, 0x8880, RZ ;  /* 0x0000888002147816 */ /* 0x020fca00000000ff */
[----:B------:R-:W-:-:S07]  /*b620*/  IMAD R3, R20, R17, RZ ;  /* 0x0000001114037224 */ /* 0x000fce00078e02ff */
.L_x_337:
[----:B------:R-:W-:Y:S05]  /*b630*/  BSYNC B1 ;  /* 0x0000000000017941 */ /* 0x000fea0003800000 */
.L_x_336:
[----:B------:R-:W-:Y:S01]  /*b640*/  @!P5 IMAD R97, R97, R16, R3 ;  /* 0x000000106161d224 */ /* 0x000fe200078e0203 */
[----:B------:R-:W-:Y:S04]  /*b650*/  BSSY B1, `(.L_x_338) ;  /* 0x0000006000017945 */ /* 0x000fe80003800000 */
[----:B------:R0:W-:Y:S01]  /*b660*/  @!P5 STG.E.U8 desc[UR46][R6.64+0x91], R97 ;  /* 0x000091610600d986 */ /* 0x0001e2000c10112e */
[----:B------:R-:W-:Y:S05]  /*b670*/  @P6 BRA `(.L_x_339) ;  /* 0x00000000000c6947 */ /* 0x000fea0003800000 */
[----:B------:R-:W5:Y:S02]  /*b680*/  LDG.E.U8 R2, desc[UR46][R18.64+0x90] ;  /* 0x0000902e12027981 */ /* 0x000f64000c1e1100 */
[----:B-----5:R-:W-:-:S05]  /*b690*/  PRMT R20, R2, 0x8880, RZ ;  /* 0x0000888002147816 */ /* 0x020fca00000000ff */
[----:B------:R-:W-:-:S07]  /*b6a0*/  IMAD R3, R20, R17, RZ ;  /* 0x0000001114037224 */ /* 0x000fce00078e02ff */
.L_x_339:
[----:B------:R-:W-:Y:S05]  /*b6b0*/  BSYNC B1 ;  /* 0x0000000000017941 */ /* 0x000fea0003800000 */
.L_x_338:
        /* <DEDUP_REMOVED lines=10> */
.L_x_341:
[----:B------:R-:W-:Y:S05]  /*b760*/  BSYNC B1 ;  /* 0x0000000000017941 */ /* 0x000fea0003800000 */
.L_x_340:
[----:B------:R-:W-:Y:S01]  /*b770*/  @!P4 IMAD R99, R99, R16, R3 ;  /* 0x000000106363c224 */ /* 0x000fe200078e0203 */
[----:B------:R-:W-:Y:S04]  /*b780*/  BSSY B1, `(.L_x_342) ;  /* 0x0000006000017945 */ /* 0x000fe80003800000 */
[----:B------:R0:W-:Y:S01]  /*b790*/  @!P4 STG.E.U8 desc[UR46][R10.64+0x91], R99 ;  /* 0x000091630a00c986 */ /* 0x0001e2000c10112e */
[----:B------:R-:W-:Y:S05]  /*b7a0*/  @P5 BRA `(.L_x_343) ;  /* 0x00000000000c5947 */ /* 0x000fea0003800000 */
[----:B------:R-:W5:Y:S02]  /*b7b0*/  LDG.E.U8 R2, desc[UR46][R22.64+0x98] ;  /* 0x0000982e16027981 */ /* 0x000f64000c1e1100 */
[----:B-----5:R-:W-:-:S05]  /*b7c0*/  PRMT R20, R2, 0x8880, RZ ;  /* 0x0000888002147816 */ /* 0x020fca00000000ff */
[----:B------:R-:W-:-:S07]  /*b7d0*/  IMAD R3, R20, R17, RZ ;  /* 0x0000001114037224 */ /* 0x000fce00078e02ff */
.L_x_343:
[----:B------:R-:W-:Y:S05]  /*b7e0*/  BSYNC B1 ;  /* 0x0000000000017941 */ /* 0x000fea0003800000 */
.L_x_342:
[----:B0-----:R-:W-:Y:S01]  /*b7f0*/  @!P5 IMAD R21, R100, R16, R3 ;  /* 0x000000106415d224 */ /* 0x001fe200078e0203 */
[----:B------:R-:W-:Y:S04]  /*b800*/  BSSY B1, `(.L_x_344) ;  /* 0x0000006000017945 */ /* 0x000fe80003800000 */
[----:B------:R0:W-:Y:S01]  /*b810*/  @!P5 STG.E.U8 desc[UR46][R6.64+0x98], R21 ;  /* 0x000098150600d986 */ /* 0x0001e2000c10112e */
[----:B------:R-:W-:Y:S05]  /*b820*/  @P6 BRA `(.L_x_345) ;  /* 0x00000000000c6947 */ /* 0x000fea0003800000 */
[----:B------:R-:W5:Y:S02]  /*b830*/  LDG.E.U8 R2, desc[UR46][R22.64+0x99] ;  /* 0x0000992e16027981 */ /* 0x000f64000c1e1100 */
[----:B-----5:R-:W-:-:S05]  /*b840*/  PRMT R20, R2, 0x8880, RZ ;  /* 0x0000888002147816 */ /* 0x020fca00000000ff */
[----:B------:R-:W-:-:S07]  /*b850*/  IMAD R3, R20, R17, RZ ;  /* 0x0000001114037224 */ /* 0x000fce00078e02ff */
.L_x_345:
[----:B------:R-:W-:Y:S05]  /*b860*/  BSYNC B1 ;  /* 0x0000000000017941 */ /* 0x000fea0003800000 */
.L_x_344:
        /* <DEDUP_REMOVED lines=10> */
.L_x_347:
[----:B------:R-:W-:Y:S05]  /*b910*/  BSYNC B1 ;  /* 0x0000000000017941 */ /* 0x000fea0003800000 */
.L_x_346:
[----:B0-----:R-:W-:Y:S01]  /*b920*/  @!P4 IMAD R21, R102, R16, R3 ;  /* 0x000000106615c224 */ /* 0x001fe200078e0203 */
[----:B------:R-:W-:Y:S04]  /*b930*/  BSSY B1, `(.L_x_348) ;  /* 0x0000006000017945 */ /* 0x000fe80003800000 */
[----:B------:R0:W-:Y:S01]  /*b940*/  @!P4 STG.E.U8 desc[UR46][R10.64+0x98], R21 ;  /* 0x000098150a00c986 */ /* 0x0001e2000c10112e */
[----:B------:R-:W-:Y:S05]  /*b950*/  @P5 BRA `(.L_x_349) ;  /* 0x00000000000c5947 */ /* 0x000fea0003800000 */
[----:B------:R-:W5:Y:S02]  /*b960*/  LDG.E.U8 R2, desc[UR46][R18.64+0x99] ;  /* 0x0000992e12027981 */ /* 0x000f64000c1e1100 */
[----:B-----5:R-:W-:-:S05]  /*b970*/  PRMT R20, R2, 0x8880, RZ ;  /* 0x0000888002147816 */ /* 0x020fca00000000ff */
[----:B------:R-:W-:-:S07]  /*b980*/  IMAD R3, R20, R17, RZ ;  /* 0x0000001114037224 */ /* 0x000fce00078e02ff */
.L_x_349:
[----:B------:R-:W-:Y:S05]  /*b990*/  BSYNC B1 ;  /* 0x0000000000017941 */ /* 0x000fea0003800000 */
.L_x_348:
[----:B------:R-:W-:Y:S01]  /*b9a0*/  @!P5 IMAD R103, R103, R16, R3 ;  /* 0x000000106767d224 */ /* 0x000fe200078e0203 */
[----:B------:R-:W-:Y:S04]  /*b9b0*/  BSSY B1, `(.L_x_350) ;  /* 0x0000006000017945 */ /* 0x000fe80003800000 */
[----:B------:R0:W-:Y:S01]  /*b9c0*/  @!P5 STG.E.U8 desc[UR46][R10.64+0x99], R103 ;  /* 0x000099670a00d986 */ /* 0x0001e2000c10112e */
[----:B------:R-:W-:Y:S05]  /*b9d0*/  @P6 BRA `(.L_x_351) ;  /* 0x00000000000c6947 */ /* 0x000fea0003800000 */
[----:B------:R-:W5:Y:S02]  /*b9e0*/  LDG.E.U8 R2, desc[UR46][R14.64+0xa0] ;  /* 0x0000a02e0e027981 */ /* 0x000f64000c1e1100 */
[----:B-----5:R-:W-:-:S05]  /*b9f0*/  PRMT R20, R2, 0x8880, RZ ;  /* 0x0000888002147816 */ /* 0x020fca00000000ff */
[----:B------:R-:W-:-:S07]  /*ba00*/  IMAD R3, R20, R17, RZ ;  /* 0x0000001114037224 */ /* 0x000fce00078e02ff */
.L_x_351:
[----:B------:R-:W-:Y:S05]  /*ba10*/  BSYNC B1 ;  /* 0x0000000000017941 */ /* 0x000fea0003800000 */
.L_x_350:
        /* <DEDUP_REMOVED lines=10> */
.L_x_353:
[----:B------:R-:W-:Y:S05]  /*bac0*/  BSYNC B1 ;  /* 0x0000000000017941 */ /* 0x000fea0003800000 */
.L_x_352:
[----:B------:R-:W-:Y:S01]  /*bad0*/  @!P4 IMAD R73, R73, R16, R3 ;  /* 0x000000104949c224 */ /* 0x000fe200078e0203 */
[----:B------:R-:W-:Y:S04]  /*bae0*/  BSSY B1, `(.L_x_354) ;  /* 0x0000006000017945 */ /* 0x000fe80003800000 */
[----:B------:R0:W-:Y:S01]  /*baf0*/  @!P4 STG.E.U8 desc[UR46][R4.64+0xa1], R73 ;  /* 0x0000a1490400c986 */ /* 0x0001e2000c10112e */
[----:B------:R-:W-:Y:S05]  /*bb00*/  @P5 BRA `(.L_x_355) ;  /* 0x00000000000c5947 */ /* 0x000fea0003800000 */
[----:B------:R-:W5:Y:S02]  /*bb10*/  LDG.E.U8 R2, desc[UR46][R12.64+0xa0] ;  /* 0x0000a02e0c027981 */ /* 0x000f64000c1e1100 */
[----:B-----5:R-:W-:-:S05]  /*bb20*/  PRMT R20, R2, 0x8880, RZ ;  /* 0x0000888002147816 */ /* 0x020fca00000000ff */
[----:B------:R-:W-:-:S07]  /*bb30*/  IMAD R3, R20, R17, RZ ;  /* 0x0000001114037224 */ /* 0x000fce00078e02ff */
.L_x_355:
[----:B------:R-:W-:Y:S05]  /*bb40*/  BSYNC B1 ;  /* 0x0000000000017941 */ /* 0x000fea0003800000 */
.L_x_354:
[----:B0-----:R-:W-:Y:S01]  /*bb50*/  @!P5 IMAD R21, R74, R16, R3 ;  /* 0x000000104a15d224 */ /* 0x001fe200078e0203 */
[----:B------:R-:W-:Y:S04]  /*bb60*/  BSSY B1, `(.L_x_356) ;  /* 0x0000006000017945 */ /* 0x000fe80003800000 */
[----:B------:R0:W-:Y:S01]  /*bb70*/  @!P5 STG.E.U8 desc[UR46][R8.64+0xa0], R21 ;  /* 0x0000a0150800d986 */ /* 0x0001e2000c10112e */
[----:B------:R-:W-:Y:S05]  /*bb80*/  @P6 BRA `(.L_x_357) ;  /* 0x00000000000c6947 */ /* 0x000fea0003800000 */
[----:B------:R-:W5:Y:S02]  /*bb90*/  LDG.E.U8 R2, desc[UR46][R12.64+0xa1] ;  /* 0x0000a12e0c027981 */ /* 0x000f64000c1e1100 */
[----:B-----5:R-:W-:-:S05]  /*bba0*/  PRMT R20, R2, 0x8880, RZ ;  /* 0x0000888002147816 */ /* 0x020fca00000000ff */
[----:B------:R-:W-:-:S07]  /*bbb0*/  IMAD R3, R20, R17, RZ ;  /* 0x0000001114037224 */ /* 0x000fce00078e02ff */
.L_x_357:
[----:B------:R-:W-:Y:S05]  /*bbc0*/  BSYNC B1 ;  /* 0x0000000000017941 */ /* 0x000fea0003800000 */
.L_x_356:
        /* <DEDUP_REMOVED lines=10> */
.L_x_359:
[----:B------:R-:W-:Y:S05]  /*bc70*/  BSYNC B1 ;  /* 0x0000000000017941 */ /* 0x000fea0003800000 */
.L_x_358:
[----:B0-----:R-:W-:Y:S01]  /*bc80*/  @!P4 IMAD R21, R76, R16, R3 ;  /* 0x000000104c15c224 */ /* 0x001fe200078e0203 */
[----:B------:R-:W-:Y:S04]  /*bc90*/  BSSY B1, `(.L_x_360) ;  /* 0x0000006000017945 */ /* 0x000fe80003800000 */
[----:B------:R0:W-:Y:S01]  /*bca0*/  @!P4 STG.E.U8 desc[UR46][R4.64+0xa8], R21 ;  /* 0x0000a8150400c986 */ /* 0x0001e2000c10112e */
[----:B------:R-:W-:Y:S05]  /*bcb0*/  @P5 BRA `(.L_x_361) ;  /* 0x00000000000c5947 */ /* 0x000fea0003800000 */
[----:B------:R-:W5:Y:S02]  /*bcc0*/  LDG.E.U8 R2, desc[UR46][R14.64+0xa9] ;  /* 0x0000a92e0e027981 */ /* 0x000f64000c1e1100 */
[----:B-----5:R-:W-:-:S05]  /*bcd0*/  PRMT R20, R2, 0x8880, RZ ;  /* 0x0000888002147816 */ /* 0x020fca00000000ff */
[----:B------:R-:W-:-:S07]  /*bce0*/  IMAD R3, R20, R17, RZ ;  /* 0x0000001114037224 */ /* 0x000fce00078e02ff */
.L_x_361:
[----:B------:R-:W-:Y:S05]  /*bcf0*/  BSYNC B1 ;  /* 0x0000000000017941 */ /* 0x000fea0003800000 */
.L_x_360:
[----:B------:R-:W-:Y:S01]  /*bd00*/  @!P5 IMAD R77, R77, R16, R3 ;  /* 0x000000104d4dd224 */ /* 0x000fe200078e0203 */
[----:B------:R-:W-:Y:S04]  /*bd10*/  BSSY B1, `(.L_x_362) ;  /* 0x0000006000017945 */ /* 0x000fe80003800000 */
[----:B------:R0:W-:Y:S01]  /*bd20*/  @!P5 STG.E.U8 desc[UR46][R4.64+0xa9], R77 ;  /* 0x0000a94d0400d986 */ /* 0x0001e2000c10112e */
[----:B------:R-:W-:Y:S05]  /*bd30*/  @P6 BRA `(.L_x_363) ;  /* 0x00000000000c6947 */ /* 0x000fea0003800000 */
[----:B------:R-:W5:Y:S02]  /*bd40*/  LDG.E.U8 R2, desc[UR46][R12.64+0xa8] ;  /* 0x0000a82e0c027981 */ /* 0x000f64000c1e1100 */
[----:B-----5:R-:W-:-:S05]  /*bd50*/  PRMT R20, R2, 0x8880, RZ ;  /* 0x0000888002147816 */ /* 0x020fca00000000ff */
[----:B------:R-:W-:-:S07]  /*bd60*/  IMAD R3, R20, R17, RZ ;  /* 0x0000001114037224 */ /* 0x000fce00078e02ff */
.L_x_363:
[----:B------:R-:W-:Y:S05]  /*bd70*/  BSYNC B1 ;  /* 0x0000000000017941 */ /* 0x000fea0003800000 */
.L_x_362:
        /* <DEDUP_REMOVED lines=10> */
.L_x_365:
[----:B------:R-:W-:Y:S05]  /*be20*/  BSYNC B1 ;  /* 0x0000000000017941 */ /* 0x000fea0003800000 */
.L_x_364:
[----:B------:R-:W-:Y:S01]  /*be30*/  @!P4 IMAD R79, R79, R16, R3 ;  /* 0x000000104f4fc224 */ /* 0x000fe200078e0203 */
[----:B------:R-:W-:Y:S04]  /*be40*/  BSSY B1, `(.L_x_366) ;  /* 0x0000006000017945 */ /* 0x000fe80003800000 */
[----:B------:R0:W-:Y:S01]  /*be50*/  @!P4 STG.E.U8 desc[UR46][R8.64+0xa9], R79 ;  /* 0x0000a94f0800c986 */ /* 0x0001e2000c10112e */
[----:B------:R-:W-:Y:S05]  /*be60*/  @P5 BRA `(.L_x_367) ;  /* 0x00000000000c5947 */ /* 0x000fea0003800000 */
[----:B------:R-:W5:Y:S02]  /*be70*/  LDG.E.U8 R2, desc[UR46][R14.64+0xb0] ;  /* 0x0000b02e0e027981 */ /* 0x000f64000c1e1100 */
[----:B-----5:R-:W-:-:S05]  /*be80*/  PRMT R20, R2, 0x8880, RZ ;  /* 0x0000888002147816 */ /* 0x020fca00000000ff */
[----:B------:R-:W-:-:S07]  /*be90*/  IMAD R3, R20, R17, RZ ;  /* 0x0000001114037224 */ /* 0x000fce00078e02ff */
.L_x_367:
[----:B------:R-:W-:Y:S05]  /*bea0*/  BSYNC B1 ;  /* 0x0000000000017941 */ /* 0x000fea0003800000 */
.L_x_366:
[----:B0-----:R-:W-:Y:S01]  /*beb0*/  @!P5 IMAD R21, R80, R16, R3 ;  /* 0x000000105015d224 */ /* 0x001fe200078e0203 */
[----:B------:R-:W-:Y:S04]  /*bec0*/  BSSY B1, `(.L_x_368) ;  /* 0x0000006000017945 */ /* 0x000fe80003800000 */
[----:B------:R0:W-:Y:S01]  /*bed0*/  @!P5 STG.E.U8 desc[UR46][R4.64+0xb0], R21 ;  /* 0x0000b0150400d986 */ /* 0x0001e2000c10112e */
[----:B------:R-:W-:Y:S05]  /*bee0*/  @P6 BRA `(.L_x_369) ;  /* 0x00000000000c6947 */ /* 0x000fea0003800000 */
[----:B------:R-:W5:Y:S02]  /*bef0*/  LDG.E.U8 R2, desc[UR46][R14.64+0xb1] ;  /* 0x0000b12e0e027981 */ /* 0x000f64000c1e1100 */
[----:B-----5:R-:W-:-:S05]  /*bf00*/  PRMT R20, R2, 0x8880, RZ ;  /* 0x0000888002147816 */ /* 0x020fca00000000ff */
[----:B------:R-:W-:-:S07]  /*bf10*/  IMAD R3, R20, R17, RZ ;  /* 0x0000001114037224 */ /* 0x000fce00078e02ff */
.L_x_369:
[----:B------:R-:W-:Y:S05]  /*bf20*/  BSYNC B1 ;  /* 0x0000000000017941 */ /* 0x000fea0003800000 */
.L_x_368:
        /* <DEDUP_REMOVED lines=10> */
.L_x_371:
[----:B------:R-:W-:Y:S05]  /*bfd0*/  BSYNC B1 ;  /* 0x0000000000017941 */ /* 0x000fea0003800000 */
.L_x_370:
[----:B0-----:R-:W-:Y:S01]  /*bfe0*/  @!P4 IMAD R21, R82, R16, R3 ;  /* 0x000000105215c224 */ /* 0x001fe200078e0203 */
[----:B------:R-:W-:Y:S04]  /*bff0*/  BSSY B1, `(.L_x_372) ;  /* 0x0000006000017945 */ /* 0x000fe80003800000 */
[----:B------:R0:W-:Y:S01]  /*c000*/  @!P4 STG.E.U8 desc[UR46][R8.64+0xb0], R21 ;  /* 0x0000b0150800c986 */ /* 0x0001e2000c10112e */
[----:B------:R-:W-:Y:S05]  /*c010*/  @P5 BRA `(.L_x_373) ;  /* 0x00000000000c5947 */ /* 0x000fea0003800000 */
[----:B------:R-:W5:Y:S02]  /*c020*/  LDG.E.U8 R2, desc[UR46][R12.64+0xb1] ;  /* 0x0000b12e0c027981 */ /* 0x000f64000c1e1100 */
[----:B-----5:R-:W-:-:S05]  /*c030*/  PRMT R20, R2, 0x8880, RZ ;  /* 0x0000888002147816 */ /* 0x020fca00000000ff */
[----:B------:R-:W-:-:S07]  /*c040*/  IMAD R3, R20, R17, RZ ;  /* 0x0000001114037224 */ /* 0x000fce00078e02ff */
.L_x_373:
[----:B------:R-:W-:Y:S05]  /*c050*/  BSYNC B1 ;  /* 0x0000000000017941 */ /* 0x000fea0003800000 */
.L_x_372:
[----:B------:R-:W-:Y:S01]  /*c060*/  @!P5 IMAD R83, R83, R16, R3 ;  /* 0x000000105353d224 */ /* 0x000fe200078e0203 */
[----:B------:R-:W-:Y:S04]  /*c070*/  BSSY B1, `(.L_x_374) ;  /* 0x0000006000017945 */ /* 0x000fe80003800000 */
[----:B------:R0:W-:Y:S01]  /*c080*/  @!P5 STG.E.U8 desc[UR46][R8.64+0xb1], R83 ;  /* 0x0000b1530800d986 */ /* 0x0001e2000c10112e */
[----:B------:R-:W-:Y:S05]  /*c090*/  @P6 BRA `(.L_x_375) ;  /* 0x00000000000c6947 */ /* 0x000fea0003800000 */
[----:B------:R-:W5:Y:S02]  /*c0a0*/  LDG.E.U8 R2, desc[UR46][R14.64+0xb8] ;  /* 0x0000b82e0e027981 */ /* 0x000f64000c1e1100 */
[----:B-----5:R-:W-:-:S05]  /*c0b0*/  PRMT R20, R2, 0x8880, RZ ;  /* 0x0000888002147816 */ /* 0x020fca00000000ff */
[----:B------:R-:W-:-:S07]  /*c0c0*/  IMAD R3, R20, R17, RZ ;  /* 0x0000001114037224 */ /* 0x000fce00078e02ff */
.L_x_375:
[----:B------:R-:W-:Y:S05]  /*c0d0*/  BSYNC B1 ;  /* 0x0000000000017941 */ /* 0x000fea0003800000 */
.L_x_374:
        /* <DEDUP_REMOVED lines=10> */
.L_x_377:
[----:B------:R-:W-:Y:S05]  /*c180*/  BSYNC B1 ;  /* 0x0000000000017941 */ /* 0x000fea0003800000 */
.L_x_376:
[----:B------:R-:W-:Y:S01]  /*c190*/  @!P4 IMAD R85, R85, R16, R3 ;  /* 0x000000105555c224 */ /* 0x000fe200078e0203 */
[----:B------:R-:W-:Y:S04]  /*c1a0*/  BSSY B1, `(.L_x_378) ;  /* 0x0000006000017945 */ /* 0x000fe80003800000 */
[----:B------:R0:W-:Y:S01]  /*c1b0*/  @!P4 STG.E.U8 desc[UR46][R4.64+0xb9], R85 ;  /* 0x0000b9550400c986 */ /* 0x0001e2000c10112e */
[----:B------:R-:W-:Y:S05]  /*c1c0*/  @P5 BRA `(.L_x_379) ;  /* 0x00000000000c5947 */ /* 0x000fea0003800000 */
[----:B------:R-:W5:Y:S02]  /*c1d0*/  LDG.E.U8 R2, desc[UR46][R12.64+0xb8] ;  /* 0x0000b82e0c027981 */ /* 0x000f64000c1e1100 */
[----:B-----5:R-:W-:-:S05]  /*c1e0*/  PRMT R20, R2, 0x8880, RZ ;  /* 0x0000888002147816 */ /* 0x020fca00000000ff */
[----:B------:R-:W-:-:S07]  /*c1f0*/  IMAD R3, R20, R17, RZ ;  /* 0x0000001114037224 */ /* 0x000fce00078e02ff */
.L_x_379:
[----:B------:R-:W-:Y:S05]  /*c200*/  BSYNC B1 ;  /* 0x0000000000017941 */ /* 0x000fea0003800000 */
.L_x_378:
[----:B0-----:R-:W-:Y:S01]  /*c210*/  @!P5 IMAD R21, R86, R16, R3 ;  /* 0x000000105615d224 */ /* 0x001fe200078e0203 */
[----:B------:R-:W-:Y:S04]  /*c220*/  BSSY B1, `(.L_x_380) ;  /* 0x0000006000017945 */ /* 0x000fe80003800000 */
[----:B------:R0:W-:Y:S01]  /*c230*/  @!P5 STG.E.U8 desc[UR46][R8.64+0xb8], R21 ;  /* 0x0000b8150800d986 */ /* 0x0001e2000c10112e */
[----:B------:R-:W-:Y:S05]  /*c240*/  @P6 BRA `(.L_x_381) ;  /* 0x00000000000c6947 */ /* 0x000fea0003800000 */
[----:B------:R-:W5:Y:S02]  /*c250*/  LDG.E.U8 R2, desc[UR46][R12.64+0xb9] ;  /* 0x0000b92e0c027981 */ /* 0x000f64000c1e1100 */
[----:B-----5:R-:W-:-:S05]  /*c260*/  PRMT R20, R2, 0x8880, RZ ;  /* 0x0000888002147816 */ /* 0x020fca00000000ff */
[----:B------:R-:W-:-:S07]  /*c270*/  IMAD R3, R20, R17, RZ ;  /* 0x0000001114037224 */ /* 0x000fce00078e02ff */
.L_x_381:
[----:B------:R-:W-:Y:S05]  /*c280*/  BSYNC B1 ;  /* 0x0000000000017941 */ /* 0x000fea0003800000 */
.L_x_380:
        /* <DEDUP_REMOVED lines=10> */
.L_x_383:
[----:B------:R-:W-:Y:S05]  /*c330*/  BSYNC B1 ;  /* 0x0000000000017941 */ /* 0x000fea0003800000 */
.L_x_382:
[----:B0-----:R-:W-:Y:S01]  /*c340*/  @!P4 IMAD R21, R56, R16, R3 ;  /* 0x000000103815c224 */ /* 0x001fe200078e0203 */
[----:B------:R-:W-:Y:S04]  /*c350*/  BSSY B1, `(.L_x_384) ;  /* 0x0000006000017945 */ /* 0x000fe80003800000 */
[----:B------:R0:W-:Y:S01]  /*c360*/  @!P4 STG.E.U8 desc[UR46][R6.64+0xa0], R21 ;  /* 0x0000a0150600c986 */ /* 0x0001e2000c10112e */
[----:B------:R-:W-:Y:S05]  /*c370*/  @P5 BRA `(.L_x_385) ;  /* 0x00000000000c5947 */ /* 0x000fea0003800000 */
[----:B------:R-:W5:Y:S02]  /*c380*/  LDG.E.U8 R2, desc[UR46][R22.64+0xa1] ;  /* 0x0000a12e16027981 */ /* 0x000f64000c1e1100 */
[----:B-----5:R-:W-:-:S05]  /*c390*/  PRMT R20, R2, 0x8880, RZ ;  /* 0x0000888002147816 */ /* 0x020fca00000000ff */
[----:B------:R-:W-:-:S07]  /*c3a0*/  IMAD R3, R20, R17, RZ ;  /* 0x0000001114037224 */ /* 0x000fce00078e02ff */
.L_x_385:
[----:B------:R-:W-:Y:S05]  /*c3b0*/  BSYNC B1 ;  /* 0x0000000000017941 */ /* 0x000fea0003800000 */
.L_x_384:
[----:B------:R-:W-:Y:S01]  /*c3c0*/  @!P5 IMAD R57, R57, R16, R3 ;  /* 0x000000103939d224 */ /* 0x000fe200078e0203 */
[----:B------:R-:W-:Y:S04]  /*c3d0*/  BSSY B1, `(.L_x_386) ;  /* 0x0000006000017945 */ /* 0x000fe80003800000 */
[----:B------:R0:W-:Y:S01]  /*c3e0*/  @!P5 STG.E.U8 desc[UR46][R6.64+0xa1], R57 ;  /* 0x0000a1390600d986 */ /* 0x0001e2000c10112e */
[----:B------:R-:W-:Y:S05]  /*c3f0*/  @P6 BRA `(.L_x_387) ;  /* 0x00000000000c6947 */ /* 0x000fea0003800000 */
[----:B------:R-:W5:Y:S02]  /*c400*/  LDG.E.U8 R2, desc[UR46][R18.64+0xa0] ;  /* 0x0000a02e12027981 */ /* 0x000f64000c1e1100 */
[----:B-----5:R-:W-:-:S05]  /*c410*/  PRMT R20, R2, 0x8880, RZ ;  /* 0x0000888002147816 */ /* 0x020fca00000000ff */
[----:B------:R-:W-:-:S07]  /*c420*/  IMAD R3, R20, R17, RZ ;  /* 0x0000001114037224 */ /* 0x000fce00078e02ff */
.L_x_387:
[----:B------:R-:W-:Y:S05]  /*c430*/  BSYNC B1 ;  /* 0x0000000000017941 */ /* 0x000fea0003800000 */
.L_x_386:
        /* <DEDUP_REMOVED lines=10> */
.L_x_389:
[----:B------:R-:W-:Y:S05]  /*c4e0*/  BSYNC B1 ;  /* 0x0000000000017941 */ /* 0x000fea0003800000 */
.L_x_388:
[----:B------:R-:W-:Y:S01]  /*c4f0*/  @!P4 IMAD R59, R59, R16, R3 ;  /* 0x000000103b3bc224 */ /* 0x000fe200078e0203 */
[----:B------:R-:W-:Y:S04]  /*c500*/  BSSY B1, `(.L_x_390) ;  /* 0x0000006000017945 */ /* 0x000fe80003800000 */
[----:B------:R0:W-:Y:S01]  /*c510*/  @!P4 STG.E.U8 desc[UR46][R10.64+0xa1], R59 ;  /* 0x0000a13b0a00c986 */ /* 0x0001e2000c10112e */
[----:B------:R-:W-:Y:S05]  /*c520*/  @P5 BRA `(.L_x_391) ;  /* 0x00000000000c5947 */ /* 0x000fea0003800000 */
[----:B------:R-:W5:Y:S02]  /*c530*/  LDG.E.U8 R2, desc[UR46][R22.64+0xa8] ;  /* 0x0000a82e16027981 */ /* 0x000f64000c1e1100 */
[----:B-----5:R-:W-:-:S05]  /*c540*/  PRMT R20, R2, 0x8880, RZ ;  /* 0x0000888002147816 */ /* 0x020fca00000000ff */
[----:B------:R-:W-:-:S07]  /*c550*/  IMAD R3, R20, R17, RZ ;  /* 0x0000001114037224 */ /* 0x000fce00078e02ff */
.L_x_391:
[----:B------:R-:W-:Y:S05]  /*c560*/  BSYNC B1 ;  /* 0x0000000000017941 */ /* 0x000fea0003800000 */
.L_x_390:
[----:B0-----:R-:W-:Y:S01]  /*c570*/  @!P5 IMAD R21, R60, R16, R3 ;  /* 0x000000103c15d224 */ /* 0x001fe200078e0203 */
[----:B------:R-:W-:Y:S04]  /*c580*/  BSSY B1, `(.L_x_392) ;  /* 0x0000006000017945 */ /* 0x000fe80003800000 */
[----:B------:R0:W-:Y:S01]  /*c590*/  @!P5 STG.E.U8 desc[UR46][R6.64+0xa8], R21 ;  /* 0x0000a8150600d986 */ /* 0x0001e2000c10112e */
[----:B------:R-:W-:Y:S05]  /*c5a0*/  @P6 BRA `(.L_x_393) ;  /* 0x00000000000c6947 */ /* 0x000fea0003800000 */
[----:B------:R-:W5:Y:S02]  /*c5b0*/  LDG.E.U8 R2, desc[UR46][R22.64+0xa9] ;  /* 0x0000a92e16027981 */ /* 0x000f64000c1e1100 */
[----:B-----5:R-:W-:-:S05]  /*c5c0*/  PRMT R20, R2, 0x8880, RZ ;  /* 0x0000888002147816 */ /* 0x020fca00000000ff */
[----:B------:R-:W-:-:S07]  /*c5d0*/  IMAD R3, R20, R17, RZ ;  /* 0x0000001114037224 */ /* 0x000fce00078e02ff */
.L_x_393:
[----:B------:R-:W-:Y:S05]  /*c5e0*/  BSYNC B1 ;  /* 0x0000000000017941 */ /* 0x000fea0003800000 */
.L_x_392:
        /* <DEDUP_REMOVED lines=10> */
.L_x_395:
[----:B------:R-:W-:Y:S05]  /*c690*/  BSYNC B1 ;  /* 0x0000000000017941 */ /* 0x000fea0003800000 */
.L_x_394:
[----:B0-----:R-:W-:Y:S01]  /*c6a0*/  @!P4 IMAD R21, R62, R16, R3 ;  /* 0x000000103e15c224 */ /* 0x001fe200078e0203 */
[----:B------:R-:W-:Y:S04]  /*c6b0*/  BSSY B1, `(.L_x_396) ;  /* 0x0000006000017945 */ /* 0x000fe80003800000 */
[----:B------:R0:W-:Y:S01]  /*c6c0*/  @!P4 STG.E.U8 desc[UR46][R10.64+0xa8], R21 ;  /* 0x0000a8150a00c986 */ /* 0x0001e2000c10112e */
[----:B------:R-:W-:Y:S05]  /*c6d0*/  @P5 BRA `(.L_x_397) ;  /* 0x00000000000c5947 */ /* 0x000fea0003800000 */
[----:B------:R-:W5:Y:S02]  /*c6e0*/  LDG.E.U8 R2, desc[UR46][R18.64+0xa9] ;  /* 0x0000a92e12027981 */ /* 0x000f64000c1e1100 */
[----:B-----5:R-:W-:-:S05]  /*c6f0*/  PRMT R20, R2, 0x8880, RZ ;  /* 0x0000888002147816 */ /* 0x020fca00000000ff */
[----:B------:R-:W-:-:S07]  /*c700*/  IMAD R3, R20, R17, RZ ;  /* 0x0000001114037224 */ /* 0x000fce00078e02ff */
.L_x_397:
[----:B------:R-:W-:Y:S05]  /*c710*/  BSYNC B1 ;  /* 0x0000000000017941 */ /* 0x000fea0003800000 */
.L_x_396:
[----:B------:R-:W-:Y:S01]  /*c720*/  @!P5 IMAD R63, R63, R16, R3 ;  /* 0x000000103f3fd224 */ /* 0x000fe200078e0203 */
[----:B------:R-:W-:Y:S04]  /*c730*/  BSSY B1, `(.L_x_398) ;  /* 0x0000006000017945 */ /* 0x000fe80003800000 */
[----:B------:R0:W-:Y:S01]  /*c740*/  @!P5 STG.E.U8 desc[UR46][R10.64+0xa9], R63 ;  /* 0x0000a93f0a00d986 */ /* 0x0001e2000c10112e */
[----:B------:R-:W-:Y:S05]  /*c750*/  @P6 BRA `(.L_x_399) ;  /* 0x00000000000c6947 */ /* 0x000fea0003800000 */
[----:B------:R-:W5:Y:S02]  /*c760*/  LDG.E.U8 R2, desc[UR46][R22.64+0xb0] ;  /* 0x0000b02e16027981 */ /* 0x000f64000c1e1100 */
[----:B-----5:R-:W-:-:S05]  /*c770*/  PRMT R20, R2, 0x8880, RZ ;  /* 0x0000888002147816 */ /* 0x020fca00000000ff */
[----:B------:R-:W-:-:S07]  /*c780*/  IMAD R3, R20, R17, RZ ;  /* 0x0000001114037224 */ /* 0x000fce00078e02ff */
.L_x_399:
[----:B------:R-:W-:Y:S05]  /*c790*/  BSYNC B1 ;  /* 0x0000000000017941 */ /* 0x000fea0003800000 */
.L_x_398:
        /* <DEDUP_REMOVED lines=10> */
.L_x_401:
[----:B------:R-:W-:Y:S05]  /*c840*/  BSYNC B1 ;  /* 0x0000000000017941 */ /* 0x000fea0003800000 */
.L_x_400:
[----:B------:R-:W-:Y:S01]  /*c850*/  @!P4 IMAD R65, R65, R16, R3 ;  /* 0x000000104141c224 */ /* 0x000fe200078e0203 */
[----:B------:R-:W-:Y:S04]  /*c860*/  BSSY B1, `(.L_x_402) ;  /* 0x0000006000017945 */ /* 0x000fe80003800000 */
[----:B------:R0:W-:Y:S01]  /*c870*/  @!P4 STG.E.U8 desc[UR46][R6.64+0xb1], R65 ;  /* 0x0000b1410600c986 */ /* 0x0001e2000c10112e */
[----:B------:R-:W-:Y:S05]  /*c880*/  @P5 BRA `(.L_x_403) ;  /* 0x00000000000c5947 */ /* 0x000fea0003800000 */
[----:B------:R-:W5:Y:S02]  /*c890*/  LDG.E.U8 R2, desc[UR46][R18.64+0xb0] ;  /* 0x0000b02e12027981 */ /* 0x000f64000c1e1100 */
[----:B-----5:R-:W-:-:S05]  /*c8a0*/  PRMT R20, R2, 0x8880, RZ ;  /* 0x0000888002147816 */ /* 0x020fca00000000ff */
[----:B------:R-:W-:-:S07]  /*c8b0*/  IMAD R3, R20, R17, RZ ;  /* 0x0000001114037224 */ /* 0x000fce00078e02ff */
.L_x_403:
[----:B------:R-:W-:Y:S05]  /*c8c0*/  BSYNC B1 ;  /* 0x0000000000017941 */ /* 0x000fea0003800000 */
.L_x_402:
[----:B0-----:R-:W-:Y:S01]  /*c8d0*/  @!P5 IMAD R21, R66, R16, R3 ;  /* 0x000000104215d224 */ /* 0x001fe200078e0203 */
[----:B------:R-:W-:Y:S04]  /*c8e0*/  BSSY B1, `(.L_x_404) ;  /* 0x0000006000017945 */ /* 0x000fe80003800000 */
[----:B------:R0:W-:Y:S01]  /*c8f0*/  @!P5 STG.E.U8 desc[UR46][R10.64+0xb0], R21 ;  /* 0x0000b0150a00d986 */ /* 0x0001e2000c10112e */
[----:B------:R-:W-:Y:S05]  /*c900*/  @P6 BRA `(.L_x_405) ;  /* 0x00000000000c6947 */ /* 0x000fea0003800000 */
[----:B------:R-:W5:Y:S02]  /*c910*/  LDG.E.U8 R2, desc[UR46][R18.64+0xb1] ;  /* 0x0000b12e12027981 */ /* 0x000f64000c1e1100 */
[----:B-----5:R-:W-:-:S05]  /*c920*/  PRMT R20, R2, 0x8880, RZ ;  /* 0x0000888002147816 */ /* 0x020fca00000000ff */
[----:B------:R-:W-:-:S07]  /*c930*/  IMAD R3, R20, R17, RZ ;  /* 0x0000001114037224 */ /* 0x000fce00078e02ff */
.L_x_405:
[----:B------:R-:W-:Y:S05]  /*c940*/  BSYNC B1 ;  /* 0x0000000000017941 */ /* 0x000fea0003800000 */
.L_x_404:
        /* <DEDUP_REMOVED lines=10> */
.L_x_407:
[----:B------:R-:W-:Y:S05]  /*c9f0*/  BSYNC B1 ;  /* 0x0000000000017941 */ /* 0x000fea0003800000 */
.L_x_406:
[----:B0-----:R-:W-:Y:S01]  /*ca00*/  @!P4 IMAD R21, R68, R16, R3 ;  /* 0x000000104415c224 */ /* 0x001fe200078e0203 */
[----:B------:R-:W-:Y:S04]  /*ca10*/  BSSY B1, `(.L_x_408) ;  /* 0x0000006000017945 */ /* 0x000fe80003800000 */
[----:B------:R0:W-:Y:S01]  /*ca20*/  @!P4 STG.E.U8 desc[UR46][R6.64+0xb8], R21 ;  /* 0x0000b8150600c986 */ /* 0x0001e2000c10112e */
[----:B------:R-:W-:Y:S05]  /*ca30*/  @P5 BRA `(.L_x_409) ;  /* 0x00000000000c5947 */ /* 0x000fea0003800000 */
[----:B------:R-:W5:Y:S02]  /*ca40*/  LDG.E.U8 R2, desc[UR46][R22.64+0xb9] ;  /* 0x0000b92e16027981 */ /* 0x000f64000c1e1100 */
[----:B-----5:R-:W-:-:S05]  /*ca50*/  PRMT R20, R2, 0x8880, RZ ;  /* 0x0000888002147816 */ /* 0x020fca00000000ff */
[----:B------:R-:W-:-:S07]  /*ca60*/  IMAD R3, R20, R17, RZ ;  /* 0x0000001114037224 */ /* 0x000fce00078e02ff */
.L_x_409:
[----:B------:R-:W-:Y:S05]  /*ca70*/  BSYNC B1 ;  /* 0x0000000000017941 */ /* 0x000fea0003800000 */
.L_x_408:
[----:B------:R-:W-:Y:S01]  /*ca80*/  @!P5 IMAD R69, R69, R16, R3 ;  /* 0x000000104545d224 */ /* 0x000fe200078e0203 */
[----:B------:R-:W-:Y:S04]  /*ca90*/  BSSY B1, `(.L_x_410) ;  /* 0x0000006000017945 */ /* 0x000fe80003800000 */
[----:B------:R0:W-:Y:S01]  /*caa0*/  @!P5 STG.E.U8 desc[UR46][R6.64+0xb9], R69 ;  /* 0x0000b9450600d986 */ /* 0x0001e2000c10112e */
[----:B------:R-:W-:Y:S05]  /*cab0*/  @P6 BRA `(.L_x_411) ;  /* 0x00000000000c6947 */ /* 0x000fea0003800000 */
[----:B------:R-:W5:Y:S02]  /*cac0*/  LDG.E.U8 R2, desc[UR46][R18.64+0xb8] ;  /* 0x0000b82e12027981 */ /* 0x000f64000c1e1100 */
[----:B-----5:R-:W-:-:S05]  /*cad0*/  PRMT R20, R2, 0x8880, RZ ;  /* 0x0000888002147816 */ /* 0x020fca00000000ff */
[----:B------:R-:W-:-:S07]  /*cae0*/  IMAD R3, R20, R17, RZ ;  /* 0x0000001114037224 */ /* 0x000fce00078e02ff */
.L_x_411:
[----:B------:R-:W-:Y:S05]  /*caf0*/  BSYNC B1 ;  /* 0x0000000000017941 */ /* 0x000fea0003800000 */
.L_x_410:
        /* <DEDUP_REMOVED lines=10> */
.L_x_413:
[----:B------:R-:W-:Y:S05]  /*cba0*/  BSYNC B1 ;  /* 0x0000000000017941 */ /* 0x000fea0003800000 */
.L_x_412:
[----:B------:R-:W-:Y:S01]  /*cbb0*/  @!P4 IMAD R71, R71, R16, R3 ;  /* 0x000000104747c224 */ /* 0x000fe200078e0203 */
[----:B------:R-:W-:Y:S04]  /*cbc0*/  BSSY B1, `(.L_x_414) ;  /* 0x0000006000017945 */ /* 0x000fe80003800000 */
[----:B------:R0:W-:Y:S01]  /*cbd0*/  @!P4 STG.E.U8 desc[UR46][R10.64+0xb9], R71 ;  /* 0x0000b9470a00c986 */ /* 0x0001e2000c10112e */
[----:B------:R-:W-:Y:S05]  /*cbe0*/  @P5 BRA `(.L_x_415) ;  /* 0x00000000000c5947 */ /* 0x000fea0003800000 */
[----:B------:R-:W5:Y:S02]  /*cbf0*/  LDG.E.U8 R2, desc[UR46][R14.64+0xc0] ;  /* 0x0000c02e0e027981 */ /* 0x000f64000c1e1100 */
[----:B-----5:R-:W-:-:S05]  /*cc00*/  PRMT R20, R2, 0x8880, RZ ;  /* 0x0000888002147816 */ /* 0x020fca00000000ff */
[----:B------:R-:W-:-:S07]  /*cc10*/  IMAD R3, R20, R17, RZ ;  /* 0x0000001114037224 */ /* 0x000fce00078e02ff */
.L_x_415:
[----:B------:R-:W-:Y:S05]  /*cc20*/  BSYNC B1 ;  /* 0x0000000000017941 */ /* 0x000fea0003800000 */
.L_x_414:
[----:B0-----:R-:W-:Y:S01]  /*cc30*/  @!P5 IMAD R21, R40, R16, R3 ;  /* 0x000000102815d224 */ /* 0x001fe200078e0203 */
[----:B------:R-:W-:Y:S04]  /*cc40*/  BSSY B1, `(.L_x_416) ;  /* 0x0000006000017945 */ /* 0x000fe80003800000 */
[----:B------:R0:W-:Y:S01]  /*cc50*/  @!P5 STG.E.U8 desc[UR46][R4.64+0xc0], R21 ;  /* 0x0000c0150400d986 */ /* 0x0001e2000c10112e */
[----:B------:R-:W-:Y:S05]  /*cc60*/  @P6 BRA `(.L_x_417) ;  /* 0x00000000000c6947 */ /* 0x000fea0003800000 */
[----:B------:R-:W5:Y:S02]  /*cc70*/  LDG.E.U8 R2, desc[UR46][R14.64+0xc1] ;  /* 0x0000c12e0e027981 */ /* 0x000f64000c1e1100 */
[----:B-----5:R-:W-:-:S05]  /*cc80*/  PRMT R20, R2, 0x8880, RZ ;  /* 0x0000888002147816 */ /* 0x020fca00000000ff */
[----:B------:R-:W-:-:S07]  /*cc90*/  IMAD R3, R20, R17, RZ ;  /* 0x0000001114037224 */ /* 0x000fce00078e02ff */
.L_x_417:
[----:B------:R-:W-:Y:S05]  /*cca0*/  BSYNC B1 ;  /* 0x0000000000017941 */ /* 0x000fea0003800000 */
.L_x_416:
        /* <DEDUP_REMOVED lines=10> */
.L_x_419:
[----:B------:R-:W-:Y:S05]  /*cd50*/  BSYNC B1 ;  /* 0x0000000000017941 */ /* 0x000fea0003800000 */
.L_x_418:
[----:B0-----:R-:W-:Y:S01]  /*cd60*/  @!P4 IMAD R21, R42, R16, R3 ;  /* 0x000000102a15c224 */ /* 0x001fe200078e0203 */
[----:B------:R-:W-:Y:S04]  /*cd70*/  BSSY B1, `(.L_x_420) ;  /* 0x0000006000017945 */ /* 0x000fe80003800000 */
[----:B------:R0:W-:Y:S01]  /*cd80*/  @!P4 STG.E.U8 desc[UR46][R8.64+0xc0], R21 ;  /* 0x0000c0150800c986 */ /* 0x0001e2000c10112e */
[----:B------:R-:W-:Y:S05]  /*cd90*/  @P5 BRA `(.L_x_421) ;  /* 0x00000000000c5947 */ /* 0x000fea0003800000 */
[----:B------:R-:W5:Y:S02]  /*cda0*/  LDG.E.U8 R2, desc[UR46][R12.64+0xc1] ;  /* 0x0000c12e0c027981 */ /* 0x000f64000c1e1100 */
[----:B-----5:R-:W-:-:S05]  /*cdb0*/  PRMT R20, R2, 0x8880, RZ ;  /* 0x0000888002147816 */ /* 0x020fca00000000ff */
[----:B------:R-:W-:-:S07]  /*cdc0*/  IMAD R3, R20, R17, RZ ;  /* 0x0000001114037224 */ /* 0x000fce00078e02ff */
.L_x_421:
[----:B------:R-:W-:Y:S05]  /*cdd0*/  BSYNC B1 ;  /* 0x0000000000017941 */ /* 0x000fea0003800000 */
.L_x_420:
[----:B------:R-:W-:Y:S01]  /*cde0*/  @!P5 IMAD R43, R43, R16, R3 ;  /* 0x000000102b2bd224 */ /* 0x000fe200078e0203 */
[----:B------:R-:W-:Y:S04]  /*cdf0*/  BSSY B1, `(.L_x_422) ;  /* 0x0000006000017945 */ /* 0x000fe80003800000 */
[----:B------:R0:W-:Y:S01]  /*ce00*/  @!P5 STG.E.U8 desc[UR46][R8.64+0xc1], R43 ;  /* 0x0000c12b0800d986 */ /* 0x0001e2000c10112e */
[----:B------:R-:W-:Y:S05]  /*ce10*/  @P6 BRA `(.L_x_423) ;  /* 0x00000000000c6947 */ /* 0x000fea0003800000 */
[----:B------:R-:W5:Y:S02]  /*ce20*/  LDG.E.U8 R2, desc[UR46][R14.64+0xc8] ;  /* 0x0000c82e0e027981 */ /* 0x000f64000c1e1100 */
[----:B-----5:R-:W-:-:S05]  /*ce30*/  PRMT R20, R2, 0x8880, RZ ;  /* 0x0000888002147816 */ /* 0x020fca00000000ff */
[----:B------:R-:W-:-:S07]  /*ce40*/  IMAD R3, R20, R17, RZ ;  /* 0x0000001114037224 */ /* 0x000fce00078e02ff */
.L_x_423:
[----:B------:R-:W-:Y:S05]  /*ce50*/  BSYNC B1 ;  /* 0x0000000000017941 */ /* 0x000fea0003800000 */
.L_x_422:
        /* <DEDUP_REMOVED lines=10> */
.L_x_425:
[----:B------:R-:W-:Y:S05]  /*cf00*/  BSYNC B1 ;  /* 0x0000000000017941 */ /* 0x000fea0003800000 */
.L_x_424:
[----:B------:R-:W-:Y:S01]  /*cf10*/  @!P4 IMAD R45, R45, R16, R3 ;  /* 0x000000102d2dc224 */ /* 0x000fe200078e0203 */
[----:B------:R-:W-:Y:S04]  /*cf20*/  BSSY B1, `(.L_x_426) ;  /* 0x0000006000017945 */ /* 0x000fe80003800000 */
[----:B------:R0:W-:Y:S01]  /*cf30*/  @!P4 STG.E.U8 desc[UR46][R4.64+0xc9], R45 ;  /* 0x0000c92d0400c986 */ /* 0x0001e2000c10112e */
[----:B------:R-:W-:Y:S05]  /*cf40*/  @P5 BRA `(.L_x_427) ;  /* 0x00000000000c5947 */ /* 0x000fea0003800000 */
[----:B------:R-:W5:Y:S02]  /*cf50*/  LDG.E.U8 R2, desc[UR46][R12.64+0xc8] ;  /* 0x0000c82e0c027981 */ /* 0x000f64000c1e1100 */
[----:B-----5:R-:W-:-:S05]  /*cf60*/  PRMT R20, R2, 0x8880, RZ ;  /* 0x0000888002147816 */ /* 0x020fca00000000ff */
[----:B------:R-:W-:-:S07]  /*cf70*/  IMAD R3, R20, R17, RZ ;  /* 0x0000001114037224 */ /* 0x000fce00078e02ff */
.L_x_427:
[----:B------:R-:W-:Y:S05]  /*cf80*/  BSYNC B1 ;  /* 0x0000000000017941 */ /* 0x000fea0003800000 */
.L_x_426:
[----:B0-----:R-:W-:Y:S01]  /*cf90*/  @!P5 IMAD R21, R46, R16, R3 ;  /* 0x000000102e15d224 */ /* 0x001fe200078e0203 */
[----:B------:R-:W-:Y:S04]  /*cfa0*/  BSSY B1, `(.L_x_428) ;  /* 0x0000006000017945 */ /* 0x000fe80003800000 */
[----:B------:R0:W-:Y:S01]  /*cfb0*/  @!P5 STG.E.U8 desc[UR46][R8.64+0xc8], R21 ;  /* 0x0000c8150800d986 */ /* 0x0001e2000c10112e */
[----:B------:R-:W-:Y:S05]  /*cfc0*/  @P6 BRA `(.L_x_429) ;  /* 0x00000000000c6947 */ /* 0x000fea0003800000 */
[----:B------:R-:W5:Y:S02]  /*cfd0*/  LDG.E.U8 R2, desc[UR46][R12.64+0xc9] ;  /* 0x0000c92e0c027981 */ /* 0x000f64000c1e1100 */
[----:B-----5:R-:W-:-:S05]  /*cfe0*/  PRMT R20, R2, 0x8880, RZ ;  /* 0x0000888002147816 */ /* 0x020fca00000000ff */
[----:B------:R-:W-:-:S07]  /*cff0*/  IMAD R3, R20, R17, RZ ;  /* 0x0000001114037224 */ /* 0x000fce00078e02ff */
.L_x_429:
[----:B------:R-:W-:Y:S05]  /*d000*/  BSYNC B1 ;  /* 0x0000000000017941 */ /* 0x000fea0003800000 */
.L_x_428:
        /* <DEDUP_REMOVED lines=10> */
.L_x_431:
[----:B------:R-:W-:Y:S05]  /*d0b0*/  BSYNC B1 ;  /* 0x0000000000017941 */ /* 0x000fea0003800000 */
.L_x_430:
[----:B0-----:R-:W-:Y:S01]  /*d0c0*/  @!P4 IMAD R21, R48, R16, R3 ;  /* 0x000000103015c224 */ /* 0x001fe200078e0203 */
[----:B------:R-:W-:Y:S04]  /*d0d0*/  BSSY B1, `(.L_x_432) ;  /* 0x0000006000017945 */ /* 0x000fe80003800000 */
[----:B------:R0:W-:Y:S01]  /*d0e0*/  @!P4 STG.E.U8 desc[UR46][R4.64+0xd0], R21 ;  /* 0x0000d0150400c986 */ /* 0x0001e2000c10112e */
[----:B------:R-:W-:Y:S05]  /*d0f0*/  @P5 BRA `(.L_x_433) ;  /* 0x00000000000c5947 */ /* 0x000fea0003800000 */
[----:B------:R-:W5:Y:S02]  /*d100*/  LDG.E.U8 R2, desc[UR46][R14.64+0xd1] ;  /* 0x0000d12e0e027981 */ /* 0x000f64000c1e1100 */
[----:B-----5:R-:W-:-:S05]  /*d110*/  PRMT R20, R2, 0x8880, RZ ;  /* 0x0000888002147816 */ /* 0x020fca00000000ff */
[----:B------:R-:W-:-:S07]  /*d120*/  IMAD R3, R20, R17, RZ ;  /* 0x0000001114037224 */ /* 0x000fce00078e02ff */
.L_x_433:
[----:B------:R-:W-:Y:S05]  /*d130*/  BSYNC B1 ;  /* 0x0000000000017941 */ /* 0x000fea0003800000 */
.L_x_432:
[----:B------:R-:W-:Y:S01]  /*d140*/  @!P5 IMAD R49, R49, R16, R3 ;  /* 0x000000103131d224 */ /* 0x000fe200078e0203 */
[----:B------:R-:W-:Y:S04]  /*d150*/  BSSY B1, `(.L_x_434) ;  /* 0x0000006000017945 */ /* 0x000fe80003800000 */
[----:B------:R0:W-:Y:S01]  /*d160*/  @!P5 STG.E.U8 desc[UR46][R4.64+0xd1], R49 ;  /* 0x0000d1310400d986 */ /* 0x0001e2000c10112e */
[----:B------:R-:W-:Y:S05]  /*d170*/  @P6 BRA `(.L_x_435) ;  /* 0x00000000000c6947 */ /* 0x000fea0003800000 */
[----:B------:R-:W5:Y:S02]  /*d180*/  LDG.E.U8 R2, desc[UR46][R12.64+0xd0] ;  /* 0x0000d02e0c027981 */ /* 0x000f64000c1e1100 */
[----:B-----5:R-:W-:-:S05]  /*d190*/  PRMT R20, R2, 0x8880, RZ ;  /* 0x0000888002147816 */ /* 0x020fca00000000ff */
[----:B------:R-:W-:-:S07]  /*d1a0*/  IMAD R3, R20, R17, RZ ;  /* 0x0000001114037224 */ /* 0x000fce00078e02ff */
.L_x_435:
[----:B------:R-:W-:Y:S05]  /*d1b0*/  BSYNC B1 ;  /* 0x0000000000017941 */ /* 0x000fea0003800000 */
.L_x_434:
[----:B------:R-:W-:Y:S01]  /*d1c0*/  ISETP.LT.OR P5, PT, R0, 0xd2, !P2 ;  /* 0x000000d20000780c */ /* 0x000fe200057a1670 */
[----:B0-----:R-:W-:Y:S01]  /*d1d0*/  @!P6 IMAD R21, R50, R16, R3 ;  /* 0x000000103215e224 */ /* 0x001fe200078e0203 */
[----:B------:R-:W-:Y:S01]  /*d1e0*/  BSSY B1, `(.L_x_436) ;  /* 0x0000009000017945 */ /* 0x000fe20003800000 */
[----:B------:R-:W-:-:S03]  /*d1f0*/  ISETP.LT.OR P4, PT, R0, 0xd9, !P3 ;  /* 0x000000d90000780c */ /* 0x000fc60005f81670 */
[----:B------:R0:W-:Y:S01]  /*d200*/  @!P6 STG.E.U8 desc[UR46][R8.64+0xd0], R21 ;  /* 0x0000d0150800e986 */ /* 0x0001e2000c10112e */
[C---:B------:R-:W-:Y:S02]  /*d210*/  ISETP.LT.OR P6, PT, R0.reuse, 0xda, !P3 ;  /* 0x000000da0000780c */ /* 0x040fe40005fc1670 */
[----:B------:R-:W-:-:S04]  /*d220*/  ISETP.LT.OR P3, PT, R0, 0xd9, !P2 ;  /* 0x000000d90000780c */ /* 0x000fc80005761670 */
[----:B------:R-:W-:Y:S09]  /*d230*/  @P5 BRA `(.L_x_437) ;  /* 0x00000000000c5947 */ /* 0x000ff20003800000 */
[----:B------:R-:W5:Y:S02]  /*d240*/  LDG.E.U8 R2, desc[UR46][R12.64+0xd1] ;  /* 0x0000d12e0c027981 */ /* 0x000f64000c1e1100 */
[----:B-----5:R-:W-:-:S05]  /*d250*/  PRMT R20, R2, 0x8880, RZ ;  /* 0x0000888002147816 */ /* 0x020fca00000000ff */
[----:B------:R-:W-:-:S07]  /*d260*/  IMAD R3, R20, R17, RZ ;  /* 0x0000001114037224 */ /* 0x000fce00078e02ff */
.L_x_437:
[----:B------:R-:W-:Y:S05]  /*d270*/  BSYNC B1 ;  /* 0x0000000000017941 */ /* 0x000fea0003800000 */
.L_x_436:
[----:B------:R-:W-:Y:S01]  /*d280*/  @!P5 IMAD R51, R51, R16, R3 ;  /* 0x000000103333d224 */ /* 0x000fe200078e0203 */
[----:B------:R-:W-:Y:S04]  /*d290*/  BSSY B1, `(.L_x_438) ;  /* 0x0000006000017945 */ /* 0x000fe80003800000 */
[----:B------:R0:W-:Y:S01]  /*d2a0*/  @!P5 STG.E.U8 desc[UR46][R8.64+0xd1], R51 ;  /* 0x0000d1330800d986 */ /* 0x0001e2000c10112e */
[----:B------:R-:W-:Y:S05]  /*d2b0*/  @P4 BRA `(.L_x_439) ;  /* 0x00000000000c4947 */ /* 0x000fea0003800000 */
[----:B------:R-:W5:Y:S02]  /*d2c0*/  LDG.E.U8 R2, desc[UR46][R14.64+0xd8] ;  /* 0x0000d82e0e027981 */ /* 0x000f64000c1e1100 */
[----:B-----5:R-:W-:-:S05]  /*d2d0*/  PRMT R20, R2, 0x8880, RZ ;  /* 0x0000888002147816 */ /* 0x020fca00000000ff */
[----:B------:R-:W-:-:S07]  /*d2e0*/  IMAD R3, R20, R17, RZ ;  /* 0x0000001114037224 */ /* 0x000fce00078e02ff */
.L_x_439:
[----:B------:R-:W-:Y:S05]  /*d2f0*/  BSYNC B1 ;  /* 0x0000000000017941 */ /* 0x000fea0003800000 */
.L_x_438:
[----:B0-----:R-:W-:Y:S01]  /*d300*/  @!P4 IMAD R21, R52, R16, R3 ;  /* 0x000000103415c224 */ /* 0x001fe200078e0203 */
[----:B------:R-:W-:Y:S04]  /*d310*/  BSSY B1, `(.L_x_440) ;  /* 0x0000006000017945 */ /* 0x000fe80003800000 */
[----:B------:R0:W-:Y:S01]  /*d320*/  @!P4 STG.E.U8 desc[UR46][R4.64+0xd8], R21 ;  /* 0x0000d8150400c986 */ /* 0x0001e2000c10112e */
[----:B------:R-:W-:Y:S05]  /*d330*/  @P6 BRA `(.L_x_441) ;  /* 0x00000000000c6947 */ /* 0x000fea0003800000 */
[----:B------:R-:W5:Y:S02]  /*d340*/  LDG.E.U8 R2, desc[UR46][R14.64+0xd9] ;  /* 0x0000d92e0e027981 */ /* 0x000f64000c1e1100 */
[----:B-----5:R-:W-:-:S05]  /*d350*/  PRMT R20, R2, 0x8880, RZ ;  /* 0x0000888002147816 */ /* 0x020fca00000000ff */
[----:B------:R-:W-:-:S07]  /*d360*/  IMAD R3, R20, R17, RZ ;  /* 0x0000001114037224 */ /* 0x000fce00078e02ff */
.L_x_441:
[----:B------:R-:W-:Y:S05]  /*d370*/  BSYNC B1 ;  /* 0x0000000000017941 */ /* 0x000fea0003800000 */
.L_x_440:
[----:B------:R-:W-:Y:S01]  /*d380*/  @!P6 IMAD R53, R53, R16, R3 ;  /* 0x000000103535e224 */ /* 0x000fe200078e0203 */
[----:B------:R-:W-:Y:S04]  /*d390*/  BSSY B1, `(.L_x_442) ;  /* 0x0000006000017945 */ /* 0x000fe80003800000 */
[----:B------:R0:W-:Y:S01]  /*d3a0*/  @!P6 STG.E.U8 desc[UR46][R4.64+0xd9], R53 ;  /* 0x0000d9350400e986 */ /* 0x0001e2000c10112e */
[----:B------:R-:W-:Y:S05]  /*d3b0*/  @P3 BRA `(.L_x_443) ;  /* 0x00000000000c3947 */ /* 0x000fea0003800000 */
[----:B------:R-:W0:Y:S02]  /*d3c0*/  LDG.E.U8 R2, desc[UR46][R12.64+0xd8] ;  /* 0x0000d82e0c027981 */ /* 0x000e24000c1e1100 */
[----:B0-----:R-:W-:-:S05]  /*d3d0*/  PRMT R4, R2, 0x8880, RZ ;  /* 0x0000888002047816 */ /* 0x001fca00000000ff */
[----:B------:R-:W-:-:S07]  /*d3e0*/  IMAD R3, R4, R17, RZ ;  /* 0x0000001104037224 */ /* 0x000fce00078e02ff */
.L_x_443:
[----:B------:R-:W-:Y:S05]  /*d3f0*/  BSYNC B1 ;  /* 0x0000000000017941 */ /* 0x000fea0003800000 */
.L_x_442:
[----:B------:R-:W-:Y:S01]  /*d400*/  ISETP.LT.OR P2, PT, R0, 0xda, !P2 ;  /* 0x000000da0000780c */ /* 0x000fe20005741670 */
[----:B0-----:R-:W-:Y:S01]  /*d410*/  @!P3 IMAD R5, R54, R16, R3 ;  /* 0x000000103605b224 */ /* 0x001fe200078e0203 */
[----:B------:R-:W-:Y:S01]  /*d420*/  BSSY B1, `(.L_x_444) ;  /* 0x000000a000017945 */ /* 0x000fe20003800000 */
[C---:B------:R-:W-:Y:S02]  /*d430*/  ISETP.LT.OR P4, PT, R0.reuse, 0xc1, !P1 ;  /* 0x000000c10000780c */ /* 0x040fe40004f81670 */
[C---:B------:R-:W-:Y:S01]  /*d440*/  ISETP.LT.OR P5, PT, R0.reuse, 0xc2, !P1 ;  /* 0x000000c20000780c */ /* 0x040fe20004fa1670 */
[----:B------:R0:W-:Y:S01]  /*d450*/  @!P3 STG.E.U8 desc[UR46][R8.64+0xd8], R5 ;  /* 0x0000d8050800b986 */ /* 0x0001e2000c10112e */
[C---:B------:R-:W-:Y:S02]  /*d460*/  ISETP.LT.OR P6, PT, R0.reuse, 0xc1, !P0 ;  /* 0x000000c10000780c */ /* 0x040fe400047c1670 */
[----:B------:R-:W-:-:S04]  /*d470*/  ISETP.LT.OR P3, PT, R0, 0xc2, !P0 ;  /* 0x000000c20000780c */ /* 0x000fc80004761670 */
[----:B------:R-:W-:Y:S09]  /*d480*/  @P2 BRA `(.L_x_445) ;  /* 0x00000000000c2947 */ /* 0x000ff20003800000 */
[----:B------:R-:W5:Y:S02]  /*d490*/  LDG.E.U8 R2, desc[UR46][R12.64+0xd9] ;  /* 0x0000d92e0c027981 */ /* 0x000f64000c1e1100 */
[----:B-----5:R-:W-:-:S05]  /*d4a0*/  PRMT R4, R2, 0x8880, RZ ;  /* 0x0000888002047816 */ /* 0x020fca00000000ff */
[----:B------:R-:W-:-:S07]  /*d4b0*/  IMAD R3, R4, R17, RZ ;  /* 0x0000001104037224 */ /* 0x000fce00078e02ff */
.L_x_445:
[----:B------:R-:W-:Y:S05]  /*d4c0*/  BSYNC B1 ;  /* 0x0000000000017941 */ /* 0x000fea0003800000 */
.L_x_444:
[----:B------:R-:W-:Y:S01]  /*d4d0*/  @!P2 IMAD R55, R55, R16, R3 ;  /* 0x000000103737a224 */ /* 0x000fe200078e0203 */
[----:B------:R-:W-:Y:S04]  /*d4e0*/  BSSY B1, `(.L_x_446) ;  /* 0x0000006000017945 */ /* 0x000fe80003800000 */
[----:B------:R0:W-:Y:S01]  /*d4f0*/  @!P2 STG.E.U8 desc[UR46][R8.64+0xd9], R55 ;  /* 0x0000d9370800a986 */ /* 0x0001e2000c10112e */
[----:B------:R-:W-:Y:S05]  /*d500*/  @P4 BRA `(.L_x_447) ;  /* 0x00000000000c4947 */ /* 0x000fea0003800000 */
[----:B------:R-:W5:Y:S02]  /*d510*/  LDG.E.U8 R2, desc[UR46][R22.64+0xc0] ;  /* 0x0000c02e16027981 */ /* 0x000f64000c1e1100 */
[----:B-----5:R-:W-:-:S05]  /*d520*/  PRMT R4, R2, 0x8880, RZ ;  /* 0x0000888002047816 */ /* 0x020fca00000000ff */
[----:B------:R-:W-:-:S07]  /*d530*/  IMAD R3, R4, R17, RZ ;  /* 0x0000001104037224 */ /* 0x000fce00078e02ff */
.L_x_447:
[----:B------:R-:W-:Y:S05]  /*d540*/  BSYNC B1 ;  /* 0x0000000000017941 */ /* 0x000fea0003800000 */
.L_x_446:
[----:B0-----:R-:W-:Y:S01]  /*d550*/  @!P4 IMAD R5, R24, R16, R3 ;  /* 0x000000101805c224 */ /* 0x001fe200078e0203 */
[----:B------:R-:W-:Y:S04]  /*d560*/  BSSY B1, `(.L_x_448) ;  /* 0x0000006000017945 */ /* 0x000fe80003800000 */
[----:B------:R0:W-:Y:S01]  /*d570*/  @!P4 STG.E.U8 desc[UR46][R6.64+0xc0], R5 ;  /* 0x0000c0050600c986 */ /* 0x0001e2000c10112e */
[----:B------:R-:W-:Y:S05]  /*d580*/  @P5 BRA `(.L_x_449) ;  /* 0x00000000000c5947 */ /* 0x000fea0003800000 */
[----:B------:R-:W5:Y:S02]  /*d590*/  LDG.E.U8 R2, desc[UR46][R22.64+0xc1] ;  /* 0x0000c12e16027981 */ /* 0x000f64000c1e1100 */
[----:B-----5:R-:W-:-:S05]  /*d5a0*/  PRMT R4, R2, 0x8880, RZ ;  /* 0x0000888002047816 */ /* 0x020fca00000000ff */
[----:B------:R-:W-:-:S07]  /*d5b0*/  IMAD R3, R4, R17, RZ ;  /* 0x0000001104037224 */ /* 0x000fce00078e02ff */
.L_x_449:
[----:B------:R-:W-:Y:S05]  /*d5c0*/  BSYNC B1 ;  /* 0x0000000000017941 */ /* 0x000fea0003800000 */
.L_x_448:
[----:B------:R-:W-:Y:S01]  /*d5d0*/  @!P5 IMAD R25, R25, R16, R3 ;  /* 0x000000101919d224 */ /* 0x000fe200078e0203 */
[----:B------:R-:W-:Y:S04]  /*d5e0*/  BSSY B1, `(.L_x_450) ;  /* 0x0000006000017945 */ /* 0x000fe80003800000 */
[----:B------:R0:W-:Y:S01]  /*d5f0*/  @!P5 STG.E.U8 desc[UR46][R6.64+0xc1], R25 ;  /* 0x0000c1190600d986 */ /* 0x0001e2000c10112e */
[----:B------:R-:W-:Y:S05]  /*d600*/  @P6 BRA `(.L_x_451) ;  /* 0x00000000000c6947 */ /* 0x000fea0003800000 */
[----:B------:R-:W5:Y:S02]  /*d610*/  LDG.E.U8 R2, desc[UR46][R18.64+0xc0] ;  /* 0x0000c02e12027981 */ /* 0x000f64000c1e1100 */
[----:B-----5:R-:W-:-:S05]  /*d620*/  PRMT R4, R2, 0x8880, RZ ;  /* 0x0000888002047816 */ /* 0x020fca00000000ff */
[----:B------:R-:W-:-:S07]  /*d630*/  IMAD R3, R4, R17, RZ ;  /* 0x0000001104037224 */ /* 0x000fce00078e02ff */
.L_x_451:
[----:B------:R-:W-:Y:S05]  /*d640*/  BSYNC B1 ;  /* 0x0000000000017941 */ /* 0x000fea0003800000 */
.L_x_450:
[----:B0-----:R-:W-:Y:S01]  /*d650*/  @!P6 IMAD R5, R26, R16, R3 ;  /* 0x000000101a05e224 */ /* 0x001fe200078e0203 */
[----:B------:R-:W-:Y:S04]  /*d660*/  BSSY B1, `(.L_x_452) ;  /* 0x0000006000017945 */ /* 0x000fe80003800000 */
[----:B------:R0:W-:Y:S01]  /*d670*/  @!P6 STG.E.U8 desc[UR46][R10.64+0xc0], R5 ;  /* 0x0000c0050a00e986 */ /* 0x0001e2000c10112e */
[----:B------:R-:W-:Y:S05]  /*d680*/  @P3 BRA `(.L_x_453) ;  /* 0x00000000000c3947 */ /* 0x000fea0003800000 */
[----:B------:R-:W5:Y:S02]  /*d690*/  LDG.E.U8 R2, desc[UR46][R18.64+0xc1] ;  /* 0x0000c12e12027981 */ /* 0x000f64000c1e1100 */
[----:B-----5:R-:W-:-:S05]  /*d6a0*/  PRMT R4, R2, 0x8880, RZ ;  /* 0x0000888002047816 */ /* 0x020fca00000000ff */
[----:B------:R-:W-:-:S07]  /*d6b0*/  IMAD R3, R4, R17, RZ ;  /* 0x0000001104037224 */ /* 0x000fce00078e02ff */
.L_x_453:
[----:B------:R-:W-:Y:S05]  /*d6c0*/  BSYNC B1 ;  /* 0x0000000000017941 */ /* 0x000fea0003800000 */
.L_x_452:
[C---:B------:R-:W-:Y:S01]  /*d6d0*/  ISETP.LT.OR P5, PT, R0.reuse, 0xc9, !P1 ;  /* 0x000000c90000780c */ /* 0x040fe20004fa1670 */
[----:B------:R-:W-:Y:S01]  /*d6e0*/  @!P3 IMAD R27, R27, R16, R3 ;  /* 0x000000101b1bb224 */ /* 0x000fe200078e0203 */
        /* <DEDUP_REMOVED lines=10> */
.L_x_455:
[----:B------:R-:W-:Y:S05]  /*d790*/  BSYNC B1 ;  /* 0x0000000000017941 */ /* 0x000fea0003800000 */
.L_x_454:
[----:B0-----:R-:W-:Y:S01]  /*d7a0*/  @!P5 IMAD R5, R28, R16, R3 ;  /* 0x000000101c05d224 */ /* 0x001fe200078e0203 */
[----:B------:R-:W-:Y:S04]  /*d7b0*/  BSSY B1, `(.L_x_456) ;  /* 0x0000006000017945 */ /* 0x000fe80003800000 */
[----:B------:R0:W-:Y:S01]  /*d7c0*/  @!P5 STG.E.U8 desc[UR46][R6.64+0xc8], R5 ;  /* 0x0000c8050600d986 */ /* 0x0001e2000c10112e */
[----:B------:R-:W-:Y:S05]  /*d7d0*/  @P2 BRA `(.L_x_457) ;  /* 0x00000000000c2947 */ /* 0x000fea0003800000 */
[----:B------:R-:W5:Y:S02]  /*d7e0*/  LDG.E.U8 R2, desc[UR46][R22.64+0xc9] ;  /* 0x0000c92e16027981 */ /* 0x000f64000c1e1100 */
[----:B-----5:R-:W-:-:S05]  /*d7f0*/  PRMT R4, R2, 0x8880, RZ ;  /* 0x0000888002047816 */ /* 0x020fca00000000ff */
[----:B------:R-:W-:-:S07]  /*d800*/  IMAD R3, R4, R17, RZ ;  /* 0x0000001104037224 */ /* 0x000fce00078e02ff */
.L_x_457:
[----:B------:R-:W-:Y:S05]  /*d810*/  BSYNC B1 ;  /* 0x0000000000017941 */ /* 0x000fea0003800000 */
.L_x_456:
[----:B------:R-:W-:Y:S01]  /*d820*/  @!P2 IMAD R29, R29, R16, R3 ;  /* 0x000000101d1da224 */ /* 0x000fe200078e0203 */
[----:B------:R-:W-:Y:S04]  /*d830*/  BSSY B1, `(.L_x_458) ;  /* 0x0000006000017945 */ /* 0x000fe80003800000 */
[----:B------:R0:W-:Y:S01]  /*d840*/  @!P2 STG.E.U8 desc[UR46][R6.64+0xc9], R29 ;  /* 0x0000c91d0600a986 */ /* 0x0001e2000c10112e */
[----:B------:R-:W-:Y:S05]  /*d850*/  @P3 BRA `(.L_x_459) ;  /* 0x00000000000c3947 */ /* 0x000fea0003800000 */
[----:B------:R-:W5:Y:S02]  /*d860*/  LDG.E.U8 R2, desc[UR46][R18.64+0xc8] ;  /* 0x0000c82e12027981 */ /* 0x000f64000c1e1100 */
[----:B-----5:R-:W-:-:S05]  /*d870*/  PRMT R4, R2, 0x8880, RZ ;  /* 0x0000888002047816 */ /* 0x020fca00000000ff */
[----:B------:R-:W-:-:S07]  /*d880*/  IMAD R3, R4, R17, RZ ;  /* 0x0000001104037224 */ /* 0x000fce00078e02ff */
.L_x_459:
[----:B------:R-:W-:Y:S05]  /*d890*/  BSYNC B1 ;  /* 0x0000000000017941 */ /* 0x000fea0003800000 */
.L_x_458:
[----:B0-----:R-:W-:Y:S01]  /*d8a0*/  @!P3 IMAD R5, R30, R16, R3 ;  /* 0x000000101e05b224 */ /* 0x001fe200078e0203 */
[----:B------:R-:W-:Y:S04]  /*d8b0*/  BSSY B1, `(.L_x_460) ;  /* 0x0000006000017945 */ /* 0x000fe80003800000 */
[----:B------:R0:W-:Y:S01]  /*d8c0*/  @!P3 STG.E.U8 desc[UR46][R10.64+0xc8], R5 ;  /* 0x0000c8050a00b986 */ /* 0x0001e2000c10112e */
[----:B------:R-:W-:Y:S05]  /*d8d0*/  @P6 BRA `(.L_x_461) ;  /* 0x00000000000c6947 */ /* 0x000fea0003800000 */
[----:B------:R-:W5:Y:S02]  /*d8e0*/  LDG.E.U8 R2, desc[UR46][R18.64+0xc9] ;  /* 0x0000c92e12027981 */ /* 0x000f64000c1e1100 */
[----:B-----5:R-:W-:-:S05]  /*d8f0*/  PRMT R4, R2, 0x8880, RZ ;  /* 0x0000888002047816 */ /* 0x020fca00000000ff */
[----:B------:R-:W-:-:S07]  /*d900*/  IMAD R3, R4, R17, RZ ;  /* 0x0000001104037224 */ /* 0x000fce00078e02ff */
.L_x_461:
[----:B------:R-:W-:Y:S05]  /*d910*/  BSYNC B1 ;  /* 0x0000000000017941 */ /* 0x000fea0003800000 */
.L_x_460:
[----:B------:R-:W-:Y:S01]  /*d920*/  @!P6 IMAD R31, R31, R16, R3 ;  /* 0x000000101f1fe224 */ /* 0x000fe200078e0203 */
[----:B------:R-:W-:Y:S04]  /*d930*/  BSSY B1, `(.L_x_462) ;  /* 0x0000006000017945 */ /* 0x000fe80003800000 */
[----:B------:R0:W-:Y:S01]  /*d940*/  @!P6 STG.E.U8 desc[UR46][R10.64+0xc9], R31 ;  /* 0x0000c91f0a00e986 */ /* 0x0001e2000c10112e */
[----:B------:R-:W-:Y:S05]  /*d950*/  @P4 BRA `(.L_x_463) ;  /* 0x00000000000c4947 */ /* 0x000fea0003800000 */
[----:B------:R-:W5:Y:S02]  /*d960*/  LDG.E.U8 R2, desc[UR46][R22.64+0xd0] ;  /* 0x0000d02e16027981 */ /* 0x000f64000c1e1100 */
[----:B-----5:R-:W-:-:S05]  /*d970*/  PRMT R4, R2, 0x8880, RZ ;  /* 0x0000888002047816 */ /* 0x020fca00000000ff */
[----:B------:R-:W-:-:S07]  /*d980*/  IMAD R3, R4, R17, RZ ;  /* 0x0000001104037224 */ /* 0x000fce00078e02ff */
.L_x_463:
[----:B------:R-:W-:Y:S05]  /*d990*/  BSYNC B1 ;  /* 0x0000000000017941 */ /* 0x000fea0003800000 */
.L_x_462:
[----:B------:R-:W-:Y:S01]  /*d9a0*/  ISETP.LT.OR P3, PT, R0, 0xd2, !P1 ;  /* 0x000000d20000780c */ /* 0x000fe20004f61670 */
[----:B0-----:R-:W-:Y:S01]  /*d9b0*/  @!P4 IMAD R5, R32, R16, R3 ;  /* 0x000000102005c224 */ /* 0x001fe200078e0203 */
[----:B------:R-:W-:Y:S01]  /*d9c0*/  BSSY B1, `(.L_x_464) ;  /* 0x000000b000017945 */ /* 0x000fe20003800000 */
[C---:B------:R-:W-:Y:S02]  /*d9d0*/  ISETP.LT.OR P2, PT, R0.reuse, 0xd1, !P0 ;  /* 0x000000d10000780c */ /* 0x040fe40004741670 */
[C---:B------:R-:W-:Y:S01]  /*d9e0*/  ISETP.LT.OR P5, PT, R0.reuse, 0xd2, !P0 ;  /* 0x000000d20000780c */ /* 0x040fe200047a1670 */
[----:B------:R0:W-:Y:S01]  /*d9f0*/  @!P4 STG.E.U8 desc[UR46][R6.64+0xd0], R5 ;  /* 0x0000d0050600c986 */ /* 0x0001e2000c10112e */
[C---:B------:R-:W-:Y:S02]  /*da00*/  ISETP.LT.OR P4, PT, R0.reuse, 0xd9, !P1 ;  /* 0x000000d90000780c */ /* 0x040fe40004f81670 */
[C---:B------:R-:W-:Y:S02]  /*da10*/  ISETP.LT.OR P1, PT, R0.reuse, 0xda, !P1 ;  /* 0x000000da0000780c */ /* 0x040fe40004f21670 */
[----:B------:R-:W-:-:S02]  /*da20*/  ISETP.LT.OR P6, PT, R0, 0xd9, !P0 ;  /* 0x000000d90000780c */ /* 0x000fc400047c1670 */
[----:B------:R-:W-:Y:S11]  /*da30*/  @P3 BRA `(.L_x_465) ;  /* 0x00000000000c3947 */ /* 0x000ff60003800000 */
[----:B------:R-:W5:Y:S02]  /*da40*/  LDG.E.U8 R2, desc[UR46][R22.64+0xd1] ;  /* 0x0000d12e16027981 */ /* 0x000f64000c1e1100 */
[----:B-----5:R-:W-:-:S05]  /*da50*/  PRMT R4, R2, 0x8880, RZ ;  /* 0x0000888002047816 */ /* 0x020fca00000000ff */
[----:B------:R-:W-:-:S07]  /*da60*/  IMAD R3, R4, R17, RZ ;  /* 0x0000001104037224 */ /* 0x000fce00078e02ff */
.L_x_465:
[----:B------:R-:W-:Y:S05]  /*da70*/  BSYNC B1 ;  /* 0x0000000000017941 */ /* 0x000fea0003800000 */
.L_x_464:
[----:B------:R-:W-:Y:S01]  /*da80*/  @!P3 IMAD R33, R33, R16, R3 ;  /* 0x000000102121b224 */ /* 0x000fe200078e0203 */
[----:B------:R-:W-:Y:S04]  /*da90*/  BSSY B1, `(.L_x_466) ;  /* 0x0000006000017945 */ /* 0x000fe80003800000 */
[----:B------:R0:W-:Y:S01]  /*daa0*/  @!P3 STG.E.U8 desc[UR46][R6.64+0xd1], R33 ;  /* 0x0000d1210600b986 */ /* 0x0001e2000c10112e */
[----:B------:R-:W-:Y:S05]  /*dab0*/  @P2 BRA `(.L_x_467) ;  /* 0x00000000000c2947 */ /* 0x000fea0003800000 */
[----:B------:R-:W5:Y:S02]  /*dac0*/  LDG.E.U8 R2, desc[UR46][R18.64+0xd0] ;  /* 0x0000d02e12027981 */ /* 0x000f64000c1e1100 */
[----:B-----5:R-:W-:-:S05]  /*dad0*/  PRMT R4, R2, 0x8880, RZ ;  /* 0x0000888002047816 */ /* 0x020fca00000000ff */
[----:B------:R-:W-:-:S07]  /*dae0*/  IMAD R3, R4, R17, RZ ;  /* 0x0000001104037224 */ /* 0x000fce00078e02ff */
.L_x_467:
[----:B------:R-:W-:Y:S05]  /*daf0*/  BSYNC B1 ;  /* 0x0000000000017941 */ /* 0x000fea0003800000 */
.L_x_466:
[----:B0-----:R-:W-:Y:S01]  /*db00*/  @!P2 IMAD R5, R34, R16, R3 ;  /* 0x000000102205a224 */ /* 0x001fe200078e0203 */
[----:B------:R-:W-:Y:S04]  /*db10*/  BSSY B1, `(.L_x_468) ;  /* 0x0000006000017945 */ /* 0x000fe80003800000 */
[----:B------:R0:W-:Y:S01]  /*db20*/  @!P2 STG.E.U8 desc[UR46][R10.64+0xd0], R5 ;  /* 0x0000d0050a00a986 */ /* 0x0001e2000c10112e */
[----:B------:R-:W-:Y:S05]  /*db30*/  @P5 BRA `(.L_x_469) ;  /* 0x00000000000c5947 */ /* 0x000fea0003800000 */
[----:B------:R-:W5:Y:S02]  /*db40*/  LDG.E.U8 R2, desc[UR46][R18.64+0xd1] ;  /* 0x0000d12e12027981 */ /* 0x000f64000c1e1100 */
[----:B-----5:R-:W-:-:S05]  /*db50*/  PRMT R4, R2, 0x8880, RZ ;  /* 0x0000888002047816 */ /* 0x020fca00000000ff */
[----:B------:R-:W-:-:S07]  /*db60*/  IMAD R3, R4, R17, RZ ;  /* 0x0000001104037224 */ /* 0x000fce00078e02ff */
.L_x_469:
[----:B------:R-:W-:Y:S05]  /*db70*/  BSYNC B1 ;  /* 0x0000000000017941 */ /* 0x000fea0003800000 */
.L_x_468:
[----:B------:R-:W-:Y:S01]  /*db80*/  @!P5 IMAD R35, R35, R16, R3 ;  /* 0x000000102323d224 */ /* 0x000fe200078e0203 */
[----:B------:R-:W-:Y:S04]  /*db90*/  BSSY B1, `(.L_x_470) ;  /* 0x0000006000017945 */ /* 0x000fe80003800000 */
[----:B------:R0:W-:Y:S01]  /*dba0*/  @!P5 STG.E.U8 desc[UR46][R10.64+0xd1], R35 ;  /* 0x0000d1230a00d986 */ /* 0x0001e2000c10112e */
[----:B------:R-:W-:Y:S05]  /*dbb0*/  @P4 BRA `(.L_x_471) ;  /* 0x00000000000c4947 */ /* 0x000fea0003800000 */
[----:B------:R-:W5:Y:S02]  /*dbc0*/  LDG.E.U8 R2, desc[UR46][R22.64+0xd8] ;  /* 0x0000d82e16027981 */ /* 0x000f64000c1e1100 */
[----:B-----5:R-:W-:-:S05]  /*dbd0*/  PRMT R4, R2, 0x8880, RZ ;  /* 0x0000888002047816 */ /* 0x020fca00000000ff */
[----:B------:R-:W-:-:S07]  /*dbe0*/  IMAD R3, R4, R17, RZ ;  /* 0x0000001104037224 */ /* 0x000fce00078e02ff */
.L_x_471:
[----:B------:R-:W-:Y:S05]  /*dbf0*/  BSYNC B1 ;  /* 0x0000000000017941 */ /* 0x000fea0003800000 */
.L_x_470:
[----:B0-----:R-:W-:Y:S01]  /*dc00*/  @!P4 IMAD R5, R36, R16, R3 ;  /* 0x000000102405c224 */ /* 0x001fe200078e0203 */
[----:B------:R-:W-:Y:S04]  /*dc10*/  BSSY B1, `(.L_x_472) ;  /* 0x0000006000017945 */ /* 0x000fe80003800000 */
[----:B------:R0:W-:Y:S01]  /*dc20*/  @!P4 STG.E.U8 desc[UR46][R6.64+0xd8], R5 ;  /* 0x0000d8050600c986 */ /* 0x0001e2000c10112e */
[----:B------:R-:W-:Y:S05]  /*dc30*/  @P1 BRA `(.L_x_473) ;  /* 0x00000000000c1947 */ /* 0x000fea0003800000 */
[----:B------:R-:W5:Y:S02]  /*dc40*/  LDG.E.U8 R2, desc[UR46][R22.64+0xd9] ;  /* 0x0000d92e16027981 */ /* 0x000f64000c1e1100 */
[----:B-----5:R-:W-:-:S05]  /*dc50*/  PRMT R4, R2, 0x8880, RZ ;  /* 0x0000888002047816 */ /* 0x020fca00000000ff */
[----:B------:R-:W-:-:S07]  /*dc60*/  IMAD R3, R4, R17, RZ ;  /* 0x0000001104037224 */ /* 0x000fce00078e02ff */
.L_x_473:
[----:B------:R-:W-:Y:S05]  /*dc70*/  BSYNC B1 ;  /* 0x0000000000017941 */ /* 0x000fea0003800000 */
.L_x_472:
[----:B------:R-:W-:Y:S01]  /*dc80*/  @!P1 IMAD R37, R37, R16, R3 ;  /* 0x0000001025259224 */ /* 0x000fe200078e0203 */
[----:B------:R-:W-:Y:S04]  /*dc90*/  BSSY B1, `(.L_x_474) ;  /* 0x0000006000017945 */ /* 0x000fe80003800000 */
[----:B------:R0:W-:Y:S01]  /*dca0*/  @!P1 STG.E.U8 desc[UR46][R6.64+0xd9], R37 ;  /* 0x0000d92506009986 */ /* 0x0001e2000c10112e */
[----:B------:R-:W-:Y:S05]  /*dcb0*/  @P6 BRA `(.L_x_475) ;  /* 0x00000000000c6947 */ /* 0x000fea0003800000 */
[----:B------:R-:W5:Y:S02]  /*dcc0*/  LDG.E.U8 R2, desc[UR46][R18.64+0xd8] ;  /* 0x0000d82e12027981 */ /* 0x000f64000c1e1100 */
[----:B-----5:R-:W-:-:S05]  /*dcd0*/  PRMT R4, R2, 0x8880, RZ ;  /* 0x0000888002047816 */ /* 0x020fca00000000ff */
[----:B------:R-:W-:-:S07]  /*dce0*/  IMAD R3, R4, R17, RZ ;  /* 0x0000001104037224 */ /* 0x000fce00078e02ff */
.L_x_475:
[----:B------:R-:W-:Y:S05]  /*dcf0*/  BSYNC B1 ;  /* 0x0000000000017941 */ /* 0x000fea0003800000 */
.L_x_474:
[----:B0-----:R-:W-:Y:S01]  /*dd00*/  @!P6 IMAD R5, R38, R16, R3 ;  /* 0x000000102605e224 */ /* 0x001fe200078e0203 */
[----:B------:R-:W-:Y:S01]  /*dd10*/  ISETP.LT.OR P0, PT, R0, 0xda, !P0 ;  /* 0x000000da0000780c */ /* 0x000fe20004701670 */
[----:B------:R-:W-:Y:S03]  /*dd20*/  BSSY B1, `(.L_x_476) ;  /* 0x0000006000017945 */ /* 0x000fe60003800000 */
[----:B------:R0:W-:Y:S09]  /*dd30*/  @!P6 STG.E.U8 desc[UR46][R10.64+0xd8], R5 ;  /* 0x0000d8050a00e986 */ /* 0x0001f2000c10112e */
[----:B------:R-:W-:Y:S05]  /*dd40*/  @P0 BRA `(.L_x_477) ;  /* 0x00000000000c0947 */ /* 0x000fea0003800000 */
[----:B------:R-:W5:Y:S02]  /*dd50*/  LDG.E.U8 R2, desc[UR46][R18.64+0xd9] ;  /* 0x0000d92e12027981 */ /* 0x000f64000c1e1100 */
[----:B-----5:R-:W-:-:S05]  /*dd60*/  PRMT R0, R2, 0x8880, RZ ;  /* 0x0000888002007816 */ /* 0x020fca00000000ff */
[----:B------:R-:W-:-:S07]  /*dd70*/  IMAD R3, R0, R17, RZ ;  /* 0x0000001100037224 */ /* 0x000fce00078e02ff */
.L_x_477:
[----:B------:R-:W-:Y:S05]  /*dd80*/  BSYNC B1 ;  /* 0x0000000000017941 */ /* 0x000fea0003800000 */
.L_x_476:
[----:B------:R-:W-:Y:S01]  /*dd90*/  IMAD R3, R39, R16, R3 ;  /* 0x0000001027037224 */ /* 0x000fe200078e0203 */
[----:B------:R-:W-:Y:S06]  /*dda0*/  @P0 BRA `(.L_x_478) ;  /* 0x0000002800d80947 */ /* 0x000fec0003800000 */
[----:B------:R0:W-:Y:S01]  /*ddb0*/  STG.E.U8 desc[UR46][R10.64+0xd9], R3 ;  /* 0x0000d9030a007986 */ /* 0x0001e2000c10112e */
[----:B------:R-:W-:Y:S05]  /*ddc0*/  BRA `(.L_x_478) ;  /* 0x0000002800d07947 */ /* 0x000fea0003800000 */
.L_x_29:
[----:B------:R-:W2:Y:S01]  /*ddd0*/  LDL.LU R3, [R1] ;  /* 0x0000000001037983 */ /* 0x000ea20000300800 */
[----:B------:R-:W-:-:S03]  /*dde0*/  ISETP.GE.AND P2, PT, R234, 0x1, PT ;  /* 0x00000001ea00780c */ /* 0x000fc60003f46270 */
[----:B------:R-:W3:Y:S01]  /*ddf0*/  LDL.LU R15, [R1+0xc] ;  /* 0x00000c00010f7983 */ /* 0x000ee20000300800 */
[----:B------:R-:W-:-:S03]  /*de00*/  ISETP.LT.OR P0, PT, R0, 0x1, !P2 ;  /* 0x000000010000780c */ /* 0x000fc60005701670 */
[----:B------:R-:W4:Y:S04]  /*de10*/  LDL.LU R13, [R1+0x10] ;  /* 0x00001000010d7983 */ /* 0x000f280000300800 */
[----:B------:R-:W5:Y:S04]  /*de20*/  LDL.LU R19, [R1+0x14] ;  /* 0x0000140001137983 */ /* 0x000f680000300800 */
[----:B------:R-:W3:Y:S04]  /*de30*/  LDL.LU R235, [R1+0x18] ;  /* 0x0000180001eb7983 */ /* 0x000ee80000300800 */
        /* <DEDUP_REMOVED lines=8> */
[----:B------:R-:W3:Y:S01]  /*dec0*/  LDL.LU R12, [R1+0x3c] ;  /* 0x00003c00010c7983 */ /* 0x000ee20000300800 */
[----:B--2---:R-:W-:-:S05]  /*ded0*/  @!P0 IMAD R3, R3, R16, RZ ;  /* 0x0000001003038224 */ /* 0x004fca00078e02ff */
[----:B------:R0:W-:Y:S04]  /*dee0*/  @!P0 STG.E.U8 desc[UR46][R4.64], R3 ;  /* 0x0000000304008986 */ /* 0x0001e8000c10112e */
[----:B0-----:R-:W2:Y:S01]  /*def0*/  LDL.LU R3, [R1+0x4] ;  /* 0x0000040001037983 */ /* 0x001ea20000300800 */
[----:B------:R-:W-:Y:S02]  /*df00*/  ISETP.LT.OR P0, PT, R0, 0x2, !P2 ;  /* 0x000000020000780c */ /* 0x000fe40005701670 */
[----:B------:R-:W-:-:S11]  /*df10*/  ISETP.GE.AND P3, PT, R234, 0x9, PT ;  /* 0x00000009ea00780c */ /* 0x000fd60003f66270 */
[----:B--2---:R-:W-:-:S05]  /*df20*/  @!P0 IMAD R3, R3, R16, RZ ;  /* 0x0000001003038224 */ /* 0x004fca00078e02ff */
[----:B------:R0:W-:Y:S04]  /*df30*/  @!P0 STG.E.U8 desc[UR46][R4.64+0x1], R3 ;  /* 0x0000010304008986 */ /* 0x0001e8000c10112e */
[----:B0-----:R-:W2:Y:S01]  /*df40*/  LDL.LU R3, [R1+0x8] ;  /* 0x0000080001037983 */ /* 0x001ea20000300800 */
[C---:B------:R-:W-:Y:S02]  /*df50*/  ISETP.LT.OR P0, PT, R0.reuse, 0x1, !P3 ;  /* 0x000000010000780c */ /* 0x040fe40005f01670 */
[C---:B------:R-:W-:Y:S02]  /*df60*/  ISETP.LT.OR P4, PT, R0.reuse, 0x9, !P2 ;  /* 0x000000090000780c */ /* 0x040fe40005781670 */
[C---:B------:R-:W-:Y:S02]  /*df70*/  ISETP.LT.OR P5, PT, R0.reuse, 0xa, !P2 ;  /* 0x0000000a0000780c */ /* 0x040fe400057a1670 */
[----:B------:R-:W-:-:S02]  /*df80*/  ISETP.LT.OR P6, PT, R0, 0x9, !P3 ;  /* 0x000000090000780c */ /* 0x000fc40005fc1670 */
[----:B------:R-:W-:-:S07]  /*df90*/  ISETP.LT.OR P1, PT, R0, 0xa, !P3 ;  /* 0x0000000a0000780c */ /* 0x000fce0005f21670 */
[-C--:B----4-:R-:W-:Y:S02]  /*dfa0*/  @!P4 IMAD R13, R13, R16.reuse, RZ ;  /* 0x000000100d0dc224 */ /* 0x090fe400078e02ff */
[----:B-----5:R-:W-:-:S04]  /*dfb0*/  @!P5 IMAD R19, R19, R16, RZ ;  /* 0x000000101313d224 */ /* 0x020fc800078e02ff */
[-C--:B---3--:R-:W-:Y:S02]  /*dfc0*/  @!P1 IMAD R21, R21, R16.reuse, RZ ;  /* 0x0000001015159224 */ /* 0x088fe400078e02ff */
[----:B--2---:R-:W-:-:S05]  /*dfd0*/  @!P0 IMAD R3, R3, R16, RZ ;  /* 0x0000001003038224 */ /* 0x004fca00078e02ff */
[----:B------:R0:W-:Y:S01]  /*dfe0*/  @!P0 STG.E.U8 desc[UR46][R8.64], R3 ;  /* 0x0000000308008986 */ /* 0x0001e2000c10112e */
[----:B------:R-:W-:Y:S01]  /*dff0*/  ISETP.LT.OR P0, PT, R0, 0x2, !P3 ;  /* 0x000000020000780c */ /* 0x000fe20005f01670 */
[----:B0-----:R-:W-:-:S12]  /*e000*/  @!P6 IMAD R3, R235, R16, RZ ;  /* 0x00000010eb03e224 */ /* 0x001fd800078e02ff */
[----:B------:R-:W-:-:S05]  /*e010*/  @!P0 IMAD R15, R15, R16, RZ ;  /* 0x000000100f0f8224 */ /* 0x000fca00078e02ff */
[----:B------:R0:W-:Y:S01]  /*e020*/  @!P0 STG.E.U8 desc[UR46][R8.64+0x1], R15 ;  /* 0x0000010f08008986 */ /* 0x0001e2000c10112e */
[----:B------:R-:W-:-:S03]  /*e030*/  ISETP.LT.OR P0, PT, R0, 0x11, !P2 ;  /* 0x000000110000780c */ /* 0x000fc60005701670 */
[----:B------:R1:W-:Y:S01]  /*e040*/  @!P4 STG.E.U8 desc[UR46][R4.64+0x8], R13 ;  /* 0x0000080d0400c986 */ /* 0x0003e2000c10112e */
[----:B------:R-:W-:-:S03]  /*e050*/  ISETP.LT.OR P4, PT, R0, 0x12, !P2 ;  /* 0x000000120000780c */ /* 0x000fc60005781670 */
[----:B------:R-:W-:Y:S01]  /*e060*/  @!P5 STG.E.U8 desc[UR46][R4.64+0x9], R19 ;  /* 0x000009130400d986 */ /* 0x000fe2000c10112e */
[----:B------:R-:W-:-:S03]  /*e070*/  ISETP.LT.OR P5, PT, R0, 0x11, !P3 ;  /* 0x000000110000780c */ /* 0x000fc60005fa1670 */
[----:B------:R2:W-:Y:S01]  /*e080*/  @!P6 STG.E.U8 desc[UR46][R8.64+0x8], R3 ;  /* 0x000008030800e986 */ /* 0x0005e2000c10112e */
[C---:B------:R-:W-:Y:S01]  /*e090*/  ISETP.LT.OR P6, PT, R0.reuse, 0x12, !P3 ;  /* 0x000000120000780c */ /* 0x040fe20005fc1670 */
[-C--:B0-----:R-:W-:Y:S02]  /*e0a0*/  @!P0 IMAD R15, R233, R16.reuse, RZ ;  /* 0x00000010e90f8224 */ /* 0x081fe400078e02ff */
[----:B------:R0:W-:Y:S01]  /*e0b0*/  @!P1 STG.E.U8 desc[UR46][R8.64+0x9], R21 ;  /* 0x0000091508009986 */ /* 0x0001e2000c10112e */
[----:B------:R-:W-:Y:S01]  /*e0c0*/  ISETP.LT.OR P1, PT, R0, 0x19, !P2 ;  /* 0x000000190000780c */ /* 0x000fe20005721670 */
[-C--:B-1----:R-:W-:Y:S02]  /*e0d0*/  @!P4 IMAD R13, R232, R16.reuse, RZ ;  /* 0x00000010e80dc224 */ /* 0x082fe400078e02ff */
[----:B------:R1:W-:Y:S01]  /*e0e0*/  @!P0 STG.E.U8 desc[UR46][R4.64+0x10], R15 ;  /* 0x0000100f04008986 */ /* 0x0003e2000c10112e */
[----:B------:R-:W-:Y:S01]  /*e0f0*/  ISETP.LT.OR P0, PT, R0, 0x1a, !P2 ;  /* 0x0000001a0000780c */ /* 0x000fe20005701670 */
[----:B--2---:R-:W-:-:S02]  /*e100*/  @!P5 IMAD R3, R23, R16, RZ ;  /* 0x000000101703d224 */ /* 0x004fc400078e02ff */
[----:B------:R-:W-:Y:S02]  /*e110*/  @!P4 STG.E.U8 desc[UR46][R4.64+0x11], R13 ;  /* 0x0000110d0400c986 */ /* 0x000fe4000c10112e */
[-C--:B------:R-:W-:Y:S01]  /*e120*/  @!P6 IMAD R19, R22, R16.reuse, RZ ;  /* 0x000000101613e224 */ /* 0x080fe200078e02ff */
[----:B------:R-:W-:Y:S01]  /*e130*/  ISETP.LT.OR P4, PT, R0, 0x1a, !P3 ;  /* 0x0000001a0000780c */ /* 0x000fe20005f81670 */
[----:B------:R2:W-:Y:S02]  /*e140*/  @!P5 STG.E.U8 desc[UR46][R8.64+0x10], R3 ;  /* 0x000010030800d986 */ /* 0x0005e4000c10112e */
[-C--:B0-----:R-:W-:Y:S02]  /*e150*/  @!P1 IMAD R21, R20, R16.reuse, RZ ;  /* 0x0000001014159224 */ /* 0x081fe400078e02ff */
[----:B------:R-:W-:Y:S01]  /*e160*/  @!P6 STG.E.U8 desc[UR46][R8.64+0x11], R19 ;  /* 0x000011130800e986 */ /* 0x000fe2000c10112e */
[----:B------:R-:W-:Y:S01]  /*e170*/  ISETP.LT.OR P6, PT, R0, 0x19, !P3 ;  /* 0x000000190000780c */ /* 0x000fe20005fc1670 */
[----:B-1----:R-:W-:-:S02]  /*e180*/  @!P0 IMAD R15, R18, R16, RZ ;  /* 0x00000010120f8224 */ /* 0x002fc400078e02ff */
[----:B------:R-:W-:Y:S01]  /*e190*/  @!P1 STG.E.U8 desc[UR46][R4.64+0x18], R21 ;  /* 0x0000181504009986 */ /* 0x000fe2000c10112e */
[----:B------:R-:W-:-:S03]  /*e1a0*/  ISETP.GE.AND P1, PT, R234, 0x81, PT ;  /* 0x00000081ea00780c */ /* 0x000fc60003f26270 */
[----:B--2---:R-:W-:Y:S01]  /*e1b0*/  @!P4 IMAD R3, R12, R16, RZ ;  /* 0x000000100c03c224 */ /* 0x004fe200078e02ff */
[----:B------:R-:W-:Y:S01]  /*e1c0*/  ISETP.LT.OR P5, PT, R0, 0x1, !P1 ;  /* 0x000000010000780c */ /* 0x000fe20004fa1670 */
[----:B------:R0:W-:Y:S01]  /*e1d0*/  @!P0 STG.E.U8 desc[UR46][R4.64+0x19], R15 ;  /* 0x0000190f04008986 */ /* 0x0001e2000c10112e */
[----:B------:R-:W-:-:S03]  /*e1e0*/  ISETP.GE.AND P0, PT, R234, 0x89, PT ;  /* 0x00000089ea00780c */ /* 0x000fc60003f06270 */
[----:B------:R-:W-:Y:S01]  /*e1f0*/  @!P6 IMAD R23, R14, R16, RZ ;  /* 0x000000100e17e224 */ /* 0x000fe200078e02ff */
[----:B------:R1:W-:Y:S01]  /*e200*/  @!P4 STG.E.U8 desc[UR46][R8.64+0x19], R3 ;  /* 0x000019030800c986 */ /* 0x0003e2000c10112e */
[----:B------:R-:W-:-:S03]  /*e210*/  ISETP.LT.OR P4, PT, R0, 0x1, !P0 ;  /* 0x000000010000780c */ /* 0x000fc60004781670 */
[----:B------:R-:W-:Y:S01]  /*e220*/  @!P6 STG.E.U8 desc[UR46][R8.64+0x18], R23 ;  /* 0x000018170800e986 */ /* 0x000fe2000c10112e */
[----:B------:R-:W-:Y:S02]  /*e230*/  ISETP.LT.OR P6, PT, R0, 0x2, !P1 ;  /* 0x000000020000780c */ /* 0x000fe40004fc1670 */
[----:B------:R-:W-:-:S05]  /*e240*/  @!P5 IMAD R13, R216, R16, RZ ;  /* 0x00000010d80dd224 */ /* 0x000fca00078e02ff */
[----:B------:R2:W-:Y:S01]  /*e250*/  @!P5 STG.E.U8 desc[UR46][R6.64], R13 ;  /* 0x0000000d0600d986 */ /* 0x0005e2000c10112e */
[----:B------:R-:W-:Y:S01]  /*e260*/  ISETP.LT.OR P5, PT, R0, 0x2, !P0 ;  /* 0x000000020000780c */ /* 0x000fe200047a1670 */
[----:B0-----:R-:W-:-:S04]  /*e270*/  @!P4 IMAD R15, R218, R16, RZ ;  /* 0x00000010da0fc224 */ /* 0x001fc800078e02ff */
[----:B------:R-:W-:-:S05]  /*e280*/  @!P6 IMAD R217, R217, R16, RZ ;  /* 0x00000010d9d9e224 */ /* 0x000fca00078e02ff */
[----:B------:R-:W-:Y:S01]  /*e290*/  @!P6 STG.E.U8 desc[UR46][R6.64+0x1], R217 ;  /* 0x000001d90600e986 */ /* 0x000fe2000c10112e */
[C---:B------:R-:W-:Y:S02]  /*e2a0*/  ISETP.LT.OR P6, PT, R0.reuse, 0x9, !P1 ;  /* 0x000000090000780c */ /* 0x040fe40004fc1670 */
[----:B------:R-:W-:Y:S01]  /*e2b0*/  @!P5 IMAD R219, R219, R16, RZ ;  /* 0x00000010dbdbd224 */ /* 0x000fe200078e02ff */
[----:B------:R0:W-:Y:S01]  /*e2c0*/  @!P4 STG.E.U8 desc[UR46][R10.64], R15 ;  /* 0x0000000f0a00c986 */ /* 0x0001e2000c10112e */
[----:B------:R-:W-:-:S03]  /*e2d0*/  ISETP.LT.OR P4, PT, R0, 0xa, !P1 ;  /* 0x0000000a0000780c */ /* 0x000fc60004f81670 */
[----:B------:R-:W-:Y:S01]  /*e2e0*/  @!P5 STG.E.U8 desc[UR46][R10.64+0x1], R219 ;  /* 0x000001db0a00d986 */ /* 0x000fe2000c10112e */
[----:B------:R-:W-:-:S05]  /*e2f0*/  ISETP.LT.OR P5, PT, R0, 0x9, !P0 ;  /* 0x000000090000780c */ /* 0x000fca00047a1670 */
[----:B-1----:R-:W-:-:S04]  /*e300*/  @!P6 IMAD R3, R220, R16, RZ ;  /* 0x00000010dc03e224 */ /* 0x002fc800078e02ff */
[-C--:B------:R-:W-:Y:S01]  /*e310*/  @!P4 IMAD R221, R221, R16.reuse, RZ ;  /* 0x00000010ddddc224 */ /* 0x080fe200078e02ff */
[----:B------:R1:W-:Y:S01]  /*e320*/  @!P6 STG.E.U8 desc[UR46][R6.64+0x8], R3 ;  /* 0x000008030600e986 */ /* 0x0003e2000c10112e */
[----:B------:R-:W-:Y:S02]  /*e330*/  ISETP.LT.OR P6, PT, R0, 0xa, !P0 ;  /* 0x0000000a0000780c */ /* 0x000fe400047c1670 */
[----:B--2---:R-:W-:Y:S01]  /*e340*/  @!P5 IMAD R13, R222, R16, RZ ;  /* 0x00000010de0dd224 */ /* 0x004fe200078e02ff */
[----:B------:R-:W-:Y:S01]  /*e350*/  @!P4 STG.E.U8 desc[UR46][R6.64+0x9], R221 ;  /* 0x000009dd0600c986 */ /* 0x000fe2000c10112e */
[----:B------:R-:W-:-:S03]  /*e360*/  ISETP.LT.OR P4, PT, R0, 0x11, !P1 ;  /* 0x000000110000780c */ /* 0x000fc60004f81670 */
[----:B------:R2:W-:Y:S01]  /*e370*/  @!P5 STG.E.U8 desc[UR46][R10.64+0x8], R13 ;  /* 0x0000080d0a00d986 */ /* 0x0005e2000c10112e */
[----:B------:R-:W-:-:S05]  /*e380*/  ISETP.LT.OR P5, PT, R0, 0x12, !P1 ;  /* 0x000000120000780c */ /* 0x000fca0004fa1670 */
[----:B------:R-:W-:-:S04]  /*e390*/  @!P6 IMAD R223, R223, R16, RZ ;  /* 0x00000010dfdfe224 */ /* 0x000fc800078e02ff */
[-C--:B0-----:R-:W-:Y:S01]  /*e3a0*/  @!P4 IMAD R15, R224, R16.reuse, RZ ;  /* 0x00000010e00fc224 */ /* 0x081fe200078e02ff */
        /* <DEDUP_REMOVED lines=535> */
[C---:B------:R-:W-:Y:S02]  /*10520*/  ISETP.LT.OR P4, PT, R0.reuse, 0xd9, !P2 ;  /* 0x000000d90000780c */ /* 0x040fe40005781670 */
[C---:B------:R-:W-:Y:S01]  /*10530*/  ISETP.LT.OR P2, PT, R0.reuse, 0xda, !P2 ;  /* 0x000000da0000780c */ /* 0x040fe20005741670 */
[----:B------:R2:W-:Y:S01]  /*10540*/  @!P5 STG.E.U8 desc[UR46][R8.64+0xd0], R13 ;  /* 0x0000d00d0800d986 */ /* 0x0005e2000c10112e */
[----:B------:R-:W-:-:S02]  /*10550*/  ISETP.LT.OR P5, PT, R0, 0xd9, !P3 ;  /* 0x000000d90000780c */ /* 0x000fc40005fa1670 */
[----:B------:R-:W-:-:S03]  /*10560*/  ISETP.LT.OR P3, PT, R0, 0xda, !P3 ;  /* 0x000000da0000780c */ /* 0x000fc60005f61670 */
[----:B------:R-:W-:-:S04]  /*10570*/  @!P6 IMAD R51, R51, R16, RZ ;  /* 0x000000103333e224 */ /* 0x000fc800078e02ff */
[-C--:B0-----:R-:W-:Y:S01]  /*10580*/  @!P4 IMAD R15, R52, R16.reuse, RZ ;  /* 0x00000010340fc224 */ /* 0x081fe200078e02ff */
[----:B------:R-:W-:Y:S01]  /*10590*/  @!P6 STG.E.U8 desc[UR46][R8.64+0xd1], R51 ;  /* 0x0000d1330800e986 */ /* 0x000fe2000c10112e */
[-C--:B------:R-:W-:Y:S01]  /*105a0*/  @!P2 IMAD R53, R53, R16.reuse, RZ ;  /* 0x000000103535a224 */ /* 0x080fe200078e02ff */
[----:B------:R-:W-:Y:S01]  /*105b0*/  ISETP.LT.OR P6, PT, R0, 0xc1, !P1 ;  /* 0x000000c10000780c */ /* 0x000fe20004fc1670 */
[-C--:B-1----:R-:W-:Y:S01]  /*105c0*/  @!P5 IMAD R3, R54, R16.reuse, RZ ;  /* 0x000000103603d224 */ /* 0x082fe200078e02ff */
[----:B------:R0:W-:Y:S01]  /*105d0*/  @!P4 STG.E.U8 desc[UR46][R4.64+0xd8], R15 ;  /* 0x0000d80f0400c986 */ /* 0x0001e2000c10112e */
[C---:B------:R-:W-:Y:S01]  /*105e0*/  ISETP.LT.OR P4, PT, R0.reuse, 0xc2, !P1 ;  /* 0x000000c20000780c */ /* 0x040fe20004f81670 */
[----:B------:R-:W-:Y:S02]  /*105f0*/  @!P3 IMAD R55, R55, R16, RZ ;  /* 0x000000103737b224 */ /* 0x000fe400078e02ff */
[----:B------:R-:W-:Y:S01]  /*10600*/  @!P2 STG.E.U8 desc[UR46][R4.64+0xd9], R53 ;  /* 0x0000d9350400a986 */ /* 0x000fe2000c10112e */
[----:B------:R-:W-:-:S03]  /*10610*/  ISETP.LT.OR P2, PT, R0, 0xc1, !P0 ;  /* 0x000000c10000780c */ /* 0x000fc60004741670 */
[----:B------:R1:W-:Y:S01]  /*10620*/  @!P5 STG.E.U8 desc[UR46][R8.64+0xd8], R3 ;  /* 0x0000d8030800d986 */ /* 0x0003e2000c10112e */
[----:B------:R-:W-:Y:S02]  /*10630*/  ISETP.LT.OR P5, PT, R0, 0xc2, !P0 ;  /* 0x000000c20000780c */ /* 0x000fe400047a1670 */
[-C--:B--2---:R-:W-:Y:S01]  /*10640*/  @!P6 IMAD R13, R24, R16.reuse, RZ ;  /* 0x00000010180de224 */ /* 0x084fe200078e02ff */
[----:B------:R2:W-:Y:S01]  /*10650*/  @!P3 STG.E.U8 desc[UR46][R8.64+0xd9], R55 ;  /* 0x0000d9370800b986 */ /* 0x0005e2000c10112e */
[C---:B------:R-:W-:Y:S01]  /*10660*/  ISETP.LT.OR P3, PT, R0.reuse, 0xc9, !P1 ;  /* 0x000000c90000780c */ /* 0x040fe20004f61670 */
[-C--:B------:R-:W-:Y:S02]  /*10670*/  @!P4 IMAD R25, R25, R16.reuse, RZ ;  /* 0x000000101919c224 */ /* 0x080fe400078e02ff */
[----:B------:R-:W-:Y:S01]  /*10680*/  @!P6 STG.E.U8 desc[UR46][R6.64+0xc0], R13 ;  /* 0x0000c00d0600e986 */ /* 0x000fe2000c10112e */
[----:B------:R-:W-:Y:S01]  /*10690*/  ISETP.LT.OR P6, PT, R0, 0xc9, !P0 ;  /* 0x000000c90000780c */ /* 0x000fe200047c1670 */
[----:B0-----:R-:W-:-:S02]  /*106a0*/  @!P2 IMAD R15, R26, R16, RZ ;  /* 0x000000101a0fa224 */ /* 0x001fc400078e02ff */
[----:B------:R-:W-:Y:S01]  /*106b0*/  @!P4 STG.E.U8 desc[UR46][R6.64+0xc1], R25 ;  /* 0x0000c1190600c986 */ /* 0x000fe2000c10112e */
[C---:B------:R-:W-:Y:S01]  /*106c0*/  ISETP.LT.OR P4, PT, R0.reuse, 0xca, !P1 ;  /* 0x000000ca0000780c */ /* 0x040fe20004f81670 */
[-C--:B------:R-:W-:Y:S02]  /*106d0*/  @!P5 IMAD R27, R27, R16.reuse, RZ ;  /* 0x000000101b1bd224 */ /* 0x080fe400078e02ff */
[----:B------:R-:W-:Y:S01]  /*106e0*/  @!P2 STG.E.U8 desc[UR46][R10.64+0xc0], R15 ;  /* 0x0000c00f0a00a986 */ /* 0x000fe2000c10112e */
[----:B------:R-:W-:Y:S01]  /*106f0*/  ISETP.LT.OR P2, PT, R0, 0xca, !P0 ;  /* 0x000000ca0000780c */ /* 0x000fe20004741670 */
[-C--:B-1----:R-:W-:Y:S02]  /*10700*/  @!P3 IMAD R3, R28, R16.reuse, RZ ;  /* 0x000000101c03b224 */ /* 0x082fe400078e02ff */
[----:B------:R-:W-:Y:S01]  /*10710*/  @!P5 STG.E.U8 desc[UR46][R10.64+0xc1], R27 ;  /* 0x0000c11b0a00d986 */ /* 0x000fe2000c10112e */
[----:B------:R-:W-:Y:S01]  /*10720*/  ISETP.LT.OR P5, PT, R0, 0xd1, !P1 ;  /* 0x000000d10000780c */ /* 0x000fe20004fa1670 */
[----:B------:R-:W-:-:S02]  /*10730*/  @!P6 IMAD R5, R30, R16, RZ ;  /* 0x000000101e05e224 */ /* 0x000fc400078e02ff */
[----:B------:R0:W-:Y:S01]  /*10740*/  @!P3 STG.E.U8 desc[UR46][R6.64+0xc8], R3 ;  /* 0x0000c8030600b986 */ /* 0x0001e2000c10112e */
[----:B------:R-:W-:Y:S01]  /*10750*/  ISETP.LT.OR P3, PT, R0, 0xd1, !P0 ;  /* 0x000000d10000780c */ /* 0x000fe20004761670 */
[----:B------:R-:W-:-:S04]  /*10760*/  @!P4 IMAD R29, R29, R16, RZ ;  /* 0x000000101d1dc224 */ /* 0x000fc800078e02ff */
[-C--:B------:R-:W-:Y:S01]  /*10770*/  @!P2 IMAD R31, R31, R16.reuse, RZ ;  /* 0x000000101f1fa224 */ /* 0x080fe200078e02ff */
[----:B------:R-:W-:Y:S01]  /*10780*/  @!P4 STG.E.U8 desc[UR46][R6.64+0xc9], R29 ;  /* 0x0000c91d0600c986 */ /* 0x000fe2000c10112e */
[----:B------:R-:W-:Y:S02]  /*10790*/  ISETP.LT.OR P4, PT, R0, 0xd9, !P1 ;  /* 0x000000d90000780c */ /* 0x000fe40004f81670 */
[-C--:B--2---:R-:W-:Y:S01]  /*107a0*/  @!P5 IMAD R9, R32, R16.reuse, RZ ;  /* 0x000000102009d224 */ /* 0x084fe200078e02ff */
[----:B------:R-:W-:Y:S01]  /*107b0*/  @!P2 STG.E.U8 desc[UR46][R10.64+0xc9], R31 ;  /* 0x0000c91f0a00a986 */ /* 0x000fe2000c10112e */
[C---:B------:R-:W-:Y:S02]  /*107c0*/  ISETP.LT.OR P2, PT, R0.reuse, 0xd2, !P1 ;  /* 0x000000d20000780c */ /* 0x040fe40004f41670 */
[C---:B------:R-:W-:Y:S01]  /*107d0*/  ISETP.LT.OR P1, PT, R0.reuse, 0xda, !P1 ;  /* 0x000000da0000780c */ /* 0x040fe20004f21670 */
[----:B------:R1:W-:Y:S01]  /*107e0*/  @!P6 STG.E.U8 desc[UR46][R10.64+0xc8], R5 ;  /* 0x0000c8050a00e986 */ /* 0x0003e2000c10112e */
[----:B------:R-:W-:Y:S01]  /*107f0*/  ISETP.LT.OR P6, PT, R0, 0xd2, !P0 ;  /* 0x000000d20000780c */ /* 0x000fe200047c1670 */
[----:B0-----:R-:W-:-:S02]  /*10800*/  @!P3 IMAD R3, R34, R16, RZ ;  /* 0x000000102203b224 */ /* 0x001fc400078e02ff */
[----:B------:R0:W-:Y:S01]  /*10810*/  @!P5 STG.E.U8 desc[UR46][R6.64+0xd0], R9 ;  /* 0x0000d0090600d986 */ /* 0x0001e2000c10112e */
[C---:B------:R-:W-:Y:S02]  /*10820*/  ISETP.LT.OR P5, PT, R0.reuse, 0xd9, !P0 ;  /* 0x000000d90000780c */ /* 0x040fe400047a1670 */
[----:B------:R-:W-:-:S03]  /*10830*/  ISETP.LT.OR P0, PT, R0, 0xda, !P0 ;  /* 0x000000da0000780c */ /* 0x000fc60004701670 */
[-C--:B------:R-:W-:Y:S02]  /*10840*/  @!P2 IMAD R33, R33, R16.reuse, RZ ;  /* 0x000000102121a224 */ /* 0x080fe400078e02ff */
[-C--:B-1----:R-:W-:Y:S02]  /*10850*/  @!P4 IMAD R5, R36, R16.reuse, RZ ;  /* 0x000000102405c224 */ /* 0x082fe400078e02ff */
[-C--:B------:R-:W-:Y:S01]  /*10860*/  @!P6 IMAD R35, R35, R16.reuse, RZ ;  /* 0x000000102323e224 */ /* 0x080fe200078e02ff */
[----:B------:R1:W-:Y:S01]  /*10870*/  @!P2 STG.E.U8 desc[UR46][R6.64+0xd1], R33 ;  /* 0x0000d1210600a986 */ /* 0x0003e2000c10112e */
[-C--:B------:R-:W-:Y:S02]  /*10880*/  @!P1 IMAD R37, R37, R16.reuse, RZ ;  /* 0x0000001025259224 */ /* 0x080fe400078e02ff */
[-C--:B0-----:R-:W-:Y:S01]  /*10890*/  @!P5 IMAD R9, R38, R16.reuse, RZ ;  /* 0x000000102609d224 */ /* 0x081fe200078e02ff */
[----:B------:R1:W-:Y:S01]  /*108a0*/  @!P3 STG.E.U8 desc[UR46][R10.64+0xd0], R3 ;  /* 0x0000d0030a00b986 */ /* 0x0003e2000c10112e */
[----:B------:R-:W-:-:S03]  /*108b0*/  @!P0 IMAD R39, R39, R16, RZ ;  /* 0x0000001027278224 */ /* 0x000fc600078e02ff */
[----:B------:R1:W-:Y:S04]  /*108c0*/  @!P6 STG.E.U8 desc[UR46][R10.64+0xd1], R35 ;  /* 0x0000d1230a00e986 */ /* 0x0003e8000c10112e */
[----:B------:R1:W-:Y:S04]  /*108d0*/  @!P4 STG.E.U8 desc[UR46][R6.64+0xd8], R5 ;  /* 0x0000d8050600c986 */ /* 0x0003e8000c10112e */
[----:B------:R1:W-:Y:S04]  /*108e0*/  @!P1 STG.E.U8 desc[UR46][R6.64+0xd9], R37 ;  /* 0x0000d92506009986 */ /* 0x0003e8000c10112e */
[----:B------:R1:W-:Y:S04]  /*108f0*/  @!P5 STG.E.U8 desc[UR46][R10.64+0xd8], R9 ;  /* 0x0000d8090a00d986 */ /* 0x0003e8000c10112e */
[----:B------:R1:W-:Y:S02]  /*10900*/  @!P0 STG.E.U8 desc[UR46][R10.64+0xd9], R39 ;  /* 0x0000d9270a008986 */ /* 0x0003e4000c10112e */
.L_x_478:
[----:B------:R-:W-:Y:S05]  /*10910*/  BSYNC B0 ;  /* 0x0000000000007941 */ /* 0x000fea0003800000 */
.L_x_28:
[----:B01----:R-:W2:Y:S04]  /*10920*/  LDL.LU R5, [R1+0x40] ;  /* 0x0000400001057983 */ /* 0x003ea80000300800 */
[----:B------:R-:W2:Y:S01]  /*10930*/  LDL.LU R4, [R1+0x44] ;  /* 0x0000440001047983 */ /* 0x000ea20000300800 */
[----:B------:R-:W-:Y:S01]  /*10940*/  ULDC UR4, c[0x0][0xc] ;  /* 0x0000030000047ab9 */ /* 0x000fe20000000800 */
[----:B------:R-:W-:Y:S01]  /*10950*/  ULDC UR5, c[0x0][0x10] ;  /* 0x0000040000057ab9 */ /* 0x000fe20000000800 */
[----:B------:R-:W2:Y:S01]  /*10960*/  LDC R3, c[0x0][0x14] ;  /* 0x00000500ff037b82 */ /* 0x000ea20000000800 */
[----:B------:R-:W-:Y:S01]  /*10970*/  UIMAD.WIDE.U32 UR4, UR4, UR5, URZ ;  /* 0x00000005040472a5 */ /* 0x000fe2000f8e003f */
[----:B------:R-:W-:Y:S01]  /*10980*/  PRMT R0, RZ, 0x7610, R0 ;  /* 0x00007610ff007816 */ /* 0x000fe20000000000 */
[----:B------:R-:W-:Y:S01]  /*10990*/  UMOV UR43, 0xffffffff ;  /* 0xffffffff002b7882 */ /* 0x000fe20000000000 */
[----:B------:R-:W-:-:S03]  /*109a0*/  UMOV UR42, 0xffffffff ;  /* 0xffffffff002a7882 */ /* 0x000fc60000000000 */
[----:B--2---:R-:W-:-:S04]  /*109b0*/  IMAD.WIDE.U32 R4, R3, UR4, R4 ;  /* 0x0000000403047c25 */ /* 0x004fc8000f8e0004 */
[----:B------:R-:W-:Y:S01]  /*109c0*/  IMAD R3, R3, UR5, RZ ;  /* 0x0000000503037c24 */ /* 0x000fe2000f8e02ff */
[----:B---3--:R-:W-:Y:S01]  /*109d0*/  MOV R7, R4 ;  /* 0x0000000400077202 */ /* 0x008fe20000000f00 */
[----:B------:R-:W-:Y:S02]  /*109e0*/  ULDC.64 UR4, c[0x0][0x650] ;  /* 0x0001940000047ab9 */ /* 0x000fe40000000a00 */
[----:B------:R-:W-:Y:S01]  /*109f0*/  IMAD.IADD R6, R5, 0x1, R3 ;  /* 0x0000000105067824 */ /* 0x000fe200078e0203 */
[----:B------:R-:W-:-:S04]  /*10a00*/  ISETP.GE.U32.AND P0, PT, R4, UR4, PT ;  /* 0x0000000404007c0c */ /* 0x000fc8000bf06070 */
[----:B------:R0:W-:Y:S01]  /*10a10*/  STL [R1+0x40], R6 ;  /* 0x0000400601007387 */ /* 0x0001e20000100800 */
[----:B------:R-:W-:-:S03]  /*10a20*/  ISETP.GE.U32.AND.EX P0, PT, R6, UR5, PT, P0 ;  /* 0x0000000506007c0c */ /* 0x000fc6000bf06100 */
[----:B------:R0:W-:Y:S10]  /*10a30*/  STL [R1+0x44], R7 ;  /* 0x0000440701007387 */ /* 0x0001f40000100800 */
[----:B0-----:R-:W-:Y:S05]  /*10a40*/  @P0 BRA `(.L_x_479) ;  /* 0x0000000400880947 */ /* 0x001fea0003800000 */
[----:B------:R-:W0:Y:S01]  /*10a50*/  S2UR UR6, SR_CTAID.X ;  /* 0x00000000000679c3 */ /* 0x000e220000002500 */
[----:B------:R-:W-:Y:S01]  /*10a60*/  ULDC.64 UR12, c[0x0][0x628] ;  /* 0x00018a00000c7ab9 */ /* 0x000fe20000000a00 */
[----:B------:R-:W-:Y:S01]  /*10a70*/  ULDC UR4, c[0x0][0x150] ;  /* 0x0000540000047ab9 */ /* 0x000fe20000000800 */
[----:B------:R-:W-:Y:S01]  /*10a80*/  ISETP.NE.U32.AND P0, PT, RZ, UR12, PT ;  /* 0x0000000cff007c0c */ /* 0x000fe2000bf05070 */
[----:B------:R-:W-:Y:S01]  /*10a90*/  ULDC UR15, c[0x0][0x630] ;  /* 0x00018c00000f7ab9 */ /* 0x000fe20000000800 */
[C---:B------:R-:W-:Y:S01]  /*10aa0*/  R2UR UR16, R7.reuse ;  /* 0x00000000071072ca */ /* 0x040fe200000e0000 */
[----:B------:R-:W-:Y:S01]  /*10ab0*/  ULDC UR19, c[0x0][0x154] ;  /* 0x0000550000137ab9 */ /* 0x000fe20000000800 */
[----:B------:R-:W-:Y:S01]  /*10ac0*/  ISETP.NE.AND.EX P0, PT, RZ, UR13, PT, P0 ;  /* 0x0000000dff007c0c */ /* 0x000fe2000bf05300 */
[----:B------:R-:W1:Y:S01]  /*10ad0*/  S2UR UR18, SR_CTAID.Y ;  /* 0x00000000001279c3 */ /* 0x000e620000002600 */
[----:B------:R-:W-:Y:S02]  /*10ae0*/  R2UR UR17, R6 ;  /* 0x00000000061172ca */ /* 0x000fe400000e0000 */
[----:B------:R-:W-:-:S02]  /*10af0*/  R2UR UR10, R7 ;  /* 0x00000000070a72ca */ /* 0x000fc400000e0000 */
[----:B------:R-:W-:Y:S02]  /*10b00*/  R2UR UR11, R6 ;  /* 0x00000000060b72ca */ /* 0x000fe400000e0000 */
[----:B0-----:R-:W-:-:S05]  /*10b10*/  I2FP.F32.U32 R0, UR6 ;  /* 0x0000000600007c45 */ /* 0x001fca0008201000 */
[----:B------:R-:W-:-:S04]  /*10b20*/  FMUL R0, R0, UR4 ;  /* 0x0000000400007c20 */ /* 0x000fc80008400000 */
[----:B------:R0:W2:Y:S01]  /*10b30*/  F2I.U32.TRUNC.NTZ R3, R0 ;  /* 0x0000000000037305 */ /* 0x0000a2000020f000 */
[----:B-1----:R-:W-:Y:S05]  /*10b40*/  @!P0 BRA `(.L_x_480) ;  /* 0x0000000000308947 */ /* 0x002fea0003800000 */
        /* <DEDUP_REMOVED lines=12> */
.L_x_480:
[----:B------:R-:W-:Y:S01]  /*10c10*/  USHF.R.U64 UR42, UR10, UR15, UR11 ;  /* 0x0000000f0a2a7299 */ /* 0x000fe2000800120b */
[----:B0-----:R-:W-:Y:S01]  /*10c20*/  I2FP.F32.U32 R0, UR18 ;  /* 0x0000001200007c45 */ /* 0x001fe20008201000 */
[----:B------:R-:W-:Y:S02]  /*10c30*/  USHF.R.U32.HI UR4, URZ, UR15, UR11 ;  /* 0x0000000f3f047299 */ /* 0x000fe4000801160b */
        /* <DEDUP_REMOVED lines=8> */
[----:B------:R-:W-:Y:S01]  /*10cc0*/  UIMAD.WIDE.U32 UR8, UR10, UR12, UR8 ;  /* 0x0000000c0a0872a5 */ /* 0x000fe2000f8e0008 */
[----:B--2---:R-:W-:Y:S01]  /*10cd0*/  R2UR UR12, R3 ;  /* 0x00000000030c72ca */ /* 0x004fe200000e0000 */
[----:B------:R-:W-:Y:S01]  /*10ce0*/  UIMAD UR10, UR10, UR13, UR4 ;  /* 0x0000000d0a0a72a4 */ /* 0x000fe2000f8e0204 */
[----:B------:R-:W-:Y:S01]  /*10cf0*/  ULDC UR11, c[0x0][0x618] ;  /* 0x00018600000b7ab9 */ /* 0x000fe20000000800 */
[----:B------:R-:W-:Y:S02]  /*10d00*/  ULDC UR21, c[0x0][0x658] ;  /* 0x0001960000157ab9 */ /* 0x000fe40000000800 */
[----:B------:R-:W-:Y:S01]  /*10d10*/  UIADD3 UR9, UR9, UR10, URZ ;  /* 0x0000000a09097290 */ /* 0x000fe2000fffe03f */
[----:B------:R-:W-:Y:S01]  /*10d20*/  UMOV UR15, 0xffffffff ;  /* 0xffffffff000f7882 */ /* 0x000fe20000000000 */
[----:B------:R-:W-:Y:S01]  /*10d30*/  ULDC.64 UR4, c[0x0][0x640] ;  /* 0x0001900000047ab9 */ /* 0x000fe20000000a00 */
[----:B------:R-:W-:Y:S01]  /*10d40*/  USHF.L.U32 UR15, UR15, UR21, URZ ;  /* 0x000000150f0f7299 */ /* 0x000fe2000800063f */
[----:B------:R-:W-:Y:S01]  /*10d50*/  ISETP.NE.U32.AND P0, PT, RZ, UR4, PT ;  /* 0x00000004ff007c0c */ /* 0x000fe2000bf05070 */
[----:B------:R-:W-:-:S02]  /*10d60*/  USHF.R.U64 UR16, UR8, UR11, UR9 ;  /* 0x0000000b08107299 */ /* 0x000fc40008001209 */
[----:B------:R-:W-:Y:S01]  /*10d70*/  USHF.R.U32.HI UR8, URZ, UR11, UR9 ;  /* 0x0000000b3f087299 */ /* 0x000fe20008011609 */
[----:B0-----:R-:W-:Y:S01]  /*10d80*/  R2UR UR14, R0 ;  /* 0x00000000000e72ca */ /* 0x001fe200000e0000 */
[----:B------:R-:W-:Y:S01]  /*10d90*/  ULDC UR17, c[0x0][0x608] ;  /* 0x0001820000117ab9 */ /* 0x000fe20000000800 */
[----:B------:R-:W-:Y:S01]  /*10da0*/  ULOP3.LUT UR44, URZ, UR15, URZ, 0x33, !UPT ;  /* 0x0000000f3f2c7292 */ /* 0x000fe2000f8e333f */
[----:B------:R-:W-:Y:S01]  /*10db0*/  ISETP.NE.AND.EX P0, PT, RZ, UR5, PT, P0 ;  /* 0x00000005ff007c0c */ /* 0x000fe2000bf05300 */
[----:B------:R-:W-:Y:S02]  /*10dc0*/  USHF.R.U64 UR15, UR16, UR17, UR8 ;  /* 0x00000011100f7299 */ /* 0x000fe40008001208 */
[----:B------:R-:W-:Y:S02]  /*10dd0*/  USHF.R.U32.HI UR8, URZ, UR17, UR8 ;  /* 0x000000113f087299 */ /* 0x000fe40008011608 */
[----:B------:R-:W-:Y:S02]  /*10de0*/  UIADD3 UR12, -UR12, URZ, URZ ;  /* 0x0000003f0c0c7290 */ /* 0x000fe4000fffe13f */
[----:B------:R-:W-:Y:S01]  /*10df0*/  USHF.R.U64 UR17, UR15, UR21, UR8 ;  /* 0x000000150f117299 */ /* 0x000fe20008001208 */
[----:B------:R-:W-:Y:S01]  /*10e00*/  UMOV UR19, 0x1 ;  /* 0x0000000100137882 */ /* 0x000fe20000000000 */
[----:B------:R-:W-:Y:S01]  /*10e10*/  ULDC UR13, c[0x0][0x144] ;  /* 0x00005100000d7ab9 */ /* 0x000fe20000000800 */
[----:B------:R-:W-:Y:S01]  /*10e20*/  ULDC UR7, c[0x0][0x600] ;  /* 0x0001800000077ab9 */ /* 0x000fe20000000800 */
[----:B------:R-:W-:-:S02]  /*10e30*/  USHF.L.U32 UR24, UR19, UR21, URZ ;  /* 0x0000001513187299 */ /* 0x000fc4000800063f */
[----:B------:R-:W-:Y:S02]  /*10e40*/  USHF.R.U32.HI UR8, URZ, UR21, UR8 ;  /* 0x000000153f087299 */ /* 0x000fe40008011608 */
[----:B------:R-:W-:Y:S02]  /*10e50*/  UIMAD UR21, UR13, UR12, UR6 ;  /* 0x0000000c0d1572a4 */ /* 0x000fe4000f8e0206 */
[----:B------:R-:W-:Y:S02]  /*10e60*/  UIADD3 UR20, UR7, -0x1, URZ ;  /* 0xffffffff07147890 */ /* 0x000fe4000fffe03f */
[----:B------:R-:W-:Y:S01]  /*10e70*/  UIADD3 UR19, -UR14, URZ, URZ ;  /* 0x0000003f0e137290 */ /* 0x000fe2000fffe13f */
        /* <DEDUP_REMOVED lines=17> */
.L_x_481:
[----:B------:R-:W-:Y:S01]  /*10f90*/  UISETP.NE.AND UP0, UPT, UR39, URZ, UPT ;  /* 0x0000003f2700728c */ /* 0x000fe2000bf05270 */
[----:B------:R-:W-:Y:S01]  /*10fa0*/  IMAD.MOV.U32 R0, RZ, RZ, 0x1 ;  /* 0x00000001ff007424 */ /* 0x000fe200078e00ff */
[----:B------:R-:W-:Y:S02]  /*10fb0*/  USHF.R.U64 UR4, UR6, UR22, UR8 ;  /* 0x0000001606047299 */ /* 0x000fe40008001208 */
[----:B------:R-:W-:Y:S02]  /*10fc0*/  ULOP3.LUT UR44, UR15, UR44, URZ, 0xc0, !UPT ;  /* 0x0000002c0f2c7292 */ /* 0x000fe4000f8ec03f */
[----:B------:R-:W-:Y:S02]  /*10fd0*/  UIADD3 UR5, -UR4, URZ, URZ ;  /* 0x0000003f04057290 */ /* 0x000fe4000fffe13f */
[----:B------:R-:W-:Y:S02]  /*10fe0*/  UIMAD UR44, UR24, UR4, UR44 ;  /* 0x00000004182c72a4 */ /* 0x000fe4000f8e022c */
[----:B------:R-:W-:-:S02]  /*10ff0*/  ULOP3.LUT UR16, UR16, UR20, URZ, 0xc0, !UPT ;  /* 0x0000001410107292 */ /* 0x000fc4000f8ec03f */
[----:B------:R-:W-:Y:S02]  /*11000*/  @UP0 UIMAD UR21, UR25, UR19, UR18 ;  /* 0x00000013191502a4 */ /* 0x000fe4000f8e0212 */
[----:B------:R-:W-:-:S03]  /*11010*/  UIMAD UR4, UR5, UR23, UR17 ;  /* 0x00000017050472a4 */ /* 0x000fc6000f8e0211 */
[----:B------:R-:W-:Y:S01]  /*11020*/  ULDC UR5, c[0x0][0x610] ;  /* 0x0001840000057ab9 */ /* 0x000fe20000000800 */
[----:B------:R-:W-:Y:S02]  /*11030*/  UIMAD UR4, UR4, UR7, UR16 ;  /* 0x00000007040472a4 */ /* 0x000fe4000f8e0210 */
[----:B------:R-:W-:-:S04]  /*11040*/  UIMAD UR44, UR44, UR5, UR21 ;  /* 0x000000052c2c72a4 */ /* 0x000fc8000f8e0215 */
[----:B------:R-:W-:Y:S02]  /*11050*/  USEL UR43, UR4, UR44, !UP0 ;  /* 0x0000002c042b7287 */ /* 0x000fe4000c000000 */
[----:B------:R-:W-:-:S12]  /*11060*/  USEL UR44, UR44, UR4, !UP0 ;  /* 0x000000042c2c7287 */ /* 0x000fd8000c000000 */
.L_x_479:
[----:B------:R-:W-:-:S13]  /*11070*/  LOP3.LUT P0, RZ, R0, 0xff, RZ, 0xc0, !PT ;  /* 0x000000ff00ff7812 */ /* 0x000fda000780c0ff */
[----:B------:R-:W-:Y:S05]  /*11080*/  @P0 BRA `(.L_x_482) ;  /* 0xffffff0000180947 */ /* 0x000fea000383ffff */
[----:B------:R-:W-:Y:S05]  /*11090*/  EXIT ;  /* 0x000000000000794d */ /* 0x000fea0003800000 */
.L_x_3:
[----:B------:R-:W2:Y:S01]  /*110a0*/  LDL R5, [R1+0x44] ;  /* 0x0000440001057983 */ /* 0x000ea20000100800 */
[----:B------:R-:W-:-:S03]  /*110b0*/  ULDC.64 UR8, c[0x0][0x650] ;  /* 0x0001940000087ab9 */ /* 0x000fc60000000a00 */
[----:B------:R-:W3:Y:S01]  /*110c0*/  LDL R4, [R1+0x40] ;  /* 0x0000400001047983 */ /* 0x000ee20000100800 */
[----:B------:R-:W-:Y:S01]  /*110d0*/  PRMT R0, RZ, 0x7610, R0 ;  /* 0x00007610ff007816 */ /* 0x000fe20000000000 */
[----:B------:R-:W-:Y:S02]  /*110e0*/  IMAD.MOV.U32 R3, RZ, RZ, -0x1 ;  /* 0xffffffffff037424 */ /* 0x000fe400078e00ff */
[----:B------:R-:W-:Y:S02]  /*110f0*/  IMAD.MOV.U32 R2, RZ, RZ, -0x1 ;  /* 0xffffffffff027424 */ /* 0x000fe400078e00ff */
[----:B------:R-:W-:Y:S01]  /*11100*/  IMAD.MOV.U32 R9, RZ, RZ, -0x1 ;  /* 0xffffffffff097424 */ /* 0x000fe200078e00ff */
[----:B--2---:R-:W-:-:S04]  /*11110*/  ISETP.GE.U32.AND P0, PT, R5, UR8, PT ;  /* 0x0000000805007c0c */ /* 0x004fc8000bf06070 */
[----:B---3--:R-:W-:-:S13]  /*11120*/  ISETP.GE.U32.AND.EX P0, PT, R4, UR9, PT, P0 ;  /* 0x0000000904007c0c */ /* 0x008fda000bf06100 */
[----:B------:R-:W-:Y:S05]  /*11130*/  @P0 BRA `(.L_x_483) ;  /* 0x00000004008c0947 */ /* 0x000fea0003800000 */
[----:B------:R-:W-:Y:S01]  /*11140*/  I2FP.F32.U32 R0, UR4 ;  /* 0x0000000400007c45 */ /* 0x000fe20008201000 */
[----:B0-----:R-:W-:Y:S01]  /*11150*/  ULDC.64 UR16, c[0x0][0x628] ;  /* 0x00018a0000107ab9 */ /* 0x001fe20000000a00 */
        /* <DEDUP_REMOVED lines=24> */
.L_x_484:
        /* <DEDUP_REMOVED lines=24> */
[----:B------:R-:W-:Y:S01]  /*11460*/  UMOV UR19, 0x1 ;  /* 0x0000000100137882 */ /* 0x000fe20000000000 */
[----:B------:R-:W-:Y:S01]  /*11470*/  ULDC UR20, c[0x0][0x608] ;  /* 0x0001820000147ab9 */ /* 0x000fe20000000800 */
[----:B------:R-:W-:Y:S01]  /*11480*/  USHF.L.U32 UR26, UR19, UR23, URZ ;  /* 0x00000017131a7299 */ /* 0x000fe2000800063f */
[----:B------:R-:W-:Y:S01]  /*11490*/  ISETP.NE.AND.EX P0, PT, RZ, UR9, PT, P0 ;  /* 0x00000009ff007c0c */ /* 0x000fe2000bf05300 */
[----:B------:R-:W-:Y:S02]  /*114a0*/  USHF.R.U64 UR19, UR18, UR20, UR11 ;  /* 0x0000001412137299 */ /* 0x000fe4000800120b */
[----:B------:R-:W-:Y:S02]  /*114b0*/  USHF.R.U32.HI UR11, URZ, UR20, UR11 ;  /* 0x000000143f0b7299 */ /* 0x000fe4000801160b */
[----:B------:R-:W-:-:S02]  /*114c0*/  UIADD3 UR15, -UR15, URZ, URZ ;  /* 0x0000003f0f0f7290 */ /* 0x000fc4000fffe13f */
[----:B------:R-:W-:Y:S01]  /*114d0*/  USHF.R.U64 UR20, UR19, UR23, UR11 ;  /* 0x0000001713147299 */ /* 0x000fe2000800120b */
[----:B------:R-:W-:Y:S01]  /*114e0*/  ULDC UR16, c[0x0][0x144] ;  /* 0x0000510000107ab9 */ /* 0x000fe20000000800 */
[----:B------:R-:W-:Y:S01]  /*114f0*/  ULDC UR6, c[0x0][0x600] ;  /* 0x0001800000067ab9 */ /* 0x000fe20000000800 */
[----:B------:R-:W-:Y:S02]  /*11500*/  USHF.R.U32.HI UR11, URZ, UR23, UR11 ;  /* 0x000000173f0b7299 */ /* 0x000fe4000801160b */
[----:B------:R-:W-:Y:S02]  /*11510*/  UIMAD UR23, UR16, UR15, UR4 ;  /* 0x0000000f101772a4 */ /* 0x000fe4000f8e0204 */
[----:B------:R-:W-:Y:S02]  /*11520*/  UIADD3 UR22, UR6, -0x1, URZ ;  /* 0xffffffff06167890 */ /* 0x000fe4000fffe03f */
[----:B------:R-:W-:Y:S02]  /*11530*/  ULOP3.LUT UR27, URZ, UR13, URZ, 0x33, !UPT ;  /* 0x0000000d3f1b7292 */ /* 0x000fe4000f8e333f */
        /* <DEDUP_REMOVED lines=18> */
.L_x_485:
[----:B------:R-:W-:Y:S01]  /*11660*/  UISETP.NE.AND UP0, UPT, UR39, URZ, UPT ;  /* 0x0000003f2700728c */ /* 0x000fe2000bf05270 */
[----:B------:R-:W-:Y:S01]  /*11670*/  IMAD.MOV.U32 R0, RZ, RZ, 0x1 ;  /* 0x00000001ff007424 */ /* 0x000fe200078e00ff */
[----:B------:R-:W-:Y:S01]  /*11680*/  USHF.R.U64 UR8, UR4, UR24, UR11 ;  /* 0x0000001804087299 */ /* 0x000fe2000800120b */
[----:B------:R-:W-:Y:S01]  /*11690*/  IMAD.U32 R9, RZ, RZ, UR5 ;  /* 0x00000005ff097e24 */ /* 0x000fe2000f8e00ff */
[----:B------:R-:W-:Y:S02]  /*116a0*/  ULOP3.LUT UR4, UR19, UR27, URZ, 0xc0, !UPT ;  /* 0x0000001b13047292 */ /* 0x000fe4000f8ec03f */
[----:B------:R-:W-:Y:S02]  /*116b0*/  ULOP3.LUT UR18, UR18, UR22, URZ, 0xc0, !UPT ;  /* 0x0000001612127292 */ /* 0x000fe4000f8ec03f */
[----:B------:R-:W-:-:S03]  /*116c0*/  UIMAD UR4, UR26, UR8, UR4 ;  /* 0x000000081a0472a4 */ /* 0x000fc6000f8e0204 */
[----:B------:R-:W-:Y:S02]  /*116d0*/  @UP0 UIMAD UR23, UR28, UR21, UR7 ;  /* 0x000000151c1702a4 */ /* 0x000fe4000f8e0207 */
[----:B------:R-:W-:-:S03]  /*116e0*/  UIADD3 UR7, -UR8, URZ, URZ ;  /* 0x0000003f08077290 */ /* 0x000fc6000fffe13f */
[----:B------:R-:W-:Y:S01]  /*116f0*/  ULDC UR8, c[0x0][0x610] ;  /* 0x0001840000087ab9 */ /* 0x000fe20000000800 */
[----:B------:R-:W-:Y:S02]  /*11700*/  UIMAD UR7, UR7, UR25, UR20 ;  /* 0x00000019070772a4 */ /* 0x000fe4000f8e0214 */
[----:B------:R-:W-:Y:S02]  /*11710*/  UIMAD UR4, UR4, UR8, UR23 ;  /* 0x00000008040472a4 */ /* 0x000fe4000f8e0217 */
[----:B------:R-:W-:-:S04]  /*11720*/  UIMAD UR7, UR7, UR6, UR18 ;  /* 0x00000006070772a4 */ /* 0x000fc8000f8e0212 */
[----:B------:R-:W-:Y:S02]  /*11730*/  USEL UR6, UR7, UR4, !UP0 ;  /* 0x0000000407067287 */ /* 0x000fe4000c000000 */
[----:B------:R-:W-:-:S04]  /*11740*/  USEL UR4, UR4, UR7, !UP0 ;  /* 0x0000000704047287 */ /* 0x000fc8000c000000 */
[----:B------:R-:W-:Y:S02]  /*11750*/  MOV R2, UR6 ;  /* 0x0000000600027c02 */ /* 0x000fe40008000f00 */
[----:B------:R-:W-:-:S07]  /*11760*/  IMAD.U32 R3, RZ, RZ, UR4 ;  /* 0x00000004ff037e24 */ /* 0x000fce000f8e00ff */
.L_x_483:
[----:B------:R-:W-:-:S08]  /*11770*/  NOP ;  /* 0x0000000000007918 */ /* 0x000fd00000000000 */
[----:B0-----:R-:W0:-:S00]  /*11780*/  USETMAXREG.DEALLOC.CTAPOOL 0x18 ;  /* 0x00000018000079c8 */ /* 0x001e0000080e0500 */
[----:B------:R-:W-:-:S13]  /*11790*/  ISETP.NE.AND P0, PT, RZ, UR10, PT ;  /* 0x0000000aff007c0c */ /* 0x000fda000bf05270 */
[----:B------:R-:W-:Y:S05]  /*117a0*/  @P0 EXIT ;  /* 0x000000000000094d */ /* 0x000fea0003800000 */
[----:B0-----:R-:W-:Y:S01]  /*117b0*/  LOP3.LUT P0, RZ, R0, 0xff, RZ, 0xc0, !PT ;  /* 0x000000ff00ff7812 */ /* 0x001fe2000780c0ff */
[----:B------:R-:W-:Y:S02]  /*117c0*/  IMAD.MOV.U32 R0, RZ, RZ, 0x1 ;  /* 0x00000001ff007424 */ /* 0x000fe400078e00ff */
[----:B------:R-:W-:-:S10]  /*117d0*/  IMAD.MOV.U32 R6, RZ, RZ, RZ ;  /* 0x000000ffff067224 */ /* 0x000fd400078e00ff */
[----:B------:R-:W-:Y:S05]  /*117e0*/  @!P0 BRA `(.L_x_486) ;  /* 0x0000000c00688947 */ /* 0x000fea0003800000 */
[----:B------:R-:W0:Y:S01]  /*117f0*/  S2R R4, SR_TID.X ;  /* 0x0000000000047919 */ /* 0x000e220000002100 */
[----:B------:R-:W-:Y:S01]  /*11800*/  ULDC UR4, c[0x0][0x28c] ;  /* 0x0000a30000047ab9 */ /* 0x000fe20000000800 */
[----:B------:R-:W-:Y:S01]  /*11810*/  ULDC UR6, c[0x0][0x658] ;  /* 0x0001960000067ab9 */ /* 0x000fe20000000800 */
[----:B------:R-:W-:Y:S01]  /*11820*/  UIADD3 UR10, UR4, 0x7f, URZ ;  /* 0x0000007f040a7890 */ /* 0x000fe2000fffe03f */
[----:B------:R-:W-:Y:S01]  /*11830*/  BSSY B0, `(.L_x_486) ;  /* 0x00000d5000007945 */ /* 0x000fe20003800000 */
[----:B------:R-:W-:Y:S01]  /*11840*/  UMOV UR7, 0xffffffff ;  /* 0xffffffff00077882 */ /* 0x000fe20000000000 */
[----:B------:R-:W-:Y:S01]  /*11850*/  ULDC UR5, c[0x0][0x600] ;  /* 0x0001800000057ab9 */ /* 0x000fe20000000800 */
[----:B------:R-:W-:Y:S01]  /*11860*/  UMOV UR9, 0x1 ;  /* 0x0000000100097882 */ /* 0x000fe20000000000 */
[----:B------:R-:W-:Y:S01]  /*11870*/  USHF.L.U32 UR7, UR7, UR6, URZ ;  /* 0x0000000607077299 */ /* 0x000fe2000800063f */
[----:B------:R-:W-:Y:S01]  /*11880*/  IMAD.MOV.U32 R8, RZ, RZ, 0x1 ;  /* 0x00000001ff087424 */ /* 0x000fe200078e00ff */
[----:B------:R-:W-:Y:S01]  /*11890*/  UIADD3 UR4, UR5, -0x1, URZ ;  /* 0xffffffff05047890 */ /* 0x000fe2000fffe03f */
[----:B------:R-:W-:Y:S01]  /*118a0*/  IMAD.MOV.U32 R0, RZ, RZ, 0x1 ;  /* 0x00000001ff007424 */ /* 0x000fe200078e00ff */
[----:B------:R-:W-:Y:S01]  /*118b0*/  USHF.R.S32.HI UR11, URZ, 0x1f, UR10 ;  /* 0x0000001f3f0b7899 */ /* 0x000fe2000801140a */
[----:B------:R-:W-:Y:S01]  /*118c0*/  IMAD.MOV.U32 R6, RZ, RZ, RZ ;  /* 0x000000ffff067224 */ /* 0x000fe200078e00ff */
[----:B------:R-:W-:Y:S01]  /*118d0*/  ULDC UR8, c[0x0][0xc] ;  /* 0x0000030000087ab9 */ /* 0x000fe20000000800 */
[----:B------:R-:W-:-:S02]  /*118e0*/  USHF.L.U32 UR5, UR9, UR6, URZ ;  /* 0x0000000609057299 */ /* 0x000fc4000800063f */
[----:B------:R-:W-:Y:S01]  /*118f0*/  ULEA.HI UR11, UR11, UR10, URZ, 0x7 ;  /* 0x0000000a0b0b7291 */ /* 0x000fe2000f8f383f */
[----:B------:R-:W-:Y:S01]  /*11900*/  ULDC UR9, c[0x0][0x10] ;  /* 0x0000040000097ab9 */ /* 0x000fe20000000800 */
[----:B------:R-:W-:Y:S02]  /*11910*/  ULOP3.LUT UR6, URZ, UR7, URZ, 0x33, !UPT ;  /* 0x000000073f067292 */ /* 0x000fe4000f8e333f */
[----:B------:R-:W-:Y:S01]  /*11920*/  UIMAD.WIDE.U32 UR8, UR8, UR9, URZ ;  /* 0x00000009080872a5 */ /* 0x000fe2000f8e003f */
[----:B------:R-:W-:Y:S01]  /*11930*/  ULDC UR7, c[0x0][0x14] ;  /* 0x0000050000077ab9 */ /* 0x000fe20000000800 */
[----:B------:R-:W-:Y:S02]  /*11940*/  USHF.R.S32.HI UR19, URZ, 0x7, UR11 ;  /* 0x000000073f137899 */ /* 0x000fe4000801140b */
[----:B------:R-:W-:Y:S02]  /*11950*/  UIMAD.WIDE.U32 UR22, UR8, UR7, URZ ;  /* 0x00000007081672a5 */ /* 0x000fe4000f8e003f */
[----:B------:R-:W-:-:S02]  /*11960*/  UIMAD UR13, UR9, UR7, URZ ;  /* 0x00000007090d72a4 */ /* 0x000fc4000f8e023f */
[----:B------:R-:W-:Y:S01]  /*11970*/  ULOP3.LUT UR21, UR38, 0x2, URZ, 0xfc, !UPT ;  /* 0x0000000226157892 */ /* 0x000fe2000f8efc3f */
[C---:B0-----:R-:W-:Y:S01]  /*11980*/  LOP3.LUT P2, RZ, R4.reuse, 0x7f, RZ, 0xc0, !PT ;  /* 0x0000007f04ff7812 */ /* 0x041fe2000784c0ff */
[----:B------:R-:W-:Y:S01]  /*11990*/  UIADD3 UR13, UR23, UR13, URZ ;  /* 0x0000000d170d7290 */ /* 0x000fe2000fffe03f */
[----:B------:R-:W-:Y:S01]  /*119a0*/  LOP3.LUT P0, RZ, R4, 0x1f, RZ, 0xc0, !PT ;  /* 0x0000001f04ff7812 */ /* 0x000fe2000780c0ff */
[----:B------:R-:W-:Y:S01]  /*119b0*/  UIADD3 UR26, UR19, 0x1, URZ ;  /* 0x00000001131a7890 */ /* 0x000fe2000fffe03f */
[----:B------:R-:W-:Y:S02]  /*119c0*/  ULDC.64 UR24, c[0x0][0x198] ;  /* 0x0000660000187ab9 */ /* 0x000fe40000000a00 */
[----:B------:R-:W-:-:S13]  /*119d0*/  PLOP3.LUT P0, PT, P0, P2, PT, 0x8a, 0x0 ;  /* 0x000000000000781c */ /* 0x000fda0000705172 */
.L_x_498:
[----:B------:R-:W-:-:S03]  /*119e0*/  UMOV UR7, 0xffffffff ;  /* 0xffffffff00077882 */ /* 0x000fc60000000000 */
[----:B------:R-:W-:Y:S05]  /*119f0*/  BRA.DIV UR7, `(.L_x_487) ;  /* 0x0000000e07ac7947 */ /* 0x000fea000b800000 */
[----:B------:R-:W-:-:S13]  /*11a00*/  ELECT P6, URZ, PT ;  /* 0x00000000003f782f */ /* 0x000fda00038c0000 */
.L_x_508:
[----:B------:R-:W0:Y:S01]  /*11a10*/  LDC R4, c[0x0][0x28c] ;  /* 0x0000a300ff047b82 */ /* 0x000e220000000800 */
[----:B------:R-:W-:Y:S01]  /*11a20*/  BSSY B1, `(.L_x_488) ;  /* 0x0000038000017945 */ /* 0x000fe20003800000 */
[----:B0-----:R-:W-:-:S13]  /*11a30*/  ISETP.LT.OR P6, PT, R4, 0x1, !P6 ;  /* 0x000000010400780c */ /* 0x001fda00077c1670 */
[----:B------:R-:W-:Y:S05]  /*11a40*/  @P6 BRA `(.L_x_489) ;  /* 0x0000000000d46947 */ /* 0x000fea0003800000 */
[----:B------:R-:W-:Y:S01]  /*11a50*/  IMAD R2, R2, 0xe0, RZ ;  /* 0x000000e002027824 */ /* 0x000fe200078e02ff */
[----:B------:R-:W-:Y:S01]  /*11a60*/  SHF.L.U32 R3, R3, 0x8, RZ ;  /* 0x0000000803037819 */ /* 0x000fe200000006ff */
[----:B------:R-:W-:Y:S02]  /*11a70*/  IMAD.MOV.U32 R13, RZ, RZ, RZ ;  /* 0x000000ffff0d7224 */ /* 0x000fe400078e00ff */
[----:B------:R-:W-:Y:S02]  /*11a80*/  IMAD.U32 R11, RZ, RZ, UR26 ;  /* 0x0000001aff0b7e24 */ /* 0x000fe4000f8e00ff */
[----:B------:R-:W-:Y:S02]  /*11a90*/  IMAD.MOV.U32 R4, RZ, RZ, R0 ;  /* 0x000000ffff047224 */ /* 0x000fe400078e0000 */
[----:B------:R-:W-:-:S07]  /*11aa0*/  IMAD.MOV.U32 R5, RZ, RZ, R6 ;  /* 0x000000ffff057224 */ /* 0x000fce00078e0006 */
.L_x_493:
[----:B------:R-:W0:Y:S01]  /*11ab0*/  S2R R10, SR_CgaCtaId ;  /* 0x00000000000a7919 */ /* 0x000e220000008800 */
[----:B------:R-:W-:-:S04]  /*11ac0*/  MOV R7, 0x400 ;  /* 0x0000040000077802 */ /* 0x000fc80000000f00 */
[----:B0-----:R-:W-:Y:S02]  /*11ad0*/  LEA R14, R10, R7, 0x18 ;  /* 0x000000070a0e7211 */ /* 0x001fe400078ec0ff */
[----:B------:R-:W-:Y:S01]  /*11ae0*/  SHF.L.U32 R7, R4, 0x1f, RZ ;  /* 0x0000001f04077819 */ /* 0x000fe200000006ff */
[----:B------:R-:W0:Y:S02]  /*11af0*/  @!P2 LDC R10, c[0x0][0x500] ;  /* 0x00014000ff0aab82 */ /* 0x000e240000000800 */
[----:B------:R-:W-:-:S04]  /*11b00*/  IMAD R12, R5, 0x8, R14 ;  /* 0x00000008050c7824 */ /* 0x000fc800078e020e */
[----:B------:R-:W1:Y:S02]  /*11b10*/  SYNCS.PHASECHK.TRANS64.TRYWAIT P1, [R12+URZ+0x18], R7 ;  /* 0x000018070c0075a7 */ /* 0x000e64000802017f */
[----:B-1----:R-:W-:Y:S05]  /*11b20*/  @!P1 BRA `(.L_x_490) ;  /* 0x0000000c00809947 */ /* 0x002fea0003800000 */
.L_x_509:
[----:B------:R-:W-:Y:S01]  /*11b30*/  UPRMT UR7, UR21, 0x9910, URZ ;  /* 0x0000991015077896 */ /* 0x000fe2000800003f */
[----:B0-----:R0:W-:Y:S03]  /*11b40*/  @!P2 SYNCS.ARRIVE.TRANS64 RZ, [R12+URZ], R10 ;  /* 0x0000000a0cffa9a7 */ /* 0x0011e6000800003f */
[----:B------:R-:W-:-:S06]  /*11b50*/  UISETP.NE.AND UP0, UPT, UR7, 0x2, UPT ;  /* 0x000000020700788c */ /* 0x000fcc000bf05270 */
[----:B------:R-:W-:-:S13]  /*11b60*/  PLOP3.LUT P1, PT, PT, PT, UP0, 0x80, 0x0 ;  /* 0x000000000000781c */ /* 0x000fda0003f2f008 */
[----:B0-----:R-:W-:Y:S05]  /*11b70*/  @P1 BRA `(.L_x_491) ;  /* 0x0000000000041947 */ /* 0x001fea0003800000 */
[----:B------:R-:W-:Y:S01]  /*11b80*/  BPT.TRAP 0x1 ;  /* 0x000000040000795c */ /* 0x000fe20000300000 */
.L_x_491:
[----:B------:R-:W-:Y:S05]  /*11b90*/  @P0 BRA `(.L_x_492) ;  /* 0x0000000000040947 */ /* 0x000fea0003800000 */
[----:B------:R-:W-:Y:S01]  /*11ba0*/  BPT.TRAP 0x1 ;  /* 0x000000040000795c */ /* 0x000fe20000300000 */
.L_x_492:
[C-C-:B-1----:R-:W-:Y:S01]  /*11bb0*/  IMAD R7, R5.reuse, 0x8000, R14.reuse ;  /* 0x0000800005077824 */ /* 0x142fe200078e020e */
[----:B------:R-:W-:Y:S01]  /*11bc0*/  R2UR UR9, R12 ;  /* 0x000000000c0972ca */ /* 0x000fe200000e0000 */
[----:B------:R-:W-:Y:S01]  /*11bd0*/  IMAD R14, R5, 0x7000, R14 ;  /* 0x00007000050e7824 */ /* 0x000fe200078e020e */
[----:B------:R-:W-:Y:S01]  /*11be0*/  UIADD3 UR14, UP0, UR24, 0xf0, URZ ;  /* 0x000000f0180e7890 */ /* 0x000fe2000ff1e03f */
[----:B------:R-:W-:Y:S01]  /*11bf0*/  VIADD R11, R11, 0xffffffff ;  /* 0xffffffff0b0b7836 */ /* 0x000fe20000000000 */
[----:B------:R-:W-:Y:S01]  /*11c00*/  R2UR UR7, R7 ;  /* 0x00000000070772ca */ /* 0x000fe200000e0000 */
[----:B------:R-:W-:Y:S01]  /*11c10*/  UIADD3 UR28, UP1, UR24, 0x1f0, URZ ;  /* 0x000001f0181c7890 */ /* 0x000fe2000ff3e03f */
[----:B------:R-:W-:Y:S01]  /*11c20*/  R2UR UR8, R14 ;  /* 0x000000000e0872ca */ /* 0x000fe200000e0000 */
[----:B------:R-:W-:Y:S01]  /*11c30*/  UIADD3.X UR15, URZ, UR25, URZ, UP0, !UPT ;  /* 0x000000193f0f7290 */ /* 0x000fe200087fe43f */
[----:B------:R-:W-:Y:S01]  /*11c40*/  R2UR UR11, R3 ;  /* 0x00000000030b72ca */ /* 0x000fe200000e0000 */
[----:B------:R-:W-:Y:S01]  /*11c50*/  UIADD3.X UR29, URZ, UR25, URZ, UP1, !UPT ;  /* 0x000000193f1d7290 */ /* 0x000fe20008ffe43f */
[----:B------:R-:W-:Y:S01]  /*11c60*/  R2UR UR10, R13 ;  /* 0x000000000d0a72ca */ /* 0x000fe200000e0000 */
[----:B------:R-:W-:Y:S01]  /*11c70*/  UMOV UR16, 0x0 ;  /* 0x0000000000107882 */ /* 0x000fe20000000000 */
[----:B------:R-:W-:Y:S01]  /*11c80*/  R2UR UR12, R9 ;  /* 0x00000000090c72ca */ /* 0x000fe200000e0000 */
[----:B------:R-:W-:Y:S01]  /*11c90*/  UMOV UR17, 0x10000000 ;  /* 0x1000000000117882 */ /* 0x000fe20000000000 */
[----:B------:R-:W-:Y:S01]  /*11ca0*/  R2UR UR20, R2 ;  /* 0x00000000021472ca */ /* 0x000fe200000e0000 */
[----:B------:R-:W-:Y:S01]  /*11cb0*/  VIADD R13, R13, 0x80 ;  /* 0x000000800d0d7836 */ /* 0x000fe20000000000 */
[----:B------:R-:W-:Y:S01]  /*11cc0*/  ISETP.GT.AND P3, PT, R11, 0x1, PT ;  /* 0x000000010b00780c */ /* 0x000fe20003f64270 */
[----:B------:R-:W-:Y:S01]  /*11cd0*/  UIADD3 UR7, UR7, 0x100, URZ ;  /* 0x0000010007077890 */ /* 0x000fe2000fffe03f */
[----:B------:R-:W-:Y:S01]  /*11ce0*/  IADD3 R5, R5, 0x1, RZ ;  /* 0x0000000105057810 */ /* 0x000fe20007ffe0ff */
[----:B------:R-:W-:-:S03]  /*11cf0*/  UIADD3 UR18, UR8, 0x18100, URZ ;  /* 0x0001810008127890 */ /* 0x000fc6000fffe03f */
[C---:B------:R-:W-:Y:S02]  /*11d00*/  ISETP.NE.AND P1, PT, R5.reuse, 0x3, PT ;  /* 0x000000030500780c */ /* 0x040fe40003f25270 */
[----:B------:R-:W-:Y:S02]  /*11d10*/  UMOV UR8, UR7 ;  /* 0x0000000700087c82 */ /* 0x000fe40008000000 */
[----:B------:R0:W-:Y:S01]  /*11d20*/  UTMALDG.3D [UR8], [UR14], desc[UR16] ;  /* 0x000010080e0075b4 */ /* 0x0001e20008011000 */
[----:B------:R-:W-:Y:S02]  /*11d30*/  SEL R7, RZ, 0x1, P1 ;  /* 0x00000001ff077807 */ /* 0x000fe40000800000 */
[----:B------:R-:W-:Y:S02]  /*11d40*/  SEL R5, R5, RZ, P1 ;  /* 0x000000ff05057207 */ /* 0x000fe40000800000 */
[----:B------:R-:W-:Y:S01]  /*11d50*/  LOP3.LUT R4, R4, R7, RZ, 0x3c, !PT ;  /* 0x0000000704047212 */ /* 0x000fe200078e3cff */
[----:B0-----:R-:W-:Y:S01]  /*11d60*/  UMOV UR8, UR18 ;  /* 0x0000001200087c82 */ /* 0x001fe20008000000 */
[----:B------:R-:W-:-:S02]  /*11d70*/  UMOV UR11, UR20 ;  /* 0x00000014000b7c82 */ /* 0x000fc40008000000 */
[----:B------:R0:W-:Y:S02]  /*11d80*/  UTMALDG.3D [UR8], [UR28], desc[UR16] ;  /* 0x000010081c0075b4 */ /* 0x0001e40008011000 */
[----:B0-----:R-:W-:Y:S05]  /*11d90*/  @P3 BRA `(.L_x_493) ;  /* 0xfffffffc00443947 */ /* 0x001fea000383ffff */
.L_x_489:
[----:B------:R-:W-:Y:S05]  /*11da0*/  BSYNC B1 ;  /* 0x0000000000017941 */ /* 0x000fea0003800000 */
.L_x_488:
[----:B------:R-:W2:Y:S01]  /*11db0*/  LDL.LU R14, [R1+0x40] ;  /* 0x00004000010e7983 */ /* 0x000ea20000300800 */
[----:B------:R-:W-:Y:S01]  /*11dc0*/  LOP3.LUT P1, RZ, R8, 0xff, RZ, 0xc0, !PT ;  /* 0x000000ff08ff7812 */ /* 0x000fe2000782c0ff */
[----:B------:R-:W-:Y:S01]  /*11dd0*/  VIADD R6, R6, UR19 ;  /* 0x0000001306067c36 */ /* 0x000fe20008000000 */
[----:B------:R-:W-:Y:S01]  /*11de0*/  ULDC.64 UR8, c[0x0][0x650] ;  /* 0x0001940000087ab9 */ /* 0x000fe20000000a00 */
[----:B------:R-:W3:Y:S01]  /*11df0*/  LDL.LU R12, [R1+0x44] ;  /* 0x00004400010c7983 */ /* 0x000ee20000300800 */
[----:B------:R-:W-:Y:S01]  /*11e00*/  UISETP.GE.U32.AND UP0, UPT, UR19, 0x3, UPT ;  /* 0x000000031300788c */ /* 0x000fe2000bf06070 */
[----:B------:R-:W-:Y:S01]  /*11e10*/  BSSY B1, `(.L_x_494) ;  /* 0x0000074000017945 */ /* 0x000fe20003800000 */
[----:B------:R-:W-:Y:S02]  /*11e20*/  MOV R9, 0xffffffff ;  /* 0xffffffff00097802 */ /* 0x000fe40000000f00 */
[----:B------:R-:W-:Y:S02]  /*11e30*/  PRMT R4, RZ, 0x7610, R4 ;  /* 0x00007610ff047816 */ /* 0x000fe40000000004 */
[----:B------:R-:W-:-:S02]  /*11e40*/  PLOP3.LUT P3, PT, PT, PT, UP0, 0x80, 0x0 ;  /* 0x000000000000781c */ /* 0x000fc40003f6f008 */
[----:B------:R-:W-:Y:S01]  /*11e50*/  PRMT R8, RZ, 0x7610, R8 ;  /* 0x00007610ff087816 */ /* 0x000fe20000000008 */
[----:B------:R-:W0:Y:S01]  /*11e60*/  @P1 S2R R3, SR_CgaCtaId ;  /* 0x0000000000031919 */ /* 0x000e220000008800 */
[----:B------:R-:W-:-:S04]  /*11e70*/  @P1 MOV R2, 0x400 ;  /* 0x0000040000021802 */ /* 0x000fc80000000f00 */
[----:B0-----:R-:W-:-:S04]  /*11e80*/  @P1 LEA R2, R3, R2, 0x18 ;  /* 0x0000000203021211 */ /* 0x001fc800078ec0ff */
[----:B------:R0:W-:Y:S01]  /*11e90*/  @P1 SYNCS.ARRIVE.TRANS64.A1T0 RZ, [R2+URZ+0x48], RZ ;  /* 0x000048ff02ff19a7 */ /* 0x0001e2000810003f */
[----:B------:R-:W-:Y:S01]  /*11ea0*/  ISETP.GT.U32.AND P1, PT, R6, 0x2, PT ;  /* 0x000000020600780c */ /* 0x000fe20003f24070 */
[----:B0-----:R-:W-:-:S05]  /*11eb0*/  IMAD.U32 R2, RZ, RZ, UR19 ;  /* 0x00000013ff027e24 */ /* 0x001fca000f8e00ff */
[----:B------:R-:W-:Y:S01]  /*11ec0*/  ISETP.LT.U32.AND P1, PT, R2, 0x3, P1 ;  /* 0x000000030200780c */ /* 0x000fe20000f21070 */
[----:B------:R-:W-:-:S04]  /*11ed0*/  IMAD.WIDE.U32 R2, R6, -0x55555555, RZ ;  /* 0xaaaaaaab06027825 */ /* 0x000fc800078e00ff */
[----:B------:R-:W-:Y:S01]  /*11ee0*/  IMAD.MOV.U32 R2, RZ, RZ, -0x1 ;  /* 0xffffffffff027424 */ /* 0x000fe200078e00ff */
[----:B------:R-:W-:Y:S02]  /*11ef0*/  SHF.R.U32.HI R5, RZ, 0x1, R3 ;  /* 0x00000001ff057819 */ /* 0x000fe40000011603 */
[----:B------:R-:W-:-:S03]  /*11f00*/  SEL R3, RZ, 0x1, !P1 ;  /* 0x00000001ff037807 */ /* 0x000fc60004800000 */
[----:B------:R-:W-:Y:S01]  /*11f10*/  IMAD R6, R5, -0x3, R6 ;  /* 0xfffffffd05067824 */ /* 0x000fe200078e0206 */
[----:B------:R-:W-:Y:S01]  /*11f20*/  LOP3.LUT R0, R0, R3, RZ, 0x3c, !PT ;  /* 0x0000000300007212 */ /* 0x000fe200078e3cff */
[----:B------:R-:W-:-:S03]  /*11f30*/  IMAD.MOV.U32 R3, RZ, RZ, -0x1 ;  /* 0xffffffffff037424 */ /* 0x000fc600078e00ff */
[----:B------:R-:W-:Y:S02]  /*11f40*/  @P3 LOP3.LUT R0, R0, 0x1, R5, 0x78, !PT ;  /* 0x0000000100003812 */ /* 0x000fe400078e7805 */
[----:B---3--:R-:W-:-:S04]  /*11f50*/  IADD3 R12, P1, R12, UR22, RZ ;  /* 0x000000160c0c7c10 */ /* 0x008fc8000ff3e0ff */
[----:B--2---:R-:W-:Y:S01]  /*11f60*/  IADD3.X R14, R14, UR13, RZ, P1, !PT ;  /* 0x0000000d0e0e7c10 */ /* 0x004fe20008ffe4ff */
[----:B------:R0:W-:Y:S01]  /*11f70*/  STL [R1+0x44], R12 ;  /* 0x0000440c01007387 */ /* 0x0001e20000100800 */
[----:B------:R-:W-:-:S03]  /*11f80*/  ISETP.GE.U32.AND P1, PT, R12, UR8, PT ;  /* 0x000000080c007c0c */ /* 0x000fc6000bf26070 */
[----:B------:R0:W-:Y:S01]  /*11f90*/  STL [R1+0x40], R14 ;  /* 0x0000400e01007387 */ /* 0x0001e20000100800 */
[----:B------:R-:W-:-:S13]  /*11fa0*/  ISETP.GE.U32.AND.EX P1, PT, R14, UR9, PT, P1 ;  /* 0x000000090e007c0c */ /* 0x000fda000bf26110 */
[----:B0-----:R-:W-:Y:S05]  /*11fb0*/  @P1 BRA `(.L_x_495) ;  /* 0x0000000400641947 */ /* 0x001fea0003800000 */
[----:B------:R-:W0:Y:S01]  /*11fc0*/  S2R R7, SR_CTAID.X ;  /* 0x0000000000077919 */ /* 0x000e220000002500 */
[----:B------:R-:W-:Y:S01]  /*11fd0*/  ULDC UR7, c[0x0][0x150] ;  /* 0x0000540000077ab9 */ /* 0x000fe20000000800 */
[----:B------:R-:W1:Y:S01]  /*11fe0*/  LDC R4, c[0x0][0x144] ;  /* 0x00005100ff047b82 */ /* 0x000e620000000800 */
[----:B------:R-:W-:Y:S01]  /*11ff0*/  UISETP.NE.AND UP0, UPT, UR39, URZ, UPT ;  /* 0x0000003f2700728c */ /* 0x000fe2000bf05270 */
[----:B------:R-:W2:Y:S01]  /*12000*/  S2R R5, SR_CTAID.Y ;  /* 0x0000000000057919 */ /* 0x000ea20000002600 */
[----:B------:R-:W-:Y:S01]  /*12010*/  ULDC.64 UR8, c[0x0][0x628] ;  /* 0x00018a0000087ab9 */ /* 0x000fe20000000a00 */
[----:B------:R-:W-:-:S03]  /*12020*/  ULDC UR10, c[0x0][0x630] ;  /* 0x00018c00000a7ab9 */ /* 0x000fc60000000800 */
[----:B------:R-:W-:Y:S01]  /*12030*/  PLOP3.LUT P1, PT, PT, PT, UP0, 0x80, 0x0 ;  /* 0x000000000000781c */ /* 0x000fe20003f2f008 */
[----:B------:R-:W3:Y:S01]  /*12040*/  LDC R10, c[0x0][0x148] ;  /* 0x00005200ff0a7b82 */ /* 0x000ee20000000800 */
[----:B0-----:R-:W-:Y:S02]  /*12050*/  I2FP.F32.U32 R2, R7 ;  /* 0x0000000700027245 */ /* 0x001fe40000201000 */
[----:B--2---:R-:W-:-:S03]  /*12060*/  I2FP.F32.U32 R3, R5 ;  /* 0x0000000500037245 */ /* 0x004fc60000201000 */
[----:B------:R-:W-:Y:S01]  /*12070*/  FMUL R2, R2, UR7 ;  /* 0x0000000702027c20 */ /* 0x000fe20008400000 */
[----:B------:R-:W-:Y:S02]  /*12080*/  ULDC UR7, c[0x0][0x154] ;  /* 0x0000550000077ab9 */ /* 0x000fe40000000800 */
[----:B------:R-:W-:-:S03]  /*12090*/  FMUL R9, R3, UR7 ;  /* 0x0000000703097c20 */ /* 0x000fc60008400000 */
[----:B------:R-:W0:Y:S08]  /*120a0*/  F2I.U32.TRUNC.NTZ R2, R2 ;  /* 0x0000000200027305 */ /* 0x000e30000020f000 */
[----:B------:R-:W2:Y:S01]  /*120b0*/  F2I.U32.TRUNC.NTZ R9, R9 ;  /* 0x0000000900097305 */ /* 0x000ea2000020f000 */
[----:B0-----:R-:W-:Y:S02]  /*120c0*/  IMAD.MOV R3, RZ, RZ, -R2 ;  /* 0x000000ffff037224 */ /* 0x001fe400078e0a02 */
[----:B------:R-:W-:-:S02]  /*120d0*/  IMAD.MOV.U32 R2, RZ, RZ, R12 ;  /* 0x000000ffff027224 */ /* 0x000fc400078e000c */
[----:B-1----:R-:W-:Y:S02]  /*120e0*/  IMAD R7, R4, R3, R7 ;  /* 0x0000000304077224 */ /* 0x002fe400078e0207 */
[----:B--2---:R-:W-:-:S04]  /*120f0*/  IMAD.MOV R3, RZ, RZ, -R9 ;  /* 0x000000ffff037224 */ /* 0x004fc800078e0a09 */
[----:B---3--:R-:W-:Y:S01]  /*12100*/  @P1 IMAD R7, R10, R3, R5 ;  /* 0x000000030a071224 */ /* 0x008fe200078e0205 */
[----:B------:R-:W-:Y:S01]  /*12110*/  ISETP.NE.U32.AND P1, PT, RZ, UR8, PT ;  /* 0x00000008ff007c0c */ /* 0x000fe2000bf25070 */
[----:B------:R-:W-:-:S03]  /*12120*/  IMAD.MOV.U32 R3, RZ, RZ, R14 ;  /* 0x000000ffff037224 */ /* 0x000fc600078e000e */
[----:B------:R-:W-:-:S13]  /*12130*/  ISETP.NE.AND.EX P1, PT, RZ, UR9, PT, P1 ;  /* 0x00000009ff007c0c */ /* 0x000fda000bf25310 */
[----:B------:R-:W-:Y:S05]  /*12140*/  @!P1 BRA `(.L_x_496) ;  /* 0x0000000000289947 */ /* 0x000fea0003800000 */
[----:B------:R-:W-:Y:S02]  /*12150*/  ULDC UR7, c[0x0][0x634] ;  /* 0x00018d0000077ab9 */ /* 0x000fe40000000800 */
[----:B------:R-:W-:-:S05]  /*12160*/  IADD3 R3, P1, R12, UR7, RZ ;  /* 0x000000070c037c10 */ /* 0x000fca000ff3e0ff */
[----:B------:R-:W-:-:S04]  /*12170*/  IMAD.X R9, RZ, RZ, R14, P1 ;  /* 0x000000ffff097224 */ /* 0x000fc800008e060e */
[----:B------:R-:W-:-:S04]  /*12180*/  IMAD.WIDE.U32 R4, R9, UR8, RZ ;  /* 0x0000000809047c25 */ /* 0x000fc8000f8e00ff */
[----:B------:R-:W-:-:S04]  /*12190*/  IMAD.WIDE.U32 R4, P1, R3, UR9, R4 ;  /* 0x0000000903047c25 */ /* 0x000fc8000f820004 */
[----:B------:R-:W-:Y:S01]  /*121a0*/  IMAD.WIDE.U32 R2, R3, UR8, RZ ;  /* 0x0000000803027c25 */ /* 0x000fe2000f8e00ff */
[----:B------:R-:W-:-:S04]  /*121b0*/  MOV R2, R5 ;  /* 0x0000000500027202 */ /* 0x000fc80000000f00 */
[----:B------:R-:W-:Y:S01]  /*121c0*/  IADD3 RZ, P3, R3, R4, RZ ;  /* 0x0000000403ff7210 */ /* 0x000fe20007f7e0ff */
[----:B------:R-:W-:-:S04]  /*121d0*/  IMAD.X R3, RZ, RZ, RZ, P1 ;  /* 0x000000ffff037224 */ /* 0x000fc800008e06ff */
[----:B------:R-:W-:-:S08]  /*121e0*/  IMAD.WIDE.U32.X R2, R9, UR9, R2, P3 ;  /* 0x0000000909027c25 */ /* 0x000fd000098e0402 */
.L_x_496:
[--C-:B------:R-:W-:Y:S01]  /*121f0*/  SHF.R.U64 R9, R2, UR10, R3.reuse ;  /* 0x0000000a02097c19 */ /* 0x100fe20008001203 */
[----:B------:R-:W-:Y:S01]  /*12200*/  ULDC.64 UR8, c[0x0][0x620] ;  /* 0x0001880000087ab9 */ /* 0x000fe20000000a00 */
[----:B------:R-:W-:Y:S01]  /*12210*/  SHF.R.U32.HI R2, RZ, UR10, R3 ;  /* 0x0000000aff027c19 */ /* 0x000fe20008011603 */
[----:B------:R-:W-:Y:S01]  /*12220*/  IMAD.MOV.U32 R3, RZ, RZ, R14 ;  /* 0x000000ffff037224 */ /* 0x000fe200078e000e */
[----:B------:R-:W-:Y:S01]  /*12230*/  IADD3 R11, P1, RZ, -R9, RZ ;  /* 0x80000009ff0b7210 */ /* 0x000fe20007f3e0ff */
[----:B------:R-:W-:-:S04]  /*12240*/  ULDC UR7, c[0x0][0x618] ;  /* 0x0001860000077ab9 */ /* 0x000fc80000000800 */
[----:B------:R-:W-:-:S04]  /*12250*/  IMAD.X R2, RZ, RZ, ~R2, P1 ;  /* 0x000000ffff027224 */ /* 0x000fc800008e0e02 */
[----:B------:R-:W-:-:S04]  /*12260*/  IMAD R2, R2, UR8, RZ ;  /* 0x0000000802027c24 */ /* 0x000fc8000f8e02ff */
[----:B------:R-:W-:Y:S02]  /*12270*/  IMAD R5, R11, UR9, R2 ;  /* 0x000000090b057c24 */ /* 0x000fe4000f8e0202 */
[----:B------:R-:W-:-:S04]  /*12280*/  IMAD.MOV.U32 R2, RZ, RZ, R12 ;  /* 0x000000ffff027224 */ /* 0x000fc800078e000c */
[----:B------:R-:W-:Y:S01]  /*12290*/  IMAD.WIDE.U32 R2, R11, UR8, R2 ;  /* 0x000000080b027c25 */ /* 0x000fe2000f8e0002 */
[----:B------:R-:W-:Y:S02]  /*122a0*/  ULDC.64 UR8, c[0x0][0x640] ;  /* 0x0001900000087ab9 */ /* 0x000fe40000000a00 */
[----:B------:R-:W-:Y:S01]  /*122b0*/  ISETP.NE.U32.AND P1, PT, RZ, UR8, PT ;  /* 0x00000008ff007c0c */ /* 0x000fe2000bf25070 */
[----:B------:R-:W-:-:S03]  /*122c0*/  IMAD.IADD R3, R3, 0x1, R5 ;  /* 0x0000000103037824 */ /* 0x000fc600078e0205 */
[----:B------:R-:W-:Y:S02]  /*122d0*/  ISETP.NE.AND.EX P1, PT, RZ, UR9, PT, P1 ;  /* 0x00000009ff007c0c */ /* 0x000fe4000bf25310 */
[--C-:B------:R-:W-:Y:S02]  /*122e0*/  SHF.R.U64 R10, R2, UR7, R3.reuse ;  /* 0x00000007020a7c19 */ /* 0x100fe40008001203 */
[----:B------:R-:W-:Y:S01]  /*122f0*/  SHF.R.U32.HI R3, RZ, UR7, R3 ;  /* 0x00000007ff037c19 */ /* 0x000fe20008011603 */
[----:B------:R-:W-:-:S03]  /*12300*/  ULDC UR7, c[0x0][0x608] ;  /* 0x0001820000077ab9 */ /* 0x000fc60000000800 */
[--C-:B------:R-:W-:Y:S02]  /*12310*/  SHF.R.U64 R12, R10, UR7, R3.reuse ;  /* 0x000000070a0c7c19 */ /* 0x100fe40008001203 */
[----:B------:R-:W-:Y:S01]  /*12320*/  SHF.R.U32.HI R3, RZ, UR7, R3 ;  /* 0x00000007ff037c19 */ /* 0x000fe20008011603 */
[----:B------:R-:W-:-:S03]  /*12330*/  ULDC UR7, c[0x0][0x658] ;  /* 0x0001960000077ab9 */ /* 0x000fc60000000800 */
[--C-:B------:R-:W-:Y:S02]  /*12340*/  SHF.R.U64 R11, R12, UR7, R3.reuse ;  /* 0x000000070c0b7c19 */ /* 0x100fe40008001203 */
[----:B------:R-:W-:-:S03]  /*12350*/  SHF.R.U32.HI R13, RZ, UR7, R3 ;  /* 0x00000007ff0d7c19 */ /* 0x000fc60008011603 */
[----:B------:R-:W-:Y:S02]  /*12360*/  IMAD.MOV.U32 R2, RZ, RZ, R11 ;  /* 0x000000ffff027224 */ /* 0x000fe400078e000b */
[----:B------:R-:W-:Y:S01]  /*12370*/  IMAD.MOV.U32 R3, RZ, RZ, R13 ;  /* 0x000000ffff037224 */ /* 0x000fe200078e000d */
[----:B------:R-:W-:Y:S06]  /*12380*/  @!P1 BRA `(.L_x_497) ;  /* 0x0000000000289947 */ /* 0x000fec0003800000 */
[----:B------:R-:W-:Y:S02]  /*12390*/  ULDC UR7, c[0x0][0x64c] ;  /* 0x0001930000077ab9 */ /* 0x000fe40000000800 */
[----:B------:R-:W-:-:S04]  /*123a0*/  IADD3 R3, P1, R11, UR7, RZ ;  /* 0x000000070b037c10 */ /* 0x000fc8000ff3e0ff */
[----:B------:R-:W-:-:S05]  /*123b0*/  IADD3.X R13, RZ, R13, RZ, P1, !PT ;  /* 0x0000000dff0d7210 */ /* 0x000fca0000ffe4ff */
[----:B------:R-:W-:-:S04]  /*123c0*/  IMAD.WIDE.U32 R4, R13, UR8, RZ ;  /* 0x000000080d047c25 */ /* 0x000fc8000f8e00ff */
[----:B------:R-:W-:-:S04]  /*123d0*/  IMAD.WIDE.U32 R4, P1, R3, UR9, R4 ;  /* 0x0000000903047c25 */ /* 0x000fc8000f820004 */
[----:B------:R-:W-:-:S04]  /*123e0*/  IMAD.WIDE.U32 R2, R3, UR8, RZ ;  /* 0x0000000803027c25 */ /* 0x000fc8000f8e00ff */
[----:B------:R-:W-:Y:S01]  /*123f0*/  IMAD.MOV.U32 R2, RZ, RZ, R5 ;  /* 0x000000ffff027224 */ /* 0x000fe200078e0005 */
[----:B------:R-:W-:Y:S01]  /*12400*/  IADD3 RZ, P3, R3, R4, RZ ;  /* 0x0000000403ff7210 */ /* 0x000fe20007f7e0ff */
[----:B------:R-:W-:-:S04]  /*12410*/  IMAD.X R3, RZ, RZ, RZ, P1 ;  /* 0x000000ffff037224 */ /* 0x000fc800008e06ff */
[----:B------:R-:W-:-:S08]  /*12420*/  IMAD.WIDE.U32.X R2, R13, UR9, R2, P3 ;  /* 0x000000090d027c25 */ /* 0x000fd000098e0402 */
.L_x_497:
[----:B------:R-:W-:Y:S01]  /*12430*/  ULDC UR7, c[0x0][0x648] ;  /* 0x0001920000077ab9 */ /* 0x000fe20000000800 */
[----:B------:R-:W-:Y:S01]  /*12440*/  LOP3.LUT R12, R12, UR6, RZ, 0xc0, !PT ;  /* 0x000000060c0c7c12 */ /* 0x000fe2000f8ec0ff */
[----:B------:R-:W-:Y:S01]  /*12450*/  UISETP.NE.AND UP0, UPT, UR39, URZ, UPT ;  /* 0x0000003f2700728c */ /* 0x000fe2000bf05270 */
[----:B------:R-:W-:Y:S01]  /*12460*/  SHF.R.U64 R3, R2, UR7, R3 ;  /* 0x0000000702037c19 */ /* 0x000fe20008001203 */
[----:B------:R-:W-:Y:S01]  /*12470*/  ULDC UR7, c[0x0][0x638] ;  /* 0x00018e0000077ab9 */ /* 0x000fe20000000800 */
[----:B------:R-:W-:-:S03]  /*12480*/  LOP3.LUT R4, R10, UR4, RZ, 0xc0, !PT ;  /* 0x000000040a047c12 */ /* 0x000fc6000f8ec0ff */
[----:B------:R-:W-:Y:S01]  /*12490*/  IMAD.MOV R2, RZ, RZ, -R3 ;  /* 0x000000ffff027224 */ /* 0x000fe200078e0a03 */
[----:B------:R-:W-:Y:S01]  /*124a0*/  PLOP3.LUT P1, PT, PT, PT, UP0, 0x40, 0x0 ;  /* 0x000000000000781c */ /* 0x000fe20003f2e808 */
[----:B------:R-:W-:Y:S01]  /*124b0*/  IMAD R12, R3, UR5, R12 ;  /* 0x00000005030c7c24 */ /* 0x000fe2000f8e020c */
[----:B------:R-:W-:Y:S01]  /*124c0*/  PLOP3.LUT P3, PT, PT, PT, UP0, 0x40, 0x0 ;  /* 0x000000000000781c */ /* 0x000fe20003f6e808 */
[----:B------:R-:W-:Y:S01]  /*124d0*/  IMAD R11, R2, UR7, R11 ;  /* 0x00000007020b7c24 */ /* 0x000fe2000f8e020b */
[----:B------:R-:W-:Y:S02]  /*124e0*/  ULDC UR7, c[0x0][0x610] ;  /* 0x0001840000077ab9 */ /* 0x000fe40000000800 */
[----:B------:R-:W-:Y:S01]  /*124f0*/  IMAD R7, R12, UR7, R7 ;  /* 0x000000070c077c24 */ /* 0x000fe2000f8e0207 */
[----:B------:R-:W-:Y:S02]  /*12500*/  ULDC UR7, c[0x0][0x600] ;  /* 0x0001800000077ab9 */ /* 0x000fe40000000800 */
[----:B------:R-:W-:-:S05]  /*12510*/  IMAD R4, R11, UR7, R4 ;  /* 0x000000070b047c24 */ /* 0x000fca000f8e0204 */
[----:B------:R-:W-:Y:S02]  /*12520*/  SEL R2, R4, R7, P1 ;  /* 0x0000000704027207 */ /* 0x000fe40000800000 */
[----:B------:R-:W-:Y:S01]  /*12530*/  SEL R3, R7, R4, P3 ;  /* 0x0000000407037207 */ /* 0x000fe20001800000 */
[----:B------:R-:W-:-:S07]  /*12540*/  IMAD.MOV.U32 R4, RZ, RZ, 0x1 ;  /* 0x00000001ff047424 */ /* 0x000fce00078e00ff */
.L_x_495:
[----:B------:R-:W-:Y:S05]  /*12550*/  BSYNC B1 ;  /* 0x0000000000017941 */ /* 0x000fea0003800000 */
.L_x_494:
[----:B------:R-:W-:-:S13]  /*12560*/  LOP3.LUT P1, RZ, R4, 0xff, RZ, 0xc0, !PT ;  /* 0x000000ff04ff7812 */ /* 0x000fda000782c0ff */
[----:B------:R-:W-:Y:S05]  /*12570*/  @P1 BRA `(.L_x_498) ;  /* 0xfffffff400181947 */ /* 0x000fea000383ffff */
[----:B------:R-:W-:Y:S05]  /*12580*/  BSYNC B0 ;  /* 0x0000000000007941 */ /* 0x000fea0003800000 */
.L_x_486:
[----:B------:R-:W-:-:S03]  /*12590*/  UMOV UR7, 0xffffffff ;  /* 0xffffffff00077882 */ /* 0x000fc60000000000 */
[----:B------:R-:W-:Y:S05]  /*125a0*/  BRA.DIV UR7, `(.L_x_499) ;  /* 0x0000000207f47947 */ /* 0x000fea000b800000 */
[----:B------:R-:W-:-:S13]  /*125b0*/  ELECT P6, URZ, PT ;  /* 0x00000000003f782f */ /* 0x000fda00038c0000 */
.L_x_512:
[----:B------:R-:W-:Y:S04]  /*125c0*/  BSSY B0, `(.L_x_500) ;  /* 0x0000023000007945 */ /* 0x000fe80003800000 */
[----:B------:R-:W-:Y:S05]  /*125d0*/  @!P6 BRA `(.L_x_501) ;  /* 0x000000000084e947 */ /* 0x000fea0003800000 */
[----:B------:R-:W-:-:S04]  /*125e0*/  ULOP3.LUT UR7, UR38, 0x2, URZ, 0xfc, !UPT ;  /* 0x0000000226077892 */ /* 0x000fc8000f8efc3f */
[----:B------:R-:W-:-:S06]  /*125f0*/  UISETP.NE.AND UP0, UPT, UR7, 0x3, UPT ;  /* 0x000000030700788c */ /* 0x000fcc000bf05270 */
[----:B------:R-:W-:-:S13]  /*12600*/  PLOP3.LUT P0, PT, PT, PT, UP0, 0x80, 0x0 ;  /* 0x000000000000781c */ /* 0x000fda0003f0f008 */
[----:B------:R-:W-:Y:S05]  /*12610*/  @!P0 BRA `(.L_x_502) ;  /* 0x0000000000048947 */ /* 0x000fea0003800000 */
[----:B------:R-:W-:Y:S01]  /*12620*/  BPT.TRAP 0x1 ;  /* 0x000000040000795c */ /* 0x000fe20000300000 */
.L_x_502:
[----:B------:R-:W0:Y:S01]  /*12630*/  S2R R3, SR_CgaCtaId ;  /* 0x0000000000037919 */ /* 0x000e220000008800 */
[----:B------:R-:W-:-:S04]  /*12640*/  MOV R2, 0x400 ;  /* 0x0000040000027802 */ /* 0x000fc80000000f00 */
[----:B0-----:R-:W-:Y:S02]  /*12650*/  LEA R3, R3, R2, 0x18 ;  /* 0x0000000203037211 */ /* 0x001fe400078ec0ff */
[----:B------:R-:W-:-:S03]  /*12660*/  SHF.L.U32 R2, R0, 0x1f, RZ ;  /* 0x0000001f00027819 */ /* 0x000fc600000006ff */
[----:B------:R-:W-:-:S04]  /*12670*/  VIADD R3, R3, 0x18 ;  /* 0x0000001803037836 */ /* 0x000fc80000000000 */
[----:B------:R-:W-:-:S04]  /*12680*/  IMAD R5, R6, 0x8, R3 ;  /* 0x0000000806057824 */ /* 0x000fc800078e0203 */
[----:B------:R-:W0:Y:S02]  /*12690*/  SYNCS.PHASECHK.TRANS64.TRYWAIT P0, [R5+URZ], R2 ;  /* 0x00000002050075a7 */ /* 0x000e24000800017f */
[----:B0-----:R-:W-:Y:S05]  /*126a0*/  @!P0 BRA `(.L_x_503) ;  /* 0x0000000000d48947 */ /* 0x001fea0003800000 */
.L_x_513:
[----:B------:R-:W-:-:S04]  /*126b0*/  IADD3 R6, R6, 0x1, RZ ;  /* 0x0000000106067810 */ /* 0x000fc80007ffe0ff */
[----:B------:R-:W-:-:S04]  /*126c0*/  ISETP.NE.AND P0, PT, R6, 0x3, PT ;  /* 0x000000030600780c */ /* 0x000fc80003f05270 */
[----:B0-----:R-:W-:Y:S02]  /*126d0*/  SEL R5, RZ, 0x1, P0 ;  /* 0x00000001ff057807 */ /* 0x001fe40000000000 */
[----:B------:R-:W-:Y:S02]  /*126e0*/  SEL R6, R6, RZ, P0 ;  /* 0x000000ff06067207 */ /* 0x000fe40000000000 */
[----:B------:R-:W-:-:S03]  /*126f0*/  LOP3.LUT R5, R0, R5, RZ, 0x3c, !PT ;  /* 0x0000000500057212 */ /* 0x000fc600078e3cff */
[----:B------:R-:W-:Y:S01]  /*12700*/  IMAD R7, R6, 0x8, R3 ;  /* 0x0000000806077824 */ /* 0x000fe200078e0203 */
[----:B------:R-:W-:-:S04]  /*12710*/  SHF.L.U32 R0, R5, 0x1f, RZ ;  /* 0x0000001f05007819 */ /* 0x000fc800000006ff */
[----:B------:R-:W0:Y:S02]  /*12720*/  SYNCS.PHASECHK.TRANS64.TRYWAIT P0, [R7+URZ], R0 ;  /* 0x00000000070075a7 */ /* 0x000e24000800017f */
[----:B0-----:R-:W-:Y:S05]  /*12730*/  @!P0 BRA `(.L_x_504) ;  /* 0x0000000000c48947 */ /* 0x001fea0003800000 */
.L_x_514:
[----:B0-----:R-:W-:-:S05]  /*12740*/  VIADD R0, R6, 0x1 ;  /* 0x0000000106007836 */ /* 0x001fca0000000000 */
[----:B------:R-:W-:-:S04]  /*12750*/  ISETP.NE.AND P0, PT, R0, 0x3, PT ;  /* 0x000000030000780c */ /* 0x000fc80003f05270 */
[----:B------:R-:W-:Y:S02]  /*12760*/  SEL R2, RZ, 0x1, P0 ;  /* 0x00000001ff027807 */ /* 0x000fe40000000000 */
[----:B------:R-:W-:Y:S02]  /*12770*/  SEL R0, R0, RZ, P0 ;  /* 0x000000ff00007207 */ /* 0x000fe40000000000 */
[----:B------:R-:W-:-:S03]  /*12780*/  LOP3.LUT R2, R5, R2, RZ, 0x3c, !PT ;  /* 0x0000000205027212 */ /* 0x000fc600078e3cff */
[----:B------:R-:W-:Y:S01]  /*12790*/  IMAD R3, R0, 0x8, R3 ;  /* 0x0000000800037824 */ /* 0x000fe200078e0203 */
[----:B------:R-:W-:-:S07]  /*127a0*/  SHF.L.U32 R0, R2, 0x1f, RZ ;  /* 0x0000001f02007819 */ /* 0x000fce00000006ff */
.L_x_505:
[----:B0-----:R0:W1:Y:S02]  /*127b0*/  SYNCS.PHASECHK.TRANS64.TRYWAIT P0, [R3+URZ], R0 ;  /* 0x00000000030075a7 */ /* 0x001064000800017f */
[----:B-1----:R-:W-:Y:S05]  /*127c0*/  @!P0 NANOSLEEP.SYNCS 0x989680 ;  /* 0x009896800000895d */ /* 0x002fea0003900000 */
[----:B------:R-:W1:Y:S02]  /*127d0*/  @!P0 SYNCS.PHASECHK.TRANS64 P0, [R3+URZ], R0 ;  /* 0x00000000030085a7 */ /* 0x000e64000800007f */
[----:B-1----:R-:W-:Y:S05]  /*127e0*/  @!P0 BRA `(.L_x_505) ;  /* 0xfffffffc00f08947 */ /* 0x002fea000383ffff */
.L_x_501:
[----:B------:R-:W-:Y:S05]  /*127f0*/  BSYNC B0 ;  /* 0x0000000000007941 */ /* 0x000fea0003800000 */
.L_x_500:
[----:B------:R-:W-:Y:S05]  /*12800*/  EXIT ;  /* 0x000000000000794d */ /* 0x000fea0003800000 */
.L_x_17:
[----:B-1----:R1:W2:Y:S02]  /*12810*/  SYNCS.PHASECHK.TRANS64.TRYWAIT P1, [R4+URZ], R3 ;  /* 0x00000003040075a7 */ /* 0x0022a4000802017f */
[----:B--2---:R-:W-:Y:S05]  /*12820*/  @!P1 NANOSLEEP.SYNCS 0x989680 ;  /* 0x009896800000995d */ /* 0x004fea0003900000 */
[----:B------:R-:W2:Y:S02]  /*12830*/  @!P1 SYNCS.PHASECHK.TRANS64 P1, [R4+URZ], R3 ;  /* 0x00000003040095a7 */ /* 0x000ea4000802007f */
[----:B--2---:R-:W-:Y:S05]  /*12840*/  @!P1 BRA `(.L_x_17) ;  /* 0xfffffffc00f09947 */ /* 0x004fea000383ffff */
[----:B------:R-:W-:Y:S05]  /*12850*/  BRA `(.L_x_16) ;  /* 0xfffffee800fc7947 */ /* 0x000fea000383ffff */
.L_x_22:
[----:B-1----:R1:W2:Y:S02]  /*12860*/  SYNCS.PHASECHK.TRANS64.TRYWAIT P1, [R4+URZ], R3 ;  /* 0x00000003040075a7 */ /* 0x0022a4000802017f */
[----:B--2---:R-:W-:Y:S05]  /*12870*/  @!P1 NANOSLEEP.SYNCS 0x989680 ;  /* 0x009896800000995d */ /* 0x004fea0003900000 */
[----:B------:R-:W2:Y:S02]  /*12880*/  @!P1 SYNCS.PHASECHK.TRANS64 P1, [R4+URZ], R3 ;  /* 0x00000003040095a7 */ /* 0x000ea4000802007f */
[----:B--2---:R-:W-:Y:S05]  /*12890*/  @!P1 BRA `(.L_x_22) ;  /* 0xfffffffc00f09947 */ /* 0x004fea000383ffff */
[----:B------:R-:W-:Y:S05]  /*128a0*/  BRA `(.L_x_21) ;  /* 0xffffff0c00007947 */ /* 0x000fea000383ffff */
.L_x_487:
[----:B------:R-:W-:Y:S01]  /*128b0*/  BSSY B1, `(.L_x_506) ;  /* 0x0000006000017945 */ /* 0x000fe20003800000 */
[----:B------:R-:W-:-:S07]  /*128c0*/  IMAD.MOV.U32 R15, RZ, RZ, -0x1 ;  /* 0xffffffffff0f7424 */ /* 0x000fce00078e00ff */
[----:B------:R-:W-:Y:S05]  /*128d0*/  WARPSYNC.COLLECTIVE R15, `(.L_x_507) ;  /* 0x000000000f0c7348 */ /* 0x000fea0003c00000 */
[----:B------:R-:W-:Y:S02]  /*128e0*/  ELECT P6, UR62, PT ;  /* 0x00000000003e782f */ /* 0x000fe400038c0000 */
[----:B------:R-:W-:Y:S01]  /*128f0*/  MOV R14, UR62 ;  /* 0x0000003e000e7c02 */ /* 0x000fe20008000f00 */
[----:B------:R-:W-:Y:S10]  /*12900*/  ENDCOLLECTIVE ;  /* 0x000000000000791b */ /* 0x000ff40003800000 */
.L_x_507:
[----:B------:R-:W-:Y:S05]  /*12910*/  BSYNC B1 ;  /* 0x0000000000017941 */ /* 0x000fea0003800000 */
.L_x_506:
[----:B------:R-:W-:Y:S05]  /*12920*/  BRA `(.L_x_508) ;  /* 0xfffffff000387947 */ /* 0x000fea000383ffff */
.L_x_490:
[----:B-1----:R1:W2:Y:S02]  /*12930*/  SYNCS.PHASECHK.TRANS64.TRYWAIT P1, [R12+URZ+0x18], R7 ;  /* 0x000018070c0075a7 */ /* 0x0022a4000802017f */
[----:B--2---:R-:W-:Y:S05]  /*12940*/  @!P1 NANOSLEEP.SYNCS 0x989680 ;  /* 0x009896800000995d */ /* 0x004fea0003900000 */
[----:B------:R-:W2:Y:S02]  /*12950*/  @!P1 SYNCS.PHASECHK.TRANS64 P1, [R12+URZ+0x18], R7 ;  /* 0x000018070c0095a7 */ /* 0x000ea4000802007f */
[----:B--2---:R-:W-:Y:S05]  /*12960*/  @!P1 BRA `(.L_x_490) ;  /* 0xfffffffc00f09947 */ /* 0x004fea000383ffff */
[----:B------:R-:W-:Y:S05]  /*12970*/  BRA `(.L_x_509) ;  /* 0xfffffff0006c7947 */ /* 0x000fea000383ffff */
.L_x_499:
[----:B------:R-:W-:Y:S01]  /*12980*/  BSSY B0, `(.L_x_510) ;  /* 0x0000006000007945 */ /* 0x000fe20003800000 */
[----:B------:R-:W-:-:S07]  /*12990*/  IMAD.MOV.U32 R15, RZ, RZ, -0x1 ;  /* 0xffffffffff0f7424 */ /* 0x000fce00078e00ff */
[----:B------:R-:W-:Y:S05]  /*129a0*/  WARPSYNC.COLLECTIVE R15, `(.L_x_511) ;  /* 0x000000000f0c7348 */ /* 0x000fea0003c00000 */
[----:B------:R-:W-:Y:S02]  /*129b0*/  ELECT P6, UR62, PT ;  /* 0x00000000003e782f */ /* 0x000fe400038c0000 */
[----:B------:R-:W-:Y:S01]  /*129c0*/  MOV R14, UR62 ;  /* 0x0000003e000e7c02 */ /* 0x000fe20008000f00 */
[----:B------:R-:W-:Y:S10]  /*129d0*/  ENDCOLLECTIVE ;  /* 0x000000000000791b */ /* 0x000ff40003800000 */
.L_x_511:
[----:B------:R-:W-:Y:S05]  /*129e0*/  BSYNC B0 ;  /* 0x0000000000007941 */ /* 0x000fea0003800000 */
.L_x_510:
[----:B------:R-:W-:Y:S05]  /*129f0*/  BRA `(.L_x_512) ;  /* 0xfffffff800f07947 */ /* 0x000fea000383ffff */
.L_x_503:
[----:B0-----:R0:W1:Y:S02]  /*12a00*/  SYNCS.PHASECHK.TRANS64.TRYWAIT P0, [R5+URZ], R2 ;  /* 0x00000002050075a7 */ /* 0x001064000800017f */
[----:B-1----:R-:W-:Y:S05]  /*12a10*/  @!P0 NANOSLEEP.SYNCS 0x989680 ;  /* 0x009896800000895d */ /* 0x002fea0003900000 */
[----:B------:R-:W1:Y:S02]  /*12a20*/  @!P0 SYNCS.PHASECHK.TRANS64 P0, [R5+URZ], R2 ;  /* 0x00000002050085a7 */ /* 0x000e64000800007f */
[----:B-1----:R-:W-:Y:S05]  /*12a30*/  @!P0 BRA `(.L_x_503) ;  /* 0xfffffffc00f08947 */ /* 0x002fea000383ffff */
[----:B------:R-:W-:Y:S05]  /*12a40*/  BRA `(.L_x_513) ;  /* 0xfffffffc00187947 */ /* 0x000fea000383ffff */
.L_x_504:
[----:B0-----:R0:W1:Y:S02]  /*12a50*/  SYNCS.PHASECHK.TRANS64.TRYWAIT P0, [R7+URZ], R0 ;  /* 0x00000000070075a7 */ /* 0x001064000800017f */
[----:B-1----:R-:W-:Y:S05]  /*12a60*/  @!P0 NANOSLEEP.SYNCS 0x989680 ;  /* 0x009896800000895d */ /* 0x002fea0003900000 */
[----:B------:R-:W1:Y:S02]  /*12a70*/  @!P0 SYNCS.PHASECHK.TRANS64 P0, [R7+URZ], R0 ;  /* 0x00000000070085a7 */ /* 0x000e64000800007f */
[----:B-1----:R-:W-:Y:S05]  /*12a80*/  @!P0 BRA `(.L_x_504) ;  /* 0xfffffffc00f08947 */ /* 0x002fea000383ffff */
[----:B------:R-:W-:Y:S05]  /*12a90*/  BRA `(.L_x_514) ;  /* 0xfffffffc00287947 */ /* 0x000fea000383ffff */
.L_x_515:
[----:B------:R-:W-:-:S00]  /*12aa0*/  BRA `(.L_x_515) ;  /* 0xfffffffc00fc7947 */ /* 0x000fc0000383ffff */
[----:B------:R-:W-:-:S00]  /*12ab0*/  NOP ;  /* 0x0000000000007918 */ /* 0x000fc00000000000 */
        /* <DEDUP_REMOVED lines=12> */
.L_x_516:


//--------------------- .nv.global.init           --------------------------
	.section	.nv.global.init,"aw",@progbits
.nv.global.init:
	.type		$str$22,@object
	.size		$str$22,($str$23 - $str$22)
$str$22:
        /*0000*/ 	.byte	0x6b, 0x5f, 0x74, 0x69, 0x6c, 0x65, 0x5f, 0x63, 0x6f, 0x75, 0x6e, 0x74, 0x20, 0x3e, 0x3d, 0x20
        /*0010*/ 	.byte	0x31, 0x00
	.type		$str$23,@object
	.size		$str$23,(__unnamed_1 - $str$23)
$str$23:
        /*0012*/ 	.byte	0x2f, 0x74, 0x6d, 0x70, 0x2f, 0x63, 0x75, 0x74, 0x6c, 0x61, 0x73, 0x73, 0x5f, 0x73, 0x77, 0x65
        /*0022*/ 	.byte	0x65, 0x70, 0x5f, 0x73, 0x72, 0x63, 0x2f, 0x69, 0x6e, 0x63, 0x6c, 0x75, 0x64, 0x65, 0x2f, 0x63
        /*0032*/ 	.byte	0x75, 0x74, 0x6c, 0x61, 0x73, 0x73, 0x2f, 0x67, 0x65, 0x6d, 0x6d, 0x2f, 0x63, 0x6f, 0x6c, 0x6c
        /*0042*/ 	.byte	0x65, 0x63, 0x74, 0x69, 0x76, 0x65, 0x2f, 0x73, 0x6d, 0x39, 0x30, 0x5f, 0x6d, 0x6d, 0x61, 0x5f
        /*0052*/ 	.byte	0x74, 0x6d, 0x61, 0x5f, 0x67, 0x6d, 0x6d, 0x61, 0x5f, 0x73, 0x73, 0x5f, 0x77, 0x61, 0x72, 0x70
        /*0062*/ 	.byte	0x73, 0x70, 0x65, 0x63, 0x69, 0x61, 0x6c, 0x69, 0x7a, 0x65, 0x64, 0x2e, 0x68, 0x70, 0x70, 0x00
	.type		__unnamed_1,@object
	.size		__unnamed_1,(.L_0 - __unnamed_1)
__unnamed_1:
        /* <DEDUP_REMOVED lines=173> */
        /*0b42*/ 	.byte	0x69, 0x74, 0x79, 0x5d, 0x00
.L_0:


//--------------------- .nv.shared._ZN7cutlass13device_kernelINS_4gemm6kernel13GemmUniversalIN4cute5tupleIJiiiiEEENS1_10collective13CollectiveMmaINS1_34MainloopSm90TmaGmmaWarpSpecializedILi3ENS5_IJNS4_1CILi1EEESB_SB_EEENS1_35KernelTmaWarpSpecializedCooperativeEEENS5_IJNSA_ILi256EEENSA_ILi224EEENSA_ILi128EEEEEEaNS5_IJlSB_lEEEaSJ_NS4_8TiledMMAINS4_8MMA_AtomIJNS4_4SM904GMMA26MMA_64x32x32_S32S8S8_SS_TNEEEENS4_6LayoutINS5_IJNSA_ILi2EEESB_SB_EEENS5_IJSB_NSA_ILi0EEEST_EEEEENS5_IJNS4_10UnderscoreESW_SW_EEEEENS4_13SM90_TMA_LOADENS4_14ComposedLayoutINS4_7SwizzleILi3ELi4ELi3EEENS4_18smem_ptr_flag_bitsILi8EEENSQ_INS5_IJNSA_ILi8EEESH_EEENS5_IJSH_SB_EEEEEEEvNS4_8identityESZ_S19_vS1A_EENS_8epilogue10collective6detail29Sm90TmaWarpSpecializedAdapterINS1D_15DefaultEpilogueIaSJ_SJ_NS1C_6thread17LinearCombinationIaLi1EiiLNS1H_9ScaleType4KindE0ELNS_15FloatRoundStyleE2EaEENS1_15EpilogueDefaultEEEEEvvEEEEvNT_6ParamsE --------------------------
	.section	.nv.shared._ZN7cutlass13device_kernelINS_4gemm6kernel13GemmUniversalIN4cute5tupleIJiiiiEEENS1_10collective13CollectiveMmaINS1_34MainloopSm90TmaGmmaWarpSpecializedILi3ENS5_IJNS4_1CILi1EEESB_SB_EEENS1_35KernelTmaWarpSpecializedCooperativeEEENS5_IJNSA_ILi256EEENSA_ILi224EEENSA_ILi128EEEEEEaNS5_IJlSB_lEEEaSJ_NS4_8TiledMMAINS4_8MMA_AtomIJNS4_4SM904GMMA26MMA_64x32x32_S32S8S8_SS_TNEEEENS4_6LayoutINS5_IJNSA_ILi2EEESB_SB_EEENS5_IJSB_NSA_ILi0EEEST_EEEEENS5_IJNS4_10UnderscoreESW_SW_EEEEENS4_13SM90_TMA_LOADENS4_14ComposedLayoutINS4_7SwizzleILi3ELi4ELi3EEENS4_18smem_ptr_flag_bitsILi8EEENSQ_INS5_IJNSA_ILi8EEESH_EEENS5_IJSH_SB_EEEEEEEvNS4_8identityESZ_S19_vS1A_EENS_8epilogue10collective6detail29Sm90TmaWarpSpecializedAdapterINS1D_15DefaultEpilogueIaSJ_SJ_NS1C_6thread17LinearCombinationIaLi1EiiLNS1H_9ScaleType4KindE0ELNS_15FloatRoundStyleE2EaEENS1_15EpilogueDefaultEEEEEvvEEEEvNT_6ParamsE,"aw",@nobits
	.sectionflags	@""
	.align	16
	.zero		1024


//--------------------- .nv.shared.reserved.0     --------------------------
	.section	.nv.shared.reserved.0,"aw",@nobits
	.weak		__nv_reservedSMEM_offset_0_alias
	.size		__nv_reservedSMEM_offset_0_alias, 0, 0
	.other		__nv_reservedSMEM_offset_0_alias,@"STO_CUDA_RESERVED_SHARED STV_DEFAULT"
__nv_reservedSMEM_offset_0_alias:
	.zero		0


//--------------------- .nv.global                --------------------------
	.section	.nv.global,"aw",@nobits
.nv.global:
	.type		_ZN40_INTERNAL_14ff73b6_4_k_cu_ac062e8d_138374cute1_E,@object
	.size		_ZN40_INTERNAL_14ff73b6_4_k_cu_ac062e8d_138374cute1_E,(_ZN40_INTERNAL_14ff73b6_4_k_cu_ac062e8d_138374cuda3std3__45__cpo6cbeginE - _ZN40_INTERNAL_14ff73b6_4_k_cu_ac062e8d_138374cute1_E)
_ZN40_INTERNAL_14ff73b6_4_k_cu_ac062e8d_138374cute1_E:
	.zero		1
	.type		_ZN40_INTERNAL_14ff73b6_4_k_cu_ac062e8d_138374cuda3std3__45__cpo6cbeginE,@object
	.size		_ZN40_INTERNAL_14ff73b6_4_k_cu_ac062e8d_138374cuda3std3__45__cpo6cbeginE,(_ZN40_INTERNAL_14ff73b6_4_k_cu_ac062e8d_138374cuda3std3__48in_placeE - _ZN40_INTERNAL_14ff73b6_4_k_cu_ac062e8d_138374cuda3std3__45__cpo6cbeginE)
_ZN40_INTERNAL_14ff73b6_4_k_cu_ac062e8d_138374cuda3std3__45__cpo6cbeginE:
	.zero		1
	.type		_ZN40_INTERNAL_14ff73b6_4_k_cu_ac062e8d_138374cuda3std3__48in_placeE,@object
	.size		_ZN40_INTERNAL_14ff73b6_4_k_cu_ac062e8d_138374cuda3std3__48in_placeE,(_ZN40_INTERNAL_14ff73b6_4_k_cu_ac062e8d_138374cuda3std6ranges3__45__cpo9iter_moveE - _ZN40_INTERNAL_14ff73b6_4_k_cu_ac062e8d_138374cuda3std3__48in_placeE)
_ZN40_INTERNAL_14ff73b6_4_k_cu_ac062e8d_138374cuda3std3__48in_placeE:
	.zero		1
	.type		_ZN40_INTERNAL_14ff73b6_4_k_cu_ac062e8d_138374cuda3std6ranges3__45__cpo9iter_moveE,@object
	.size		_ZN40_INTERNAL_14ff73b6_4_k_cu_ac062e8d_138374cuda3std6ranges3__45__cpo9iter_moveE,(_ZN40_INTERNAL_14ff73b6_4_k_cu_ac062e8d_138374cuda3std3__45__cpo5beginE - _ZN40_INTERNAL_14ff73b6_4_k_cu_ac062e8d_138374cuda3std6ranges3__45__cpo9iter_moveE)
_ZN40_INTERNAL_14ff73b6_4_k_cu_ac062e8d_138374cuda3std6ranges3__45__cpo9iter_moveE:
	.zero		1
	.type		_ZN40_INTERNAL_14ff73b6_4_k_cu_ac062e8d_138374cuda3std3__45__cpo5beginE,@object
	.size		_ZN40_INTERNAL_14ff73b6_4_k_cu_ac062e8d_138374cuda3std3__45__cpo5beginE,(_ZN40_INTERNAL_14ff73b6_4_k_cu_ac062e8d_138374cuda3std3__442_GLOBAL__N__14ff73b6_4_k_cu_ac062e8d_138376ignoreE - _ZN40_INTERNAL_14ff73b6_4_k_cu_ac062e8d_138374cuda3std3__45__cpo5beginE)
_ZN40_INTERNAL_14ff73b6_4_k_cu_ac062e8d_138374cuda3std3__45__cpo5beginE:
	.zero		1
	.type		_ZN40_INTERNAL_14ff73b6_4_k_cu_ac062e8d_138374cuda3std3__442_GLOBAL__N__14ff73b6_4_k_cu_ac062e8d_138376ignoreE,@object
	.size		_ZN40_INTERNAL_14ff73b6_4_k_cu_ac062e8d_138374cuda3std3__442_GLOBAL__N__14ff73b6_4_k_cu_ac062e8d_138376ignoreE,(_ZN40_INTERNAL_14ff73b6_4_k_cu_ac062e8d_138374cute7productE - _ZN40_INTERNAL_14ff73b6_4_k_cu_ac062e8d_138374cuda3std3__442_GLOBAL__N__14ff73b6_4_k_cu_ac062e8d_138376ignoreE)
_ZN40_INTERNAL_14ff73b6_4_k_cu_ac062e8d_138374cuda3std3__442_GLOBAL__N__14ff73b6_4_k_cu_ac062e8d_138376ignoreE:
	.zero		1
	.type		_ZN40_INTERNAL_14ff73b6_4_k_cu_ac062e8d_138374cute7productE,@object
	.size		_ZN40_INTERNAL_14ff73b6_4_k_cu_ac062e8d_138374cute7productE,(_ZN40_INTERNAL_14ff73b6_4_k_cu_ac062e8d_138374cuda3std3__45__cpo3endE - _ZN40_INTERNAL_14ff73b6_4_k_cu_ac062e8d_138374cute7productE)
_ZN40_INTERNAL_14ff73b6_4_k_cu_ac062e8d_138374cute7productE:
	.zero		1
	.type		_ZN40_INTERNAL_14ff73b6_4_k_cu_ac062e8d_138374cuda3std3__45__cpo3endE,@object
	.size		_ZN40_INTERNAL_14ff73b6_4_k_cu_ac062e8d_138374cuda3std3__45__cpo3endE,(_ZN40_INTERNAL_14ff73b6_4_k_cu_ac062e8d_138374cuda3std3__419piecewise_constructE - _ZN40_INTERNAL_14ff73b6_4_k_cu_ac062e8d_138374cuda3std3__45__cpo3endE)
_ZN40_INTERNAL_14ff73b6_4_k_cu_ac062e8d_138374cuda3std3__45__cpo3endE:
	.zero		1
	.type		_ZN40_INTERNAL_14ff73b6_4_k_cu_ac062e8d_138374cuda3std3__419piecewise_constructE,@object
	.size		_ZN40_INTERNAL_14ff73b6_4_k_cu_ac062e8d_138374cuda3std3__419piecewise_constructE,(_ZN40_INTERNAL_14ff73b6_4_k_cu_ac062e8d_138374cuda3std3__45__cpo4cendE - _ZN40_INTERNAL_14ff73b6_4_k_cu_ac062e8d_138374cuda3std3__419piecewise_constructE)
_ZN40_INTERNAL_14ff73b6_4_k_cu_ac062e8d_138374cuda3std3__419piecewise_constructE:
	.zero		1
	.type		_ZN40_INTERNAL_14ff73b6_4_k_cu_ac062e8d_138374cuda3std3__45__cpo4cendE,@object
	.size		_ZN40_INTERNAL_14ff73b6_4_k_cu_ac062e8d_138374cuda3std3__45__cpo4cendE,(_ZN40_INTERNAL_14ff73b6_4_k_cu_ac062e8d_138374cuda3std6ranges3__45__cpo4swapE - _ZN40_INTERNAL_14ff73b6_4_k_cu_ac062e8d_138374cuda3std3__45__cpo4cendE)
_ZN40_INTERNAL_14ff73b6_4_k_cu_ac062e8d_138374cuda3std3__45__cpo4cendE:
	.zero		1
	.type		_ZN40_INTERNAL_14ff73b6_4_k_cu_ac062e8d_138374cuda3std6ranges3__45__cpo4swapE,@object
	.size		_ZN40_INTERNAL_14ff73b6_4_k_cu_ac062e8d_138374cuda3std6ranges3__45__cpo4swapE,(.L_8 - _ZN40_INTERNAL_14ff73b6_4_k_cu_ac062e8d_138374cuda3std6ranges3__45__cpo4swapE)
_ZN40_INTERNAL_14ff73b6_4_k_cu_ac062e8d_138374cuda3std6ranges3__45__cpo4swapE:
	.zero		1
.L_8:


//--------------------- .nv.constant0._ZN7cutlass13device_kernelINS_4gemm6kernel13GemmUniversalIN4cute5tupleIJiiiiEEENS1_10collective13CollectiveMmaINS1_34MainloopSm90TmaGmmaWarpSpecializedILi3ENS5_IJNS4_1CILi1EEESB_SB_EEENS1_35KernelTmaWarpSpecializedCooperativeEEENS5_IJNSA_ILi256EEENSA_ILi224EEENSA_ILi128EEEEEEaNS5_IJlSB_lEEEaSJ_NS4_8TiledMMAINS4_8MMA_AtomIJNS4_4SM904GMMA26MMA_64x32x32_S32S8S8_SS_TNEEEENS4_6LayoutINS5_IJNSA_ILi2EEESB_SB_EEENS5_IJSB_NSA_ILi0EEEST_EEEEENS5_IJNS4_10UnderscoreESW_SW_EEEEENS4_13SM90_TMA_LOADENS4_14ComposedLayoutINS4_7SwizzleILi3ELi4ELi3EEENS4_18smem_ptr_flag_bitsILi8EEENSQ_INS5_IJNSA_ILi8EEESH_EEENS5_IJSH_SB_EEEEEEEvNS4_8identityESZ_S19_vS1A_EENS_8epilogue10collective6detail29Sm90TmaWarpSpecializedAdapterINS1D_15DefaultEpilogueIaSJ_SJ_NS1C_6thread17LinearCombinationIaLi1EiiLNS1H_9ScaleType4KindE0ELNS_15FloatRoundStyleE2EaEENS1_15EpilogueDefaultEEEEEvvEEEEvNT_6ParamsE --------------------------
	.section	.nv.constant0._ZN7cutlass13device_kernelINS_4gemm6kernel13GemmUniversalIN4cute5tupleIJiiiiEEENS1_10collective13CollectiveMmaINS1_34MainloopSm90TmaGmmaWarpSpecializedILi3ENS5_IJNS4_1CILi1EEESB_SB_EEENS1_35KernelTmaWarpSpecializedCooperativeEEENS5_IJNSA_ILi256EEENSA_ILi224EEENSA_ILi128EEEEEEaNS5_IJlSB_lEEEaSJ_NS4_8TiledMMAINS4_8MMA_AtomIJNS4_4SM904GMMA26MMA_64x32x32_S32S8S8_SS_TNEEEENS4_6LayoutINS5_IJNSA_ILi2EEESB_SB_EEENS5_IJSB_NSA_ILi0EEEST_EEEEENS5_IJNS4_10UnderscoreESW_SW_EEEEENS4_13SM90_TMA_LOADENS4_14ComposedLayoutINS4_7SwizzleILi3ELi4ELi3EEENS4_18smem_ptr_flag_bitsILi8EEENSQ_INS5_IJNSA_ILi8EEESH_EEENS5_IJSH_SB_EEEEEEEvNS4_8identityESZ_S19_vS1A_EENS_8epilogue10collective6detail29Sm90TmaWarpSpecializedAdapterINS1D_15DefaultEpilogueIaSJ_SJ_NS1C_6thread17LinearCombinationIaLi1EiiLNS1H_9ScaleType4KindE0ELNS_15FloatRoundStyleE2EaEENS1_15EpilogueDefaultEEEEEvvEEEEvNT_6ParamsE,"a",@progbits
	.sectionflags	@""
	.align	4
.nv.constant0._ZN7cutlass13device_kernelINS_4gemm6kernel13GemmUniversalIN4cute5tupleIJiiiiEEENS1_10collective13CollectiveMmaINS1_34MainloopSm90TmaGmmaWarpSpecializedILi3ENS5_IJNS4_1CILi1EEESB_SB_EEENS1_35KernelTmaWarpSpecializedCooperativeEEENS5_IJNSA_ILi256EEENSA_ILi224EEENSA_ILi128EEEEEEaNS5_IJlSB_lEEEaSJ_NS4_8TiledMMAINS4_8MMA_AtomIJNS4_4SM904GMMA26MMA_64x32x32_S32S8S8_SS_TNEEEENS4_6LayoutINS5_IJNSA_ILi2EEESB_SB_EEENS5_IJSB_NSA_ILi0EEEST_EEEEENS5_IJNS4_10UnderscoreESW_SW_EEEEENS4_13SM90_TMA_LOADENS4_14ComposedLayoutINS4_7SwizzleILi3ELi4ELi3EEENS4_18smem_ptr_flag_bitsILi8EEENSQ_INS5_IJNSA_ILi8EEESH_EEENS5_IJSH_SB_EEEEEEEvNS4_8identityESZ_S19_vS1A_EENS_8epilogue10collective6detail29Sm90TmaWarpSpecializedAdapterINS1D_15DefaultEpilogueIaSJ_SJ_NS1C_6thread17LinearCombinationIaLi1EiiLNS1H_9ScaleType4KindE0ELNS_15FloatRoundStyleE2EaEENS1_15EpilogueDefaultEEEEEvvEEEEvNT_6ParamsE:
	.zero		1664


//--------------------- SYMBOLS --------------------------

	.type		.nv.reservedSmem.offset0,@object
	.size		.nv.reservedSmem.offset0,0x4
	.type		__assertfail,@function
